	.target	sm_80

	.elftype	@"ET_EXEC"


//--------------------- .note.nv.tkinfo           --------------------------
	.section	.note.nv.tkinfo,"",@"SHT_NOTE"
	.sectionflags	@"SHF_NOTE_NV_TKINFO"
	.tkinfo
        /*0018*/ 	.word	0x00000002
        /*0030*/ 	.string	""
        /*0030*/ 	.string	"ptxas"
        /*0030*/ 	.string	"Cuda compilation tools, release 13.0, V13.0.88"
        /*0030*/ 	.string	"Build cuda_13.0.r13.0/compiler.36424714_0"
        /*0030*/ 	.string	"-v  -suppress-debug-info  -lineinfo  -arch sm_80 "



//--------------------- .note.nv.cuinfo           --------------------------
	.section	.note.nv.cuinfo,"",@"SHT_NOTE"
	.sectionflags	@"SHF_NOTE_NV_CUINFO"
        /*0018*/ 	.short	0x0002
        /*001a*/ 	.short	0x0050
        /*001c*/ 	.short	0x0082
	.zero		2


//--------------------- .nv.info                  --------------------------
	.section	.nv.info,"",@"SHT_CUDA_INFO"
	.align	4


	//----- nvinfo : EIATTR_REGCOUNT
	.align		4
        /*0000*/ 	.byte	0x04, 0x2f
        /*0002*/ 	.short	(.L_1 - .L_0)
	.align		4
.L_0:
        /*0004*/ 	.word	index@(matmul_kernel)
        /*0008*/ 	.word	0x000000ff


	//----- nvinfo : EIATTR_FRAME_SIZE
	.align		4
.L_1:
        /*000c*/ 	.byte	0x04, 0x11
        /*000e*/ 	.short	(.L_3 - .L_2)
	.align		4
.L_2:
        /*0010*/ 	.word	index@(matmul_kernel)
        /*0014*/ 	.word	0x00001420


	//----- nvinfo : EIATTR_MIN_STACK_SIZE
	.align		4
.L_3:
        /*0018*/ 	.byte	0x04, 0x12
        /*001a*/ 	.short	(.L_5 - .L_4)
	.align		4
.L_4:
        /*001c*/ 	.word	index@(matmul_kernel)
        /*0020*/ 	.word	0x00001420
.L_5:


//--------------------- .nv.info.matmul_kernel    --------------------------
	.section	.nv.info.matmul_kernel,"",@"SHT_CUDA_INFO"
	.sectionflags	@""
	.align	4


	//----- nvinfo : EIATTR_CUDA_API_VERSION
	.align		4
        /*0000*/ 	.byte	0x04, 0x37
        /*0002*/ 	.short	(.L_7 - .L_6)
.L_6:
        /*0004*/ 	.word	0x00000082


	//----- nvinfo : EIATTR_SW2861232_WAR
	.align		4
.L_7:
        /*0008*/ 	.byte	0x01, 0x35
	.zero		2


	//----- nvinfo : EIATTR_PARAM_CBANK
	.align		4
        /*000c*/ 	.byte	0x04, 0x0a
        /*000e*/ 	.short	(.L_9 - .L_8)
	.align		4
.L_8:
        /*0010*/ 	.word	index@(.nv.constant0.matmul_kernel)
        /*0014*/ 	.short	0x0160
        /*0016*/ 	.short	0x0050


	//----- nvinfo : EIATTR_CBANK_PARAM_SIZE
	.align		4
.L_9:
        /*0018*/ 	.byte	0x03, 0x19
        /*001a*/ 	.short	0x0050


	//----- nvinfo : EIATTR_KPARAM_INFO
	.align		4
        /*001c*/ 	.byte	0x04, 0x17
        /*001e*/ 	.short	(.L_11 - .L_10)
.L_10:
        /*0020*/ 	.word	0x00000000
        /*0024*/ 	.short	0x000d
        /*0026*/ 	.short	0x0048
        /*0028*/ 	.byte	0x00, 0xf4, 0x21, 0x00


	//----- nvinfo : EIATTR_KPARAM_INFO
	.align		4
.L_11:
        /*002c*/ 	.byte	0x04, 0x17
        /*002e*/ 	.short	(.L_13 - .L_12)
.L_12:
        /*0030*/ 	.word	0x00000000
        /*0034*/ 	.short	0x000c
        /*0036*/ 	.short	0x0040
        /*0038*/ 	.byte	0x00, 0xf4, 0x21, 0x00


	//----- nvinfo : EIATTR_KPARAM_INFO
	.align		4
.L_13:
        /*003c*/ 	.byte	0x04, 0x17
        /*003e*/ 	.short	(.L_15 - .L_14)
.L_14:
        /*0040*/ 	.word	0x00000000
        /*0044*/ 	.short	0x000b
        /*0046*/ 	.short	0x0038
        /*0048*/ 	.byte	0x00, 0xf0, 0x11, 0x00


	//----- nvinfo : EIATTR_KPARAM_INFO
	.align		4
.L_15:
        /*004c*/ 	.byte	0x04, 0x17
        /*004e*/ 	.short	(.L_17 - .L_16)
.L_16:
        /*0050*/ 	.word	0x00000000
        /*0054*/ 	.short	0x000a
        /*0056*/ 	.short	0x0034
        /*0058*/ 	.byte	0x00, 0xf0, 0x11, 0x00


	//----- nvinfo : EIATTR_KPARAM_INFO
	.align		4
.L_17:
        /*005c*/ 	.byte	0x04, 0x17
        /*005e*/ 	.short	(.L_19 - .L_18)
.L_18:
        /*0060*/ 	.word	0x00000000
        /*0064*/ 	.short	0x0009
        /*0066*/ 	.short	0x0030
        /*0068*/ 	.byte	0x00, 0xf0, 0x11, 0x00


	//----- nvinfo : EIATTR_KPARAM_INFO
	.align		4
.L_19:
        /*006c*/ 	.byte	0x04, 0x17
        /*006e*/ 	.short	(.L_21 - .L_20)
.L_20:
        /*0070*/ 	.word	0x00000000
        /*0074*/ 	.short	0x0008
        /*0076*/ 	.short	0x002c
        /*0078*/ 	.byte	0x00, 0xf0, 0x11, 0x00


	//----- nvinfo : EIATTR_KPARAM_INFO
	.align		4
.L_21:
        /*007c*/ 	.byte	0x04, 0x17
        /*007e*/ 	.short	(.L_23 - .L_22)
.L_22:
        /*0080*/ 	.word	0x00000000
        /*0084*/ 	.short	0x0007
        /*0086*/ 	.short	0x0028
        /*0088*/ 	.byte	0x00, 0xf0, 0x11, 0x00


	//----- nvinfo : EIATTR_KPARAM_INFO
	.align		4
.L_23:
        /*008c*/ 	.byte	0x04, 0x17
        /*008e*/ 	.short	(.L_25 - .L_24)
.L_24:
        /*0090*/ 	.word	0x00000000
        /*0094*/ 	.short	0x0006
        /*0096*/ 	.short	0x0024
        /*0098*/ 	.byte	0x00, 0xf0, 0x11, 0x00


	//----- nvinfo : EIATTR_KPARAM_INFO
	.align		4
.L_25:
        /*009c*/ 	.byte	0x04, 0x17
        /*009e*/ 	.short	(.L_27 - .L_26)
.L_26:
        /*00a0*/ 	.word	0x00000000
        /*00a4*/ 	.short	0x0005
        /*00a6*/ 	.short	0x0020
        /*00a8*/ 	.byte	0x00, 0xf0, 0x11, 0x00


	//----- nvinfo : EIATTR_KPARAM_INFO
	.align		4
.L_27:
        /*00ac*/ 	.byte	0x04, 0x17
        /*00ae*/ 	.short	(.L_29 - .L_28)
.L_28:
        /*00b0*/ 	.word	0x00000000
        /*00b4*/ 	.short	0x0004
        /*00b6*/ 	.short	0x001c
        /*00b8*/ 	.byte	0x00, 0xf0, 0x11, 0x00


	//----- nvinfo : EIATTR_KPARAM_INFO
	.align		4
.L_29:
        /*00bc*/ 	.byte	0x04, 0x17
        /*00be*/ 	.short	(.L_31 - .L_30)
.L_30:
        /*00c0*/ 	.word	0x00000000
        /*00c4*/ 	.short	0x0003
        /*00c6*/ 	.short	0x0018
        /*00c8*/ 	.byte	0x00, 0xf0, 0x11, 0x00


	//----- nvinfo : EIATTR_KPARAM_INFO
	.align		4
.L_31:
        /*00cc*/ 	.byte	0x04, 0x17
        /*00ce*/ 	.short	(.L_33 - .L_32)
.L_32:
        /*00d0*/ 	.word	0x00000000
        /*00d4*/ 	.short	0x0002
        /*00d6*/ 	.short	0x0010
        /*00d8*/ 	.byte	0x00, 0xf4, 0x21, 0x00


	//----- nvinfo : EIATTR_KPARAM_INFO
	.align		4
.L_33:
        /*00dc*/ 	.byte	0x04, 0x17
        /*00de*/ 	.short	(.L_35 - .L_34)
.L_34:
        /*00e0*/ 	.word	0x00000000
        /*00e4*/ 	.short	0x0001
        /*00e6*/ 	.short	0x0008
        /*00e8*/ 	.byte	0x00, 0xf4, 0x21, 0x00


	//----- nvinfo : EIATTR_KPARAM_INFO
	.align		4
.L_35:
        /*00ec*/ 	.byte	0x04, 0x17
        /*00ee*/ 	.short	(.L_37 - .L_36)
.L_36:
        /*00f0*/ 	.word	0x00000000
        /*00f4*/ 	.short	0x0000
        /*00f6*/ 	.short	0x0000
        /*00f8*/ 	.byte	0x00, 0xf4, 0x21, 0x00


	//----- nvinfo : EIATTR_MAXREG_COUNT
	.align		4
.L_37:
        /*00fc*/ 	.byte	0x03, 0x1b
        /*00fe*/ 	.short	0x00ff


	//----- nvinfo : EIATTR_NUM_BARRIERS
	.align		4
        /*0100*/ 	.byte	0x02, 0x4c
        /*0102*/ 	.byte	0x01
	.zero		1


	//----- nvinfo : EIATTR_ANNOTATIONS
	.align		4
        /*0104*/ 	.byte	0x04, 0x55
        /*0106*/ 	.short	(.L_39 - .L_38)


	//   ....[0]....
.L_38:
        /*0108*/ 	.word	0x00000001
        /*010c*/ 	.byte	0xb0, 0x05, 0x00, 0x00, 0x01, 0x00, 0x00, 0x00, 0xa0, 0x0b, 0x00, 0x00, 0x01, 0x00, 0x00, 0x00
        /* <DEDUP_REMOVED lines=2504> */
        /*9d9c*/ 	.byte	0xa0, 0xe2, 0x02, 0x00, 0x01, 0x00, 0x00, 0x00, 0xc0, 0xe2, 0x02, 0x00


	//----- nvinfo : EIATTR_MERCURY_ISA_VERSION
	.align		4
.L_39:
        /*9da8*/ 	.byte	0x03, 0x5f
        /*9daa*/ 	.short	0x0000


	//----- nvinfo : EIATTR_EXIT_INSTR_OFFSETS
	.align		4
        /*9dac*/ 	.byte	0x04, 0x1c
        /*9dae*/ 	.short	(.L_41 - .L_40)


	//   ....[0]....
.L_40:
        /*9db0*/ 	.word	0x00031420


	//   ....[1]....
        /*9db4*/ 	.word	0x00031440


	//----- nvinfo : EIATTR_REQNTID
	.align		4
.L_41:
        /*9db8*/ 	.byte	0x04, 0x10
        /*9dba*/ 	.short	(.L_43 - .L_42)
.L_42:
        /*9dbc*/ 	.word	0x00000080
        /*9dc0*/ 	.word	0x00000001
        /*9dc4*/ 	.word	0x00000001
.L_43:


//--------------------- .nv.callgraph             --------------------------
	.section	.nv.callgraph,"",@"SHT_CUDA_CALLGRAPH"
	.align	4
	.sectionentsize	8
	.align		4
        /*0000*/ 	.word	0x00000000
	.align		4
        /*0004*/ 	.word	0xffffffff
	.align		4
        /*0008*/ 	.word	0x00000000
	.align		4
        /*000c*/ 	.word	0xfffffffe
	.align		4
        /*0010*/ 	.word	0x00000000
	.align		4
        /*0014*/ 	.word	0xfffffffd
	.align		4
        /*0018*/ 	.word	0x00000000
	.align		4
        /*001c*/ 	.word	0xfffffffc


//--------------------- .nv.rel.action            --------------------------
	.section	.nv.rel.action,"",@"SHT_CUDA_RELOCINFO"
	.align	8
	.sectionentsize	8
        /*0000*/ 	.byte	0x73, 0x00, 0x00, 0x00, 0x00, 0x00, 0x00, 0x00, 0x00, 0x00, 0x00, 0x11, 0x25, 0x00, 0x05, 0x36


//--------------------- .nv.constant0.matmul_kernel --------------------------
	.section	.nv.constant0.matmul_kernel,"a",@progbits
	.sectionflags	@""
	.align	4
.nv.constant0.matmul_kernel:
	.zero		432


//--------------------- .text.matmul_kernel       --------------------------
	.section	.text.matmul_kernel,"ax",@progbits
	.sectioninfo	@"SHI_REGISTERS=255"
	.align	128
        .global         matmul_kernel
        .type           matmul_kernel,@function
        .size           matmul_kernel,(.L_x_3 - matmul_kernel)
        .other          matmul_kernel,@"STO_CUDA_ENTRY STV_DEFAULT"
matmul_kernel:
.text.matmul_kernel:
[----:B------:R-:W-:-:S03]  /*0000*/  IMAD.MOV.U32 R1, RZ, RZ, c[0x0][0x28] ;  /* 0x00000a00ff017624 */ /* 0x000fc600078e00ff */
[----:B------:R-:W-:Y:S01]  /*0010*/  IMAD.MOV.U32 R0, RZ, RZ, c[0x0][0x17c] ;  /* 0x00005f00ff007624 */ /* 0x000fe200078e00ff */
[----:B------:R-:W1:Y:S01]  /*0020*/  S2R R5, SR_CTAID.X ;  /* 0x0000000000057919 */ /* 0x000e620000002500 */
[----:B------:R-:W-:Y:S01]  /*0030*/  IADD3 R1, R1, -0x1420, RZ ;  /* 0xffffebe001017810 */ /* 0x000fe20007ffe0ff */
[----:B------:R-:W-:Y:S01]  /*0040*/  ULDC.64 UR4, c[0x0][0x118] ;  /* 0x0000460000047ab9 */ /* 0x000fe20000000a00 */
[----:B------:R-:W-:Y:S01]  /*0050*/  MOV R76, c[0x0][0x180] ;  /* 0x00006000004c7a02 */ /* 0x000fe20000000f00 */
[----:B------:R-:W2:Y:S01]  /*0060*/  S2R R28, SR_TID.X ;  /* 0x00000000001c7919 */ /* 0x000ea20000002100 */
[----:B------:R-:W-:Y:S02]  /*0070*/  IADD3 R0, R0, 0x7f, RZ ;  /* 0x0000007f00007810 */ /* 0x000fe40007ffe0ff */
[----:B------:R-:W-:Y:S02]  /*0080*/  IADD3 R74, R76, -0x15, RZ ;  /* 0xffffffeb4c4a7810 */ /* 0x000fe40007ffe0ff */
[----:B------:R-:W-:-:S02]  /*0090*/  SHF.R.S32.HI R3, RZ, 0x1f, R0 ;  /* 0x0000001fff037819 */ /* 0x000fc40000011400 */
[----:B------:R-:W-:Y:S02]  /*00a0*/  IADD3 R75, R76, -0x19, RZ ;  /* 0xffffffe74c4b7810 */ /* 0x000fe40007ffe0ff */
[----:B------:R-:W-:-:S04]  /*00b0*/  LEA.HI R3, R3, R0, RZ, 0x7 ;  /* 0x0000000003037211 */ /* 0x000fc800078f38ff */
[----:B------:R-:W-:-:S05]  /*00c0*/  SHF.R.S32.HI R3, RZ, 0x7, R3 ;  /* 0x00000007ff037819 */ /* 0x000fca0000011403 */
[----:B------:R-:W-:Y:S01]  /*00d0*/  IMAD.SHL.U32 R4, R3, 0x8, RZ ;  /* 0x0000000803047824 */ /* 0x000fe200078e00ff */
[----:B-1----:R-:W-:-:S04]  /*00e0*/  IABS R8, R5 ;  /* 0x0000000500087213 */ /* 0x002fc80000000000 */
[-C--:B------:R-:W-:Y:S02]  /*00f0*/  IABS R7, R4.reuse ;  /* 0x0000000400077213 */ /* 0x080fe40000000000 */
[----:B------:R-:W-:Y:S02]  /*0100*/  IABS R10, R4 ;  /* 0x00000004000a7213 */ /* 0x000fe40000000000 */
[----:B------:R-:W1:Y:S01]  /*0110*/  I2F.RP R0, R7 ;  /* 0x0000000700007306 */ /* 0x000e620000209400 */
[----:B--2---:R-:W-:-:S07]  /*0120*/  LOP3.LUT R77, R28, 0x7f, RZ, 0xc0, !PT ;  /* 0x0000007f1c4d7812 */ /* 0x004fce00078ec0ff */
[----:B-1----:R-:W1:Y:S02]  /*0130*/  MUFU.RCP R0, R0 ;  /* 0x0000000000007308 */ /* 0x002e640000001000 */
[----:B-1----:R-:W-:Y:S01]  /*0140*/  IADD3 R2, R0, 0xffffffe, RZ ;  /* 0x0ffffffe00027810 */ /* 0x002fe20007ffe0ff */
[----:B------:R-:W-:-:S05]  /*0150*/  IMAD.MOV R0, RZ, RZ, -R10 ;  /* 0x000000ffff007224 */ /* 0x000fca00078e0a0a */
[----:B------:R1:W2:Y:S02]  /*0160*/  F2I.FTZ.U32.TRUNC.NTZ R3, R2 ;  /* 0x0000000200037305 */ /* 0x0002a4000021f000 */
[----:B-1----:R-:W-:Y:S02]  /*0170*/  IMAD.MOV.U32 R2, RZ, RZ, RZ ;  /* 0x000000ffff027224 */ /* 0x002fe400078e00ff */
[----:B--2---:R-:W-:-:S04]  /*0180*/  IMAD.MOV R6, RZ, RZ, -R3 ;  /* 0x000000ffff067224 */ /* 0x004fc800078e0a03 */
[----:B------:R-:W-:Y:S02]  /*0190*/  IMAD R9, R6, R7, RZ ;  /* 0x0000000706097224 */ /* 0x000fe400078e02ff */
[----:B------:R-:W-:Y:S02]  /*01a0*/  IMAD.MOV.U32 R6, RZ, RZ, R8 ;  /* 0x000000ffff067224 */ /* 0x000fe400078e0008 */
[----:B------:R-:W-:-:S06]  /*01b0*/  IMAD.HI.U32 R3, R3, R9, R2 ;  /* 0x0000000903037227 */ /* 0x000fcc00078e0002 */
[----:B------:R-:W-:-:S04]  /*01c0*/  IMAD.HI.U32 R3, R3, R6, RZ ;  /* 0x0000000603037227 */ /* 0x000fc800078e00ff */
[----:B------:R-:W-:-:S05]  /*01d0*/  IMAD R0, R3, R0, R6 ;  /* 0x0000000003007224 */ /* 0x000fca00078e0206 */
[----:B------:R-:W-:-:S13]  /*01e0*/  ISETP.GT.U32.AND P1, PT, R7, R0, PT ;  /* 0x000000000700720c */ /* 0x000fda0003f24070 */
[-C--:B------:R-:W-:Y:S02]  /*01f0*/  @!P1 IADD3 R0, R0, -R7.reuse, RZ ;  /* 0x8000000700009210 */ /* 0x080fe40007ffe0ff */
[----:B------:R-:W-:Y:S02]  /*0200*/  @!P1 IADD3 R3, R3, 0x1, RZ ;  /* 0x0000000103039810 */ /* 0x000fe40007ffe0ff */
[----:B------:R-:W-:Y:S02]  /*0210*/  ISETP.GE.U32.AND P0, PT, R0, R7, PT ;  /* 0x000000070000720c */ /* 0x000fe40003f06070 */
[----:B------:R-:W-:Y:S02]  /*0220*/  LOP3.LUT R0, R5, R4, RZ, 0x3c, !PT ;  /* 0x0000000405007212 */ /* 0x000fe400078e3cff */
[----:B------:R-:W-:Y:S02]  /*0230*/  ISETP.NE.AND P1, PT, R4, RZ, PT ;  /* 0x000000ff0400720c */ /* 0x000fe40003f25270 */
[----:B------:R-:W-:Y:S01]  /*0240*/  ISETP.GE.AND P2, PT, R0, RZ, PT ;  /* 0x000000ff0000720c */ /* 0x000fe20003f46270 */
[----:B------:R-:W-:-:S05]  /*0250*/  IMAD.MOV.U32 R0, RZ, RZ, c[0x0][0x178] ;  /* 0x00005e00ff007624 */ /* 0x000fca00078e00ff */
[----:B------:R-:W-:Y:S02]  /*0260*/  IADD3 R0, R0, 0x1ff, RZ ;  /* 0x000001ff00007810 */ /* 0x000fe40007ffe0ff */
[----:B------:R-:W-:-:S05]  /*0270*/  @P0 IADD3 R3, R3, 0x1, RZ ;  /* 0x0000000103030810 */ /* 0x000fca0007ffe0ff */
[----:B------:R-:W-:Y:S01]  /*0280*/  IMAD.MOV.U32 R2, RZ, RZ, R3 ;  /* 0x000000ffff027224 */ /* 0x000fe200078e0003 */
[----:B------:R-:W-:-:S03]  /*0290*/  SHF.R.S32.HI R3, RZ, 0x1f, R0 ;  /* 0x0000001fff037819 */ /* 0x000fc60000011400 */
[----:B------:R-:W-:Y:S01]  /*02a0*/  @!P2 IMAD.MOV R2, RZ, RZ, -R2 ;  /* 0x000000ffff02a224 */ /* 0x000fe200078e0a02 */
[----:B------:R-:W-:Y:S02]  /*02b0*/  @!P1 LOP3.LUT R2, RZ, R4, RZ, 0x33, !PT ;  /* 0x00000004ff029212 */ /* 0x000fe400078e33ff */
[----:B------:R-:W-:-:S03]  /*02c0*/  LEA.HI R3, R3, R0, RZ, 0x9 ;  /* 0x0000000003037211 */ /* 0x000fc600078f48ff */
[----:B------:R-:W-:Y:S02]  /*02d0*/  IMAD.SHL.U32 R12, R2, 0x8, RZ ;  /* 0x00000008020c7824 */ /* 0x000fe400078e00ff */
[----:B------:R-:W-:-:S03]  /*02e0*/  IMAD.MOV R2, RZ, RZ, -R2 ;  /* 0x000000ffff027224 */ /* 0x000fc600078e0a02 */
[----:B------:R-:W-:Y:S01]  /*02f0*/  LEA.HI.SX32 R3, R3, -R12, 0x17 ;  /* 0x8000000c03037211 */ /* 0x000fe200078fbaff */
[----:B------:R-:W-:Y:S02]  /*0300*/  IMAD R11, R4, R2, R5 ;  /* 0x00000002040b7224 */ /* 0x000fe400078e0205 */
[----:B------:R-:W-:Y:S01]  /*0310*/  IMAD.MOV.U32 R2, RZ, RZ, RZ ;  /* 0x000000ffff027224 */ /* 0x000fe200078e00ff */
[----:B------:R-:W-:Y:S02]  /*0320*/  IMNMX R14, R3, 0x8, PT ;  /* 0x00000008030e7817 */ /* 0x000fe40003800200 */
[----:B------:R-:W-:Y:S02]  /*0330*/  IABS R4, R11 ;  /* 0x0000000b00047213 */ /* 0x000fe40000000000 */
[----:B------:R-:W-:-:S04]  /*0340*/  IABS R7, R14 ;  /* 0x0000000e00077213 */ /* 0x000fc80000000000 */
[----:B------:R-:W1:Y:S08]  /*0350*/  I2F.RP R0, R7 ;  /* 0x0000000700007306 */ /* 0x000e700000209400 */
[----:B-1----:R-:W1:Y:S02]  /*0360*/  MUFU.RCP R0, R0 ;  /* 0x0000000000007308 */ /* 0x002e640000001000 */
[----:B-1----:R-:W-:-:S02]  /*0370*/  IADD3 R3, R0, 0xffffffe, RZ ;  /* 0x0ffffffe00037810 */ /* 0x002fc40007ffe0ff */
[----:B------:R-:W-:-:S04]  /*0380*/  IABS R0, c[0x0][0x17c] ;  /* 0x00005f0000007a13 */ /* 0x000fc80000000000 */
[----:B------:R-:W1:Y:S02]  /*0390*/  F2I.FTZ.U32.TRUNC.NTZ R3, R3 ;  /* 0x0000000300037305 */ /* 0x000e64000021f000 */
[----:B-1----:R-:W-:-:S04]  /*03a0*/  IMAD.MOV R6, RZ, RZ, -R3 ;  /* 0x000000ffff067224 */ /* 0x002fc800078e0a03 */
[----:B------:R-:W-:Y:S01]  /*03b0*/  IMAD R5, R6, R7, RZ ;  /* 0x0000000706057224 */ /* 0x000fe200078e02ff */
[----:B------:R-:W-:-:S03]  /*03c0*/  IABS R6, R14 ;  /* 0x0000000e00067213 */ /* 0x000fc60000000000 */
[----:B------:R-:W-:Y:S01]  /*03d0*/  IMAD.HI.U32 R2, R3, R5, R2 ;  /* 0x0000000503027227 */ /* 0x000fe200078e0002 */
[----:B------:R-:W-:Y:S02]  /*03e0*/  IADD3 R5, RZ, -R6, RZ ;  /* 0x80000006ff057210 */ /* 0x000fe40007ffe0ff */
[----:B------:R-:W1:Y:S03]  /*03f0*/  I2F.RP R6, R0 ;  /* 0x0000000000067306 */ /* 0x000e660000209400 */
[----:B------:R-:W-:Y:S01]  /*0400*/  IMAD.HI.U32 R3, R2, R4, RZ ;  /* 0x0000000402037227 */ /* 0x000fe200078e00ff */
[----:B------:R-:W-:-:S03]  /*0410*/  IABS R2, c[0x0][0x178] ;  /* 0x00005e0000027a13 */ /* 0x000fc60000000000 */
[----:B------:R-:W-:Y:S02]  /*0420*/  IMAD R4, R3, R5, R4 ;  /* 0x0000000503047224 */ /* 0x000fe400078e0204 */
[----:B------:R-:W2:Y:S03]  /*0430*/  I2F.RP R5, R2 ;  /* 0x0000000200057306 */ /* 0x000ea60000209400 */
[----:B------:R-:W-:-:S05]  /*0440*/  ISETP.GT.U32.AND P1, PT, R7, R4, PT ;  /* 0x000000040700720c */ /* 0x000fca0003f24070 */
[----:B-1----:R-:W1:Y:S08]  /*0450*/  MUFU.RCP R6, R6 ;  /* 0x0000000600067308 */ /* 0x002e700000001000 */
[----:B------:R-:W-:Y:S01]  /*0460*/  @!P1 IMAD.IADD R4, R4, 0x1, -R7 ;  /* 0x0000000104049824 */ /* 0x000fe200078e0a07 */
[----:B------:R-:W-:Y:S01]  /*0470*/  @!P1 IADD3 R3, R3, 0x1, RZ ;  /* 0x0000000103039810 */ /* 0x000fe20007ffe0ff */
[----:B--2---:R-:W-:Y:S01]  /*0480*/  MUFU.RCP R5, R5 ;  /* 0x0000000500057308 */ /* 0x004fe20000001000 */
[----:B------:R-:W-:-:S02]  /*0490*/  ISETP.NE.AND P1, PT, R14, RZ, PT ;  /* 0x000000ff0e00720c */ /* 0x000fc40003f25270 */
[----:B------:R-:W-:Y:S02]  /*04a0*/  ISETP.GE.U32.AND P0, PT, R4, R7, PT ;  /* 0x000000070400720c */ /* 0x000fe40003f06070 */
[----:B------:R-:W-:Y:S02]  /*04b0*/  LOP3.LUT R4, R11, R14, RZ, 0x3c, !PT ;  /* 0x0000000e0b047212 */ /* 0x000fe400078e3cff */
[----:B-1----:R-:W-:Y:S01]  /*04c0*/  IADD3 R7, R6, 0xffffffe, RZ ;  /* 0x0ffffffe06077810 */ /* 0x002fe20007ffe0ff */
[----:B------:R-:W-:Y:S01]  /*04d0*/  IMAD.MOV.U32 R6, RZ, RZ, RZ ;  /* 0x000000ffff067224 */ /* 0x000fe200078e00ff */
[----:B------:R-:W-:-:S04]  /*04e0*/  ISETP.GE.AND P2, PT, R4, RZ, PT ;  /* 0x000000ff0400720c */ /* 0x000fc80003f46270 */
[----:B------:R-:W1:Y:S03]  /*04f0*/  F2I.FTZ.U32.TRUNC.NTZ R7, R7 ;  /* 0x0000000700077305 */ /* 0x000e66000021f000 */
[----:B------:R-:W-:-:S05]  /*0500*/  @P0 IADD3 R3, R3, 0x1, RZ ;  /* 0x0000000103030810 */ /* 0x000fca0007ffe0ff */
[----:B------:R-:W-:Y:S01]  /*0510*/  IMAD.MOV.U32 R15, RZ, RZ, R3 ;  /* 0x000000ffff0f7224 */ /* 0x000fe200078e0003 */
[----:B------:R-:W-:-:S03]  /*0520*/  SHF.R.U32.HI R3, RZ, 0x5, R28 ;  /* 0x00000005ff037819 */ /* 0x000fc6000001161c */
[----:B------:R-:W-:Y:S01]  /*0530*/  @!P2 IMAD.MOV R15, RZ, RZ, -R15 ;  /* 0x000000ffff0fa224 */ /* 0x000fe200078e0a0f */
[----:B------:R-:W-:Y:S02]  /*0540*/  @!P1 LOP3.LUT R15, RZ, R14, RZ, 0x33, !PT ;  /* 0x0000000eff0f9212 */ /* 0x000fe400078e33ff */
[----:B------:R-:W-:Y:S01]  /*0550*/  SGXT.U32 R3, R3, 0x2 ;  /* 0x000000020303781a */ /* 0x000fe20000000000 */
[----:B-1----:R-:W-:Y:S02]  /*0560*/  IMAD.MOV R4, RZ, RZ, -R7 ;  /* 0x000000ffff047224 */ /* 0x002fe400078e0a07 */
[----:B------:R-:W-:-:S05]  /*0570*/  IMAD.SHL.U32 R13, R15, 0x80, RZ ;  /* 0x000000800f0d7824 */ /* 0x000fca00078e00ff */
[----:B------:R-:W-:Y:S01]  /*0580*/  LOP3.LUT R8, R13, R3, RZ, 0xfc, !PT ;  /* 0x000000030d087212 */ /* 0x000fe200078efcff */
[----:B------:R-:W-:Y:S01]  /*0590*/  IMAD.MOV.U32 R3, RZ, RZ, R4 ;  /* 0x000000ffff037224 */ /* 0x000fe200078e0004 */
[----:B------:R-:W-:Y:S01]  /*05a0*/  IADD3 R4, R5, 0xffffffe, RZ ;  /* 0x0ffffffe05047810 */ /* 0x000fe20007ffe0ff */
[----:B------:R1:W-:Y:S01]  /*05b0*/  STL [R1+0x934], R13 ;  /* 0x0009340d01007387 */ /* 0x0003e20000100800 */
[----:B------:R-:W-:Y:S01]  /*05c0*/  LOP3.LUT R16, R8, 0x7c, RZ, 0xfc, !PT ;  /* 0x0000007c08107812 */ /* 0x000fe200078efcff */
[----:B------:R-:W-:Y:S01]  /*05d0*/  IMAD R3, R3, R0, RZ ;  /* 0x0000000003037224 */ /* 0x000fe200078e02ff */
[----:B------:R-:W2:Y:S01]  /*05e0*/  F2I.FTZ.U32.TRUNC.NTZ R5, R4 ;  /* 0x0000000400057305 */ /* 0x000ea2000021f000 */
[----:B------:R-:W-:Y:S02]  /*05f0*/  IABS R9, R8 ;  /* 0x0000000800097213 */ /* 0x000fe40000000000 */
[----:B------:R-:W-:Y:S01]  /*0600*/  IMAD.HI.U32 R6, R7, R3, R6 ;  /* 0x0000000307067227 */ /* 0x000fe200078e0006 */
[----:B------:R-:W-:-:S02]  /*0610*/  ISETP.GE.AND P5, PT, R16, RZ, PT ;  /* 0x000000ff1000720c */ /* 0x000fc40003fa6270 */
[----:B------:R-:W-:Y:S02]  /*0620*/  LOP3.LUT R18, R8, 0x14, RZ, 0xfc, !PT ;  /* 0x0000001408127812 */ /* 0x000fe400078efcff */
[----:B-1----:R-:W-:Y:S01]  /*0630*/  IABS R13, R16 ;  /* 0x00000010000d7213 */ /* 0x002fe20000000000 */
[----:B------:R-:W-:Y:S01]  /*0640*/  IMAD.HI.U32 R3, R6, R9, RZ ;  /* 0x0000000906037227 */ /* 0x000fe200078e00ff */
[C---:B------:R-:W-:Y:S02]  /*0650*/  LOP3.LUT R16, R8.reuse, 0x10, RZ, 0xfc, !PT ;  /* 0x0000001008107812 */ /* 0x040fe400078efcff */
[----:B------:R-:W-:Y:S01]  /*0660*/  LOP3.LUT R20, R8, 0x40, RZ, 0xfc, !PT ;  /* 0x0000004008147812 */ /* 0x000fe200078efcff */
[----:B------:R-:W-:Y:S01]  /*0670*/  IMAD.HI.U32 R7, R6, R13, RZ ;  /* 0x0000000d06077227 */ /* 0x000fe200078e00ff */
[----:B------:R-:W-:Y:S02]  /*0680*/  IABS R19, R16 ;  /* 0x0000001000137213 */ /* 0x000fe40000000000 */
[----:B------:R-:W-:Y:S01]  /*0690*/  IABS R43, R20 ;  /* 0x00000014002b7213 */ /* 0x000fe20000000000 */
[----:B--2---:R-:W-:Y:S01]  /*06a0*/  IMAD.MOV R17, RZ, RZ, -R5 ;  /* 0x000000ffff117224 */ /* 0x004fe200078e0a05 */
[----:B------:R-:W-:Y:S01]  /*06b0*/  IADD3 R10, -R7, RZ, RZ ;  /* 0x000000ff070a7210 */ /* 0x000fe20007ffe1ff */
[----:B------:R-:W-:Y:S01]  /*06c0*/  IMAD.MOV R7, RZ, RZ, -R3 ;  /* 0x000000ffff077224 */ /* 0x000fe200078e0a03 */
[C---:B------:R-:W-:Y:S01]  /*06d0*/  LOP3.LUT R22, R8.reuse, 0x48, RZ, 0xfc, !PT ;  /* 0x0000004808167812 */ /* 0x040fe200078efcff */
[----:B------:R-:W-:Y:S01]  /*06e0*/  IMAD.MOV R3, RZ, RZ, -R15 ;  /* 0x000000ffff037224 */ /* 0x000fe200078e0a0f */
[----:B------:R-:W-:Y:S01]  /*06f0*/  LOP3.LUT R26, R8, 0x54, RZ, 0xfc, !PT ;  /* 0x00000054081a7812 */ /* 0x000fe200078efcff */
[----:B------:R-:W-:Y:S01]  /*0700*/  IMAD R13, R0, R10, R13 ;  /* 0x0000000a000d7224 */ /* 0x000fe200078e020d */
[----:B------:R-:W-:Y:S01]  /*0710*/  LOP3.LUT R10, R8, 0x4, RZ, 0xfc, !PT ;  /* 0x00000004080a7812 */ /* 0x000fe200078efcff */
[----:B------:R-:W-:Y:S01]  /*0720*/  IMAD.MOV.U32 R15, RZ, RZ, R17 ;  /* 0x000000ffff0f7224 */ /* 0x000fe200078e0011 */
[----:B------:R-:W-:Y:S01]  /*0730*/  IABS R17, R18 ;  /* 0x0000001200117213 */ /* 0x000fe20000000000 */
[----:B------:R-:W-:Y:S01]  /*0740*/  IMAD R3, R14, R3, R11 ;  /* 0x000000030e037224 */ /* 0x000fe200078e020b */
[----:B------:R-:W-:Y:S01]  /*0750*/  IABS R4, R10 ;  /* 0x0000000a00047213 */ /* 0x000fe20000000000 */
[C---:B------:R-:W-:Y:S01]  /*0760*/  IMAD R7, R0.reuse, R7, R9 ;  /* 0x0000000700077224 */ /* 0x040fe200078e0209 */
[----:B------:R-:W-:Y:S01]  /*0770*/  ISETP.GT.U32.AND P2, PT, R0, R13, PT ;  /* 0x0000000d0000720c */ /* 0x000fe20003f44070 */
[----:B------:R-:W-:Y:S01]  /*0780*/  IMAD R9, R15, R2, RZ ;  /* 0x000000020f097224 */ /* 0x000fe200078e02ff */
[----:B------:R-:W-:Y:S01]  /*0790*/  LOP3.LUT R14, R8, 0x8, RZ, 0xfc, !PT ;  /* 0x00000008080e7812 */ /* 0x000fe200078efcff */
[----:B------:R-:W-:Y:S01]  /*07a0*/  IMAD.MOV.U32 R11, RZ, RZ, R4 ;  /* 0x000000ffff0b7224 */ /* 0x000fe200078e0004 */
[----:B------:R-:W-:Y:S01]  /*07b0*/  ISETP.GT.U32.AND P0, PT, R0, R7, PT ;  /* 0x000000070000720c */ /* 0x000fe20003f04070 */
[----:B------:R-:W-:Y:S01]  /*07c0*/  IMAD.MOV.U32 R4, RZ, RZ, RZ ;  /* 0x000000ffff047224 */ /* 0x000fe200078e00ff */
[----:B------:R-:W-:-:S02]  /*07d0*/  IABS R15, R14 ;  /* 0x0000000e000f7213 */ /* 0x000fc40000000000 */
[----:B------:R-:W-:Y:S01]  /*07e0*/  ISETP.GE.AND P1, PT, R10, RZ, PT ;  /* 0x000000ff0a00720c */ /* 0x000fe20003f26270 */
[----:B------:R-:W-:Y:S01]  /*07f0*/  IMAD.HI.U32 R5, R5, R9, R4 ;  /* 0x0000000905057227 */ /* 0x000fe200078e0004 */
[----:B------:R-:W-:Y:S02]  /*0800*/  LOP3.LUT R10, R8, 0xc, RZ, 0xfc, !PT ;  /* 0x0000000c080a7812 */ /* 0x000fe400078efcff */
[----:B------:R-:W-:Y:S01]  /*0810*/  ISETP.GE.AND P3, PT, R14, RZ, PT ;  /* 0x000000ff0e00720c */ /* 0x000fe20003f66270 */
[----:B------:R-:W-:Y:S01]  /*0820*/  IMAD.HI.U32 R9, R6, R11, RZ ;  /* 0x0000000b06097227 */ /* 0x000fe200078e00ff */
[----:B------:R-:W-:Y:S02]  /*0830*/  @!P2 IADD3 R13, R13, -R0, RZ ;  /* 0x800000000d0da210 */ /* 0x000fe40007ffe0ff */
[----:B------:R-:W-:Y:S01]  /*0840*/  ISETP.GE.AND P2, PT, R10, RZ, PT ;  /* 0x000000ff0a00720c */ /* 0x000fe20003f46270 */
[----:B------:R-:W-:Y:S01]  /*0850*/  IMAD.MOV R9, RZ, RZ, -R9 ;  /* 0x000000ffff097224 */ /* 0x000fe200078e0a09 */
[C---:B------:R-:W-:Y:S01]  /*0860*/  ISETP.GT.U32.AND P4, PT, R0.reuse, R13, PT ;  /* 0x0000000d0000720c */ /* 0x040fe20003f84070 */
[----:B------:R-:W-:Y:S01]  /*0870*/  @!P0 IMAD.IADD R7, R7, 0x1, -R0 ;  /* 0x0000000107078824 */ /* 0x000fe200078e0a00 */
[----:B------:R-:W-:Y:S01]  /*0880*/  IABS R45, R22 ;  /* 0x00000016002d7213 */ /* 0x000fe20000000000 */
[----:B------:R-:W-:Y:S01]  /*0890*/  IMAD R9, R0, R9, R11 ;  /* 0x0000000900097224 */ /* 0x000fe200078e020b */
[----:B------:R-:W-:Y:S01]  /*08a0*/  IABS R53, R26 ;  /* 0x0000001a00357213 */ /* 0x000fe20000000000 */
[----:B------:R-:W-:Y:S01]  /*08b0*/  IMAD.IADD R4, R12, 0x1, R3 ;  /* 0x000000010c047824 */ /* 0x000fe200078e0203 */
[----:B------:R-:W-:Y:S01]  /*08c0*/  ISETP.GT.U32.AND P0, PT, R0, R7, PT ;  /* 0x000000070000720c */ /* 0x000fe20003f04070 */
[----:B------:R-:W-:Y:S01]  /*08d0*/  IMAD.HI.U32 R3, R6, R15, RZ ;  /* 0x0000000f06037227 */ /* 0x000fe200078e00ff */
[----:B------:R-:W-:-:S02]  /*08e0*/  ISETP.GT.U32.AND P6, PT, R0, R9, PT ;  /* 0x000000090000720c */ /* 0x000fc40003fc4070 */
[----:B------:R-:W-:Y:S01]  /*08f0*/  LOP3.LUT R24, R8, 0x50, RZ, 0xfc, !PT ;  /* 0x0000005008187812 */ /* 0x000fe200078efcff */
[----:B------:R-:W-:Y:S02]  /*0900*/  IMAD.MOV R3, RZ, RZ, -R3 ;  /* 0x000000ffff037224 */ /* 0x000fe400078e0a03 */
[----:B------:R-:W-:Y:S01]  /*0910*/  IMAD.HI.U32 R12, R6, R19, RZ ;  /* 0x00000013060c7227 */ /* 0x000fe200078e00ff */
[----:B------:R-:W-:-:S03]  /*0920*/  IABS R51, R24 ;  /* 0x0000001800337213 */ /* 0x000fc60000000000 */
[C---:B------:R-:W-:Y:S01]  /*0930*/  IMAD R11, R0.reuse, R3, R15 ;  /* 0x00000003000b7224 */ /* 0x040fe200078e020f */
[----:B------:R-:W-:Y:S01]  /*0940*/  IABS R15, R10 ;  /* 0x0000000a000f7213 */ /* 0x000fe20000000000 */
[--C-:B------:R-:W-:Y:S02]  /*0950*/  @!P0 IMAD.IADD R7, R7, 0x1, -R0.reuse ;  /* 0x0000000107078824 */ /* 0x100fe400078e0a00 */
[----:B------:R-:W-:Y:S01]  /*0960*/  @!P6 IMAD.IADD R9, R9, 0x1, -R0 ;  /* 0x000000010909e824 */ /* 0x000fe200078e0a00 */
[----:B------:R-:W-:Y:S01]  /*0970*/  ISETP.GT.U32.AND P0, PT, R0, R11, PT ;  /* 0x0000000b0000720c */ /* 0x000fe20003f04070 */
[----:B------:R-:W-:-:S03]  /*0980*/  IMAD.HI.U32 R3, R6, R15, RZ ;  /* 0x0000000f06037227 */ /* 0x000fc600078e00ff */
[----:B------:R-:W-:Y:S01]  /*0990*/  ISETP.GT.U32.AND P6, PT, R0, R9, PT ;  /* 0x000000090000720c */ /* 0x000fe20003fc4070 */
[----:B------:R-:W-:Y:S01]  /*09a0*/  @!P4 IMAD.IADD R13, R13, 0x1, -R0 ;  /* 0x000000010d0dc824 */ /* 0x000fe200078e0a00 */
[----:B------:R-:W-:Y:S01]  /*09b0*/  IADD3 R3, -R3, RZ, RZ ;  /* 0x000000ff03037210 */ /* 0x000fe20007ffe1ff */
[----:B------:R-:W-:Y:S01]  /*09c0*/  IMAD.MOV.U32 R10, RZ, RZ, R7 ;  /* 0x000000ffff0a7224 */ /* 0x000fe200078e0007 */
[----:B------:R-:W-:Y:S01]  /*09d0*/  ISETP.GE.AND P4, PT, R8, RZ, PT ;  /* 0x000000ff0800720c */ /* 0x000fe20003f86270 */
[----:B------:R-:W-:Y:S02]  /*09e0*/  IMAD.MOV R14, RZ, RZ, -R12 ;  /* 0x000000ffff0e7224 */ /* 0x000fe400078e0a0c */
[C---:B------:R-:W-:Y:S02]  /*09f0*/  IMAD R7, R0.reuse, R3, R15 ;  /* 0x0000000300077224 */ /* 0x040fe400078e020f */
[----:B------:R-:W-:Y:S02]  /*0a00*/  IMAD.MOV.U32 R3, RZ, RZ, R13 ;  /* 0x000000ffff037224 */ /* 0x000fe400078e000d */
[----:B------:R-:W-:Y:S01]  /*0a10*/  IMAD R19, R0, R14, R19 ;  /* 0x0000000e00137224 */ /* 0x000fe200078e0213 */
[----:B------:R-:W-:Y:S01]  /*0a20*/  LOP3.LUT R14, R8, 0x1c, RZ, 0xfc, !PT ;  /* 0x0000001c080e7812 */ /* 0x000fe200078efcff */
[--C-:B------:R-:W-:Y:S01]  /*0a30*/  @!P6 IMAD.IADD R9, R9, 0x1, -R0.reuse ;  /* 0x000000010909e824 */ /* 0x100fe200078e0a00 */
[----:B------:R-:W-:Y:S01]  /*0a40*/  ISETP.GE.AND P6, PT, R18, RZ, PT ;  /* 0x000000ff1200720c */ /* 0x000fe20003fc6270 */
[----:B------:R-:W-:Y:S01]  /*0a50*/  @!P0 IMAD.IADD R11, R11, 0x1, -R0 ;  /* 0x000000010b0b8824 */ /* 0x000fe200078e0a00 */
[----:B------:R-:W-:Y:S01]  /*0a60*/  IABS R25, R14 ;  /* 0x0000000e00197213 */ /* 0x000fe20000000000 */
[----:B------:R-:W-:Y:S01]  /*0a70*/  IMAD.HI.U32 R12, R6, R17, RZ ;  /* 0x00000011060c7227 */ /* 0x000fe200078e00ff */
[----:B------:R-:W-:-:S02]  /*0a80*/  MOV R13, R9 ;  /* 0x00000009000d7202 */ /* 0x000fc40000000f00 */
[----:B------:R-:W-:Y:S01]  /*0a90*/  ISETP.GT.U32.AND P0, PT, R0, R11, PT ;  /* 0x0000000b0000720c */ /* 0x000fe20003f04070 */
[----:B------:R-:W-:Y:S01]  /*0aa0*/  IMAD.MOV R12, RZ, RZ, -R12 ;  /* 0x000000ffff0c7224 */ /* 0x000fe200078e0a0c */
[----:B------:R-:W-:Y:S01]  /*0ab0*/  LOP3.LUT R18, R8, 0x24, RZ, 0xfc, !PT ;  /* 0x0000002408127812 */ /* 0x000fe200078efcff */
[----:B------:R-:W-:Y:S01]  /*0ac0*/  @!P1 IMAD.MOV R13, RZ, RZ, -R13 ;  /* 0x000000ffff0d9224 */ /* 0x000fe200078e0a0d */
[C---:B------:R-:W-:Y:S01]  /*0ad0*/  ISETP.GT.U32.AND P1, PT, R0.reuse, R19, PT ;  /* 0x000000130000720c */ /* 0x040fe20003f24070 */
[----:B------:R-:W-:Y:S01]  /*0ae0*/  IMAD R9, R0, R12, R17 ;  /* 0x0000000c00097224 */ /* 0x000fe200078e0211 */
[----:B------:R-:W-:Y:S01]  /*0af0*/  LOP3.LUT R12, R8, 0x18, RZ, 0xfc, !PT ;  /* 0x00000018080c7812 */ /* 0x000fe200078efcff */
[----:B------:R-:W-:Y:S01]  /*0b00*/  @!P5 IMAD.MOV R3, RZ, RZ, -R3 ;  /* 0x000000ffff03d224 */ /* 0x000fe200078e0a03 */
[----:B------:R-:W-:Y:S01]  /*0b10*/  ISETP.GT.U32.AND P5, PT, R0, R7, PT ;  /* 0x000000070000720c */ /* 0x000fe20003fa4070 */
[----:B------:R-:W-:Y:S01]  /*0b20*/  @!P4 IMAD.MOV R10, RZ, RZ, -R10 ;  /* 0x000000ffff0ac224 */ /* 0x000fe200078e0a0a */
[----:B------:R-:W-:Y:S01]  /*0b30*/  IABS R17, R12 ;  /* 0x0000000c00117213 */ /* 0x000fe20000000000 */
[----:B------:R-:W-:Y:S01]  /*0b40*/  IMAD R36, R4, 0x200, R77 ;  /* 0x0000020004247824 */ /* 0x000fe200078e024d */
[----:B------:R-:W-:Y:S01]  /*0b50*/  ISETP.GE.AND P4, PT, R16, RZ, PT ;  /* 0x000000ff1000720c */ /* 0x000fe20003f86270 */
[--C-:B------:R-:W-:Y:S01]  /*0b60*/  @!P0 IMAD.IADD R11, R11, 0x1, -R0.reuse ;  /* 0x000000010b0b8824 */ /* 0x100fe200078e0a00 */
[----:B------:R-:W-:Y:S01]  /*0b70*/  ISETP.GE.AND P0, PT, R12, RZ, PT ;  /* 0x000000ff0c00720c */ /* 0x000fe20003f06270 */
[----:B------:R-:W-:Y:S01]  /*0b80*/  IMAD.HI.U32 R12, R6, R25, RZ ;  /* 0x00000019060c7227 */ /* 0x000fe200078e00ff */
[----:B------:R-:W-:Y:S01]  /*0b90*/  LOP3.LUT R16, R8, 0x20, RZ, 0xfc, !PT ;  /* 0x0000002008107812 */ /* 0x000fe200078efcff */
[----:B------:R-:W-:Y:S01]  /*0ba0*/  STL [R1+0x938], R36 ;  /* 0x0009382401007387 */ /* 0x000fe20000100800 */
[----:B------:R-:W-:Y:S01]  /*0bb0*/  IABS R29, R18 ;  /* 0x00000012001d7213 */ /* 0x000fe20000000000 */
[----:B------:R-:W-:Y:S01]  /*0bc0*/  @!P1 IMAD.IADD R19, R19, 0x1, -R0 ;  /* 0x0000000113139824 */ /* 0x000fe200078e0a00 */
[----:B------:R-:W-:Y:S01]  /*0bd0*/  IADD3 R12, -R12, RZ, RZ ;  /* 0x000000ff0c0c7210 */ /* 0x000fe20007ffe1ff */
[----:B------:R-:W-:Y:S01]  /*0be0*/  IMAD.MOV.U32 R15, RZ, RZ, R11 ;  /* 0x000000ffff0f7224 */ /* 0x000fe200078e000b */
[----:B------:R-:W-:Y:S01]  /*0bf0*/  IABS R21, R16 ;  /* 0x0000001000157213 */ /* 0x000fe20000000000 */
[----:B------:R-:W-:Y:S01]  /*0c00*/  IMAD.HI.U32 R11, R6, R17, RZ ;  /* 0x00000011060b7227 */ /* 0x000fe200078e00ff */
[----:B------:R-:W-:-:S02]  /*0c10*/  ISETP.GT.U32.AND P1, PT, R0, R19, PT ;  /* 0x000000130000720c */ /* 0x000fc40003f24070 */
[C---:B------:R-:W-:Y:S01]  /*0c20*/  IADD3 R34, R36.reuse, 0x80, RZ ;  /* 0x0000008024227810 */ /* 0x040fe20007ffe0ff */
[----:B------:R-:W-:Y:S01]  /*0c30*/  IMAD.MOV R11, RZ, RZ, -R11 ;  /* 0x000000ffff0b7224 */ /* 0x000fe200078e0a0b */
[----:B------:R-:W-:Y:S01]  /*0c40*/  IADD3 R32, R36, 0x100, RZ ;  /* 0x0000010024207810 */ /* 0x000fe20007ffe0ff */
[----:B------:R-:W-:Y:S01]  /*0c50*/  @!P3 IMAD.MOV R15, RZ, RZ, -R15 ;  /* 0x000000ffff0fb224 */ /* 0x000fe200078e0a0f */
[C---:B------:R-:W-:Y:S01]  /*0c60*/  ISETP.GT.U32.AND P3, PT, R0.reuse, R9, PT ;  /* 0x000000090000720c */ /* 0x040fe20003f64070 */
[----:B------:R-:W-:Y:S01]  /*0c70*/  IMAD R11, R0, R11, R17 ;  /* 0x0000000b000b7224 */ /* 0x000fe200078e0211 */
[----:B------:R-:W-:Y:S01]  /*0c80*/  IADD3 R30, R36, 0x180, RZ ;  /* 0x00000180241e7810 */ /* 0x000fe20007ffe0ff */
[--C-:B------:R-:W-:Y:S01]  /*0c90*/  @!P5 IMAD.IADD R7, R7, 0x1, -R0.reuse ;  /* 0x000000010707d824 */ /* 0x100fe200078e0a00 */
[----:B------:R-:W-:Y:S01]  /*0ca0*/  STL [R1+0x93c], R34 ;  /* 0x00093c2201007387 */ /* 0x000fe20000100800 */
[C---:B------:R-:W-:Y:S02]  /*0cb0*/  IMAD R25, R0.reuse, R12, R25 ;  /* 0x0000000c00197224 */ /* 0x040fe400078e0219 */
[--C-:B------:R-:W-:Y:S01]  /*0cc0*/  @!P1 IMAD.IADD R19, R19, 0x1, -R0.reuse ;  /* 0x0000000113139824 */ /* 0x100fe200078e0a00 */
[----:B------:R-:W-:Y:S01]  /*0cd0*/  ISETP.GT.U32.AND P1, PT, R0, R11, PT ;  /* 0x0000000b0000720c */ /* 0x000fe20003f24070 */
[----:B------:R-:W-:Y:S01]  /*0ce0*/  IMAD.HI.U32 R12, R6, R21, RZ ;  /* 0x00000015060c7227 */ /* 0x000fe200078e00ff */
[----:B------:R-:W-:Y:S01]  /*0cf0*/  ISETP.GT.U32.AND P5, PT, R0, R7, PT ;  /* 0x000000070000720c */ /* 0x000fe20003fa4070 */
[----:B------:R-:W-:Y:S01]  /*0d00*/  STL [R1+0x944], R32 ;  /* 0x0009442001007387 */ /* 0x000fe20000100800 */
[----:B------:R-:W-:Y:S01]  /*0d10*/  @!P4 IADD3 R19, -R19, RZ, RZ ;  /* 0x000000ff1313c210 */ /* 0x000fe20007ffe1ff */
[----:B------:R-:W-:Y:S01]  /*0d20*/  @!P3 IMAD.IADD R9, R9, 0x1, -R0 ;  /* 0x000000010909b824 */ /* 0x000fe200078e0a00 */
[----:B------:R-:W-:Y:S01]  /*0d30*/  ISETP.GE.AND P4, PT, R16, RZ, PT ;  /* 0x000000ff1000720c */ /* 0x000fe20003f86270 */
[----:B------:R-:W-:Y:S01]  /*0d40*/  IMAD.MOV R12, RZ, RZ, -R12 ;  /* 0x000000ffff0c7224 */ /* 0x000fe200078e0a0c */
[----:B------:R-:W-:Y:S01]  /*0d50*/  LOP3.LUT R16, R8, 0x28, RZ, 0xfc, !PT ;  /* 0x0000002808107812 */ /* 0x000fe200078efcff */
[----:B------:R1:W-:Y:S01]  /*0d60*/  STL [R1+0x940], R30 ;  /* 0x0009401e01007387 */ /* 0x0003e20000100800 */
[----:B------:R-:W-:-:S02]  /*0d70*/  ISETP.GT.U32.AND P3, PT, R0, R9, PT ;  /* 0x000000090000720c */ /* 0x000fc40003f64070 */
[----:B------:R-:W-:Y:S01]  /*0d80*/  IABS R27, R16 ;  /* 0x00000010001b7213 */ /* 0x000fe20000000000 */
[--C-:B------:R-:W-:Y:S02]  /*0d90*/  @!P1 IMAD.IADD R11, R11, 0x1, -R0.reuse ;  /* 0x000000010b0b9824 */ /* 0x100fe400078e0a00 */
[----:B------:R-:W-:Y:S01]  /*0da0*/  @!P5 IMAD.IADD R7, R7, 0x1, -R0 ;  /* 0x000000010707d824 */ /* 0x000fe200078e0a00 */
[----:B------:R-:W-:Y:S01]  /*0db0*/  ISETP.GE.AND P5, PT, R14, RZ, PT ;  /* 0x000000ff0e00720c */ /* 0x000fe20003fa6270 */
[----:B------:R-:W-:Y:S01]  /*0dc0*/  IMAD.HI.U32 R14, R6, R29, RZ ;  /* 0x0000001d060e7227 */ /* 0x000fe200078e00ff */
[----:B------:R-:W-:-:S03]  /*0dd0*/  ISETP.GT.U32.AND P1, PT, R0, R11, PT ;  /* 0x0000000b0000720c */ /* 0x000fc60003f24070 */
[----:B------:R-:W-:Y:S02]  /*0de0*/  IMAD.MOV.U32 R17, RZ, RZ, R7 ;  /* 0x000000ffff117224 */ /* 0x000fe400078e0007 */
[C---:B------:R-:W-:Y:S02]  /*0df0*/  IMAD R7, R0.reuse, R12, R21 ;  /* 0x0000000c00077224 */ /* 0x040fe400078e0215 */
[----:B------:R-:W-:Y:S02]  /*0e00*/  IMAD.MOV R14, RZ, RZ, -R14 ;  /* 0x000000ffff0e7224 */ /* 0x000fe400078e0a0e */
[--C-:B------:R-:W-:Y:S01]  /*0e10*/  @!P3 IMAD.IADD R9, R9, 0x1, -R0.reuse ;  /* 0x000000010909b824 */ /* 0x100fe200078e0a00 */
[C---:B------:R-:W-:Y:S01]  /*0e20*/  ISETP.GT.U32.AND P3, PT, R0.reuse, R7, PT ;  /* 0x000000070000720c */ /* 0x040fe20003f64070 */
[----:B------:R-:W-:Y:S01]  /*0e30*/  IMAD R29, R0, R14, R29 ;  /* 0x0000000e001d7224 */ /* 0x000fe200078e021d */
[----:B------:R-:W-:Y:S01]  /*0e40*/  LOP3.LUT R14, R8, 0x2c, RZ, 0xfc, !PT ;  /* 0x0000002c080e7812 */ /* 0x000fe200078efcff */
[----:B------:R-:W-:-:S02]  /*0e50*/  @!P1 IMAD.IADD R11, R11, 0x1, -R0 ;  /* 0x000000010b0b9824 */ /* 0x000fc400078e0a00 */
[----:B------:R-:W-:Y:S01]  /*0e60*/  @!P2 IMAD.MOV R17, RZ, RZ, -R17 ;  /* 0x000000ffff11a224 */ /* 0x000fe200078e0a11 */
[C---:B------:R-:W-:Y:S01]  /*0e70*/  ISETP.GT.U32.AND P1, PT, R0.reuse, R29, PT ;  /* 0x0000001d0000720c */ /* 0x040fe20003f24070 */
[----:B------:R-:W-:Y:S01]  /*0e80*/  IMAD.MOV.U32 R21, RZ, RZ, R9 ;  /* 0x000000ffff157224 */ /* 0x000fe200078e0009 */
[----:B------:R-:W-:Y:S01]  /*0e90*/  ISETP.GT.U32.AND P2, PT, R0, R25, PT ;  /* 0x000000190000720c */ /* 0x000fe20003f44070 */
[----:B------:R-:W-:Y:S01]  /*0ea0*/  IMAD.HI.U32 R9, R6, R27, RZ ;  /* 0x0000001b06097227 */ /* 0x000fe200078e00ff */
[----:B------:R-:W-:Y:S02]  /*0eb0*/  IABS R31, R14 ;  /* 0x0000000e001f7213 */ /* 0x000fe40000000000 */
[----:B------:R-:W-:Y:S01]  /*0ec0*/  MOV R23, R11 ;  /* 0x0000000b00177202 */ /* 0x000fe20000000f00 */
[----:B------:R-:W-:Y:S02]  /*0ed0*/  @!P3 IMAD.IADD R7, R7, 0x1, -R0 ;  /* 0x000000010707b824 */ /* 0x000fe400078e0a00 */
[----:B------:R-:W-:-:S02]  /*0ee0*/  IMAD.MOV R9, RZ, RZ, -R9 ;  /* 0x000000ffff097224 */ /* 0x000fc400078e0a09 */
[----:B------:R-:W-:Y:S01]  /*0ef0*/  @!P6 IMAD.MOV R21, RZ, RZ, -R21 ;  /* 0x000000ffff15e224 */ /* 0x000fe200078e0a15 */
[----:B------:R-:W-:Y:S01]  /*0f00*/  ISETP.GT.U32.AND P3, PT, R0, R7, PT ;  /* 0x000000070000720c */ /* 0x000fe20003f64070 */
[--C-:B------:R-:W-:Y:S01]  /*0f10*/  @!P1 IMAD.IADD R29, R29, 0x1, -R0.reuse ;  /* 0x000000011d1d9824 */ /* 0x100fe200078e0a00 */
[----:B------:R-:W-:Y:S01]  /*0f20*/  ISETP.GE.AND P6, PT, R18, RZ, PT ;  /* 0x000000ff1200720c */ /* 0x000fe20003fc6270 */
[----:B------:R-:W-:Y:S01]  /*0f30*/  IMAD R9, R0, R9, R27 ;  /* 0x0000000900097224 */ /* 0x000fe200078e021b */
[----:B------:R-:W-:Y:S01]  /*0f40*/  LOP3.LUT R18, R8, 0x3c, RZ, 0xfc, !PT ;  /* 0x0000003c08127812 */ /* 0x000fe200078efcff */
[----:B------:R-:W-:Y:S01]  /*0f50*/  IMAD.HI.U32 R12, R6, R31, RZ ;  /* 0x0000001f060c7227 */ /* 0x000fe200078e00ff */
[----:B------:R-:W-:Y:S02]  /*0f60*/  ISETP.GT.U32.AND P1, PT, R0, R29, PT ;  /* 0x0000001d0000720c */ /* 0x000fe40003f24070 */
[----:B------:R-:W-:Y:S01]  /*0f70*/  IABS R41, R18 ;  /* 0x0000001200297213 */ /* 0x000fe20000000000 */
[----:B------:R-:W-:-:S02]  /*0f80*/  @!P2 IMAD.IADD R25, R25, 0x1, -R0 ;  /* 0x000000011919a824 */ /* 0x000fc400078e0a00 */
[----:B------:R-:W-:Y:S02]  /*0f90*/  IMAD.MOV R12, RZ, RZ, -R12 ;  /* 0x000000ffff0c7224 */ /* 0x000fe400078e0a0c */
[--C-:B------:R-:W-:Y:S01]  /*0fa0*/  @!P3 IMAD.IADD R7, R7, 0x1, -R0.reuse ;  /* 0x000000010707b824 */ /* 0x100fe200078e0a00 */
[C---:B------:R-:W-:Y:S01]  /*0fb0*/  ISETP.GT.U32.AND P3, PT, R0.reuse, R9, PT ;  /* 0x000000090000720c */ /* 0x040fe20003f64070 */
[C---:B------:R-:W-:Y:S01]  /*0fc0*/  IMAD R11, R0.reuse, R12, R31 ;  /* 0x0000000c000b7224 */ /* 0x040fe200078e021f */
[----:B------:R-:W-:Y:S01]  /*0fd0*/  ISETP.GT.U32.AND P2, PT, R0, R25, PT ;  /* 0x000000190000720c */ /* 0x000fe20003f44070 */
[----:B------:R-:W-:Y:S01]  /*0fe0*/  IMAD.MOV.U32 R27, RZ, RZ, R7 ;  /* 0x000000ffff1b7224 */ /* 0x000fe200078e0007 */
[----:B------:R-:W-:Y:S01]  /*0ff0*/  LOP3.LUT R12, R8, 0x30, RZ, 0xfc, !PT ;  /* 0x00000030080c7812 */ /* 0x000fe200078efcff */
[--C-:B------:R-:W-:Y:S02]  /*1000*/  @!P1 IMAD.IADD R29, R29, 0x1, -R0.reuse ;  /* 0x000000011d1d9824 */ /* 0x100fe400078e0a00 */
[----:B------:R-:W-:Y:S01]  /*1010*/  @!P0 IMAD.MOV R23, RZ, RZ, -R23 ;  /* 0x000000ffff178224 */ /* 0x000fe200078e0a17 */
[----:B------:R-:W-:Y:S01]  /*1020*/  IABS R31, R12 ;  /* 0x0000000c001f7213 */ /* 0x000fe20000000000 */
[----:B------:R-:W-:Y:S01]  /*1030*/  @!P6 IMAD.MOV R29, RZ, RZ, -R29 ;  /* 0x000000ffff1de224 */ /* 0x000fe200078e0a1d */
[----:B------:R-:W-:Y:S01]  /*1040*/  ISETP.GT.U32.AND P6, PT, R0, R11, PT ;  /* 0x0000000b0000720c */ /* 0x000fe20003fc4070 */
[----:B------:R-:W-:Y:S01]  /*1050*/  @!P4 IMAD.MOV R27, RZ, RZ, -R27 ;  /* 0x000000ffff1bc224 */ /* 0x000fe200078e0a1b */
[----:B------:R-:W-:Y:S01]  /*1060*/  ISETP.GE.AND P0, PT, R16, RZ, PT ;  /* 0x000000ff1000720c */ /* 0x000fe20003f06270 */
[--C-:B------:R-:W-:Y:S01]  /*1070*/  @!P3 IMAD.IADD R9, R9, 0x1, -R0.reuse ;  /* 0x000000010909b824 */ /* 0x100fe200078e0a00 */
[----:B------:R-:W-:Y:S01]  /*1080*/  LOP3.LUT R16, R8, 0x38, RZ, 0xfc, !PT ;  /* 0x0000003808107812 */ /* 0x000fe200078efcff */
[----:B------:R-:W-:Y:S01]  /*1090*/  @!P2 IMAD.IADD R25, R25, 0x1, -R0 ;  /* 0x000000011919a824 */ /* 0x000fe200078e0a00 */
[----:B------:R-:W-:Y:S01]  /*10a0*/  ISETP.GE.AND P2, PT, R14, RZ, PT ;  /* 0x000000ff0e00720c */ /* 0x000fe20003f46270 */
[----:B------:R-:W-:Y:S01]  /*10b0*/  IMAD.HI.U32 R7, R6, R31, RZ ;  /* 0x0000001f06077227 */ /* 0x000fe200078e00ff */
[----:B------:R-:W-:-:S02]  /*10c0*/  ISETP.GT.U32.AND P3, PT, R0, R9, PT ;  /* 0x000000090000720c */ /* 0x000fc40003f64070 */
[----:B------:R-:W-:Y:S01]  /*10d0*/  LOP3.LUT R14, R8, 0x34, RZ, 0xfc, !PT ;  /* 0x00000034080e7812 */ /* 0x000fe200078efcff */
[----:B------:R-:W-:Y:S01]  /*10e0*/  IMAD.MOV R7, RZ, RZ, -R7 ;  /* 0x000000ffff077224 */ /* 0x000fe200078e0a07 */
[----:B------:R-:W-:Y:S01]  /*10f0*/  @!P5 IADD3 R25, -R25, RZ, RZ ;  /* 0x000000ff1919d210 */ /* 0x000fe20007ffe1ff */
[----:B------:R-:W-:Y:S01]  /*1100*/  @!P6 IMAD.IADD R11, R11, 0x1, -R0 ;  /* 0x000000010b0be824 */ /* 0x000fe200078e0a00 */
[----:B------:R-:W-:Y:S01]  /*1110*/  IABS R37, R14 ;  /* 0x0000000e00257213 */ /* 0x000fe20000000000 */
[----:B------:R-:W-:Y:S01]  /*1120*/  IMAD R7, R0, R7, R31 ;  /* 0x0000000700077224 */ /* 0x000fe200078e021f */
[----:B------:R-:W-:Y:S02]  /*1130*/  ISETP.GE.AND P5, PT, R12, RZ, PT ;  /* 0x000000ff0c00720c */ /* 0x000fe40003fa6270 */
[----:B------:R-:W-:Y:S01]  /*1140*/  ISETP.GT.U32.AND P6, PT, R0, R11, PT ;  /* 0x0000000b0000720c */ /* 0x000fe20003fc4070 */
[----:B------:R-:W-:Y:S01]  /*1150*/  IMAD.HI.U32 R12, R6, R37, RZ ;  /* 0x00000025060c7227 */ /* 0x000fe200078e00ff */
[----:B------:R-:W-:-:S02]  /*1160*/  ISETP.GE.AND P4, PT, R14, RZ, PT ;  /* 0x000000ff0e00720c */ /* 0x000fc40003f86270 */
[----:B------:R-:W-:Y:S01]  /*1170*/  @!P3 IADD3 R9, R9, -R0, RZ ;  /* 0x800000000909b210 */ /* 0x000fe20007ffe0ff */
[----:B------:R-:W-:Y:S01]  /*1180*/  IMAD.MOV R14, RZ, RZ, -R12 ;  /* 0x000000ffff0e7224 */ /* 0x000fe200078e0a0c */
[C---:B------:R-:W-:Y:S02]  /*1190*/  ISETP.GT.U32.AND P3, PT, R0.reuse, R7, PT ;  /* 0x000000070000720c */ /* 0x040fe40003f64070 */
[----:B------:R-:W-:Y:S01]  /*11a0*/  IABS R39, R16 ;  /* 0x0000001000277213 */ /* 0x000fe20000000000 */
[----:B------:R-:W-:Y:S01]  /*11b0*/  IMAD R37, R0, R14, R37 ;  /* 0x0000000e00257224 */ /* 0x000fe200078e0225 */
[----:B------:R-:W-:Y:S01]  /*11c0*/  ISETP.GE.AND P1, PT, R16, RZ, PT ;  /* 0x000000ff1000720c */ /* 0x000fe20003f26270 */
[----:B------:R-:W-:Y:S01]  /*11d0*/  IMAD.HI.U32 R14, R6, R43, RZ ;  /* 0x0000002b060e7227 */ /* 0x000fe200078e00ff */
[----:B------:R-:W-:-:S03]  /*11e0*/  LOP3.LUT R16, R8, 0x44, RZ, 0xfc, !PT ;  /* 0x0000004408107812 */ /* 0x000fc600078efcff */
[----:B------:R-:W-:Y:S01]  /*11f0*/  IMAD.HI.U32 R12, R6, R39, RZ ;  /* 0x00000027060c7227 */ /* 0x000fe200078e00ff */
[----:B------:R-:W-:-:S03]  /*1200*/  IABS R35, R16 ;  /* 0x0000001000237213 */ /* 0x000fc60000000000 */
[----:B------:R-:W-:Y:S01]  /*1210*/  @!P6 IMAD.IADD R11, R11, 0x1, -R0 ;  /* 0x000000010b0be824 */ /* 0x000fe200078e0a00 */
[C---:B------:R-:W-:Y:S01]  /*1220*/  ISETP.GT.U32.AND P6, PT, R0.reuse, R37, PT ;  /* 0x000000250000720c */ /* 0x040fe20003fc4070 */
[----:B------:R-:W-:Y:S02]  /*1230*/  IMAD.MOV R12, RZ, RZ, -R12 ;  /* 0x000000ffff0c7224 */ /* 0x000fe400078e0a0c */
[----:B------:R-:W-:Y:S01]  /*1240*/  @!P3 IMAD.IADD R7, R7, 0x1, -R0 ;  /* 0x000000010707b824 */ /* 0x000fe200078e0a00 */
[----:B------:R-:W-:Y:S01]  /*1250*/  MOV R33, R11 ;  /* 0x0000000b00217202 */ /* 0x000fe20000000f00 */
[C---:B------:R-:W-:Y:S02]  /*1260*/  IMAD R39, R0.reuse, R12, R39 ;  /* 0x0000000c00277224 */ /* 0x040fe400078e0227 */
[----:B------:R-:W-:Y:S01]  /*1270*/  IMAD.MOV R14, RZ, RZ, -R14 ;  /* 0x000000ffff0e7224 */ /* 0x000fe200078e0a0e */
[----:B------:R-:W-:Y:S01]  /*1280*/  ISETP.GT.U32.AND P3, PT, R0, R7, PT ;  /* 0x000000070000720c */ /* 0x000fe20003f64070 */
[----:B------:R-:W-:-:S04]  /*1290*/  IMAD.HI.U32 R12, R6, R41, RZ ;  /* 0x00000029060c7227 */ /* 0x000fc800078e00ff */
[----:B------:R-:W-:Y:S02]  /*12a0*/  IMAD.MOV.U32 R31, RZ, RZ, R9 ;  /* 0x000000ffff1f7224 */ /* 0x000fe400078e0009 */
[C---:B------:R-:W-:Y:S02]  /*12b0*/  IMAD R43, R0.reuse, R14, R43 ;  /* 0x0000000e002b7224 */ /* 0x040fe400078e022b */
[----:B------:R-:W-:Y:S02]  /*12c0*/  IMAD.MOV R12, RZ, RZ, -R12 ;  /* 0x000000ffff0c7224 */ /* 0x000fe400078e0a0c */
[----:B------:R-:W-:Y:S01]  /*12d0*/  @!P0 IMAD.MOV R31, RZ, RZ, -R31 ;  /* 0x000000ffff1f8224 */ /* 0x000fe200078e0a1f */
[C---:B------:R-:W-:Y:S01]  /*12e0*/  ISETP.GT.U32.AND P0, PT, R0.reuse, R39, PT ;  /* 0x000000270000720c */ /* 0x040fe20003f04070 */
[----:B------:R-:W-:Y:S01]  /*12f0*/  @!P6 IMAD.IADD R37, R37, 0x1, -R0 ;  /* 0x000000012525e824 */ /* 0x000fe200078e0a00 */
[C---:B------:R-:W-:Y:S01]  /*1300*/  ISETP.GT.U32.AND P6, PT, R0.reuse, R43, PT ;  /* 0x0000002b0000720c */ /* 0x040fe20003fc4070 */
[----:B------:R-:W-:-:S02]  /*1310*/  IMAD R41, R0, R12, R41 ;  /* 0x0000000c00297224 */ /* 0x000fc400078e0229 */
[----:B------:R-:W-:-:S04]  /*1320*/  IMAD.HI.U32 R12, R6, R35, RZ ;  /* 0x00000023060c7227 */ /* 0x000fc800078e00ff */
[----:B------:R-:W-:Y:S01]  /*1330*/  @!P2 IMAD.MOV R33, RZ, RZ, -R33 ;  /* 0x000000ffff21a224 */ /* 0x000fe200078e0a21 */
[----:B------:R-:W-:Y:S01]  /*1340*/  ISETP.GT.U32.AND P2, PT, R0, R41, PT ;  /* 0x000000290000720c */ /* 0x000fe20003f44070 */
[----:B------:R-:W-:-:S04]  /*1350*/  IMAD.HI.U32 R9, R6, R45, RZ ;  /* 0x0000002d06097227 */ /* 0x000fc800078e00ff */
[----:B------:R-:W-:Y:S02]  /*1360*/  IMAD.MOV R12, RZ, RZ, -R12 ;  /* 0x000000ffff0c7224 */ /* 0x000fe400078e0a0c */
[--C-:B------:R-:W-:Y:S01]  /*1370*/  @!P3 IMAD.IADD R7, R7, 0x1, -R0.reuse ;  /* 0x000000010707b824 */ /* 0x100fe200078e0a00 */
[----:B------:R-:W-:Y:S01]  /*1380*/  ISETP.GE.AND P3, PT, R18, RZ, PT ;  /* 0x000000ff1200720c */ /* 0x000fe20003f66270 */
[----:B------:R-:W-:Y:S01]  /*1390*/  IMAD.MOV R11, RZ, RZ, -R9 ;  /* 0x000000ffff0b7224 */ /* 0x000fe200078e0a09 */
[----:B------:R-:W-:Y:S01]  /*13a0*/  LOP3.LUT R18, R8, 0x4c, RZ, 0xfc, !PT ;  /* 0x0000004c08127812 */ /* 0x000fe200078efcff */
[--C-:B------:R-:W-:Y:S01]  /*13b0*/  @!P0 IMAD.IADD R39, R39, 0x1, -R0.reuse ;  /* 0x0000000127278824 */ /* 0x100fe200078e0a00 */
[C---:B------:R-:W-:Y:S01]  /*13c0*/  ISETP.GT.U32.AND P0, PT, R0.reuse, R37, PT ;  /* 0x000000250000720c */ /* 0x040fe20003f04070 */
[C---:B------:R-:W-:Y:S01]  /*13d0*/  IMAD R9, R0.reuse, R12, R35 ;  /* 0x0000000c00097224 */ /* 0x040fe200078e0223 */
[----:B------:R-:W-:Y:S01]  /*13e0*/  MOV R35, R7 ;  /* 0x0000000700237202 */ /* 0x000fe20000000f00 */
[----:B------:R-:W-:Y:S01]  /*13f0*/  IMAD R11, R0, R11, R45 ;  /* 0x0000000b000b7224 */ /* 0x000fe200078e022d */
[----:B------:R-:W-:Y:S01]  /*1400*/  IABS R45, R18 ;  /* 0x00000012002d7213 */ /* 0x000fe20000000000 */
[----:B------:R-:W-:-:S02]  /*1410*/  @!P6 IMAD.IADD R43, R43, 0x1, -R0 ;  /* 0x000000012b2be824 */ /* 0x000fc400078e0a00 */
[----:B------:R-:W-:Y:S02]  /*1420*/  @!P5 IMAD.MOV R35, RZ, RZ, -R35 ;  /* 0x000000ffff23d224 */ /* 0x000fe400078e0a23 */
[--C-:B------:R-:W-:Y:S01]  /*1430*/  @!P2 IMAD.IADD R41, R41, 0x1, -R0.reuse ;  /* 0x000000012929a824 */ /* 0x100fe200078e0a00 */
[----:B------:R-:W-:Y:S01]  /*1440*/  ISETP.GT.U32.AND P5, PT, R0, R43, PT ;  /* 0x0000002b0000720c */ /* 0x000fe20003fa4070 */
[----:B------:R-:W-:Y:S01]  /*1450*/  IMAD.HI.U32 R7, R6, R45, RZ ;  /* 0x0000002d06077227 */ /* 0x000fe200078e00ff */
[C---:B------:R-:W-:Y:S02]  /*1460*/  ISETP.GT.U32.AND P2, PT, R0.reuse, R39, PT ;  /* 0x000000270000720c */ /* 0x040fe40003f44070 */
[C---:B------:R-:W-:Y:S01]  /*1470*/  ISETP.GT.U32.AND P6, PT, R0.reuse, R41, PT ;  /* 0x000000290000720c */ /* 0x040fe20003fc4070 */
[----:B------:R-:W-:Y:S02]  /*1480*/  IMAD.MOV R7, RZ, RZ, -R7 ;  /* 0x000000ffff077224 */ /* 0x000fe400078e0a07 */
[----:B------:R-:W-:Y:S01]  /*1490*/  @!P0 IMAD.IADD R37, R37, 0x1, -R0 ;  /* 0x0000000125258824 */ /* 0x000fe200078e0a00 */
[C---:B------:R-:W-:Y:S01]  /*14a0*/  ISETP.GT.U32.AND P0, PT, R0.reuse, R9, PT ;  /* 0x000000090000720c */ /* 0x040fe20003f04070 */
[----:B------:R-:W-:-:S02]  /*14b0*/  IMAD R7, R0, R7, R45 ;  /* 0x0000000700077224 */ /* 0x000fc400078e022d */
[----:B------:R-:W-:Y:S02]  /*14c0*/  @!P4 IMAD.MOV R37, RZ, RZ, -R37 ;  /* 0x000000ffff25c224 */ /* 0x000fe400078e0a25 */
[----:B------:R-:W-:Y:S01]  /*14d0*/  @!P5 IADD3 R43, R43, -R0, RZ ;  /* 0x800000002b2bd210 */ /* 0x000fe20007ffe0ff */
[----:B------:R-:W-:Y:S01]  /*14e0*/  IMAD.HI.U32 R14, R6, R53, RZ ;  /* 0x00000035060e7227 */ /* 0x000fe200078e00ff */
[----:B------:R-:W-:-:S03]  /*14f0*/  ISETP.GT.U32.AND P5, PT, R0, R7, PT ;  /* 0x000000070000720c */ /* 0x000fc60003fa4070 */
[--C-:B------:R-:W-:Y:S01]  /*1500*/  @!P2 IMAD.IADD R39, R39, 0x1, -R0.reuse ;  /* 0x000000012727a824 */ /* 0x100fe200078e0a00 */
[----:B------:R-:W-:Y:S01]  /*1510*/  ISETP.GT.U32.AND P2, PT, R0, R11, PT ;  /* 0x0000000b0000720c */ /* 0x000fe20003f44070 */
[--C-:B------:R-:W-:Y:S01]  /*1520*/  @!P6 IMAD.IADD R41, R41, 0x1, -R0.reuse ;  /* 0x000000012929e824 */ /* 0x100fe200078e0a00 */
[----:B------:R-:W-:Y:S01]  /*1530*/  ISETP.GE.AND P6, PT, R20, RZ, PT ;  /* 0x000000ff1400720c */ /* 0x000fe20003fc6270 */
[----:B------:R-:W-:Y:S01]  /*1540*/  @!P0 IMAD.IADD R9, R9, 0x1, -R0 ;  /* 0x0000000109098824 */ /* 0x000fe200078e0a00 */
[----:B------:R-:W-:Y:S01]  /*1550*/  ISETP.GE.AND P0, PT, R16, RZ, PT ;  /* 0x000000ff1000720c */ /* 0x000fe20003f06270 */
[----:B------:R-:W-:Y:S01]  /*1560*/  IMAD.MOV R14, RZ, RZ, -R14 ;  /* 0x000000ffff0e7224 */ /* 0x000fe200078e0a0e */
[----:B------:R-:W-:Y:S01]  /*1570*/  LOP3.LUT R16, R8, 0x58, RZ, 0xfc, !PT ;  /* 0x0000005808107812 */ /* 0x000fe200078efcff */
[----:B------:R-:W-:Y:S01]  /*1580*/  IMAD.HI.U32 R12, R6, R51, RZ ;  /* 0x00000033060c7227 */ /* 0x000fe200078e00ff */
[----:B------:R-:W-:Y:S02]  /*1590*/  ISETP.GT.U32.AND P4, PT, R0, R9, PT ;  /* 0x000000090000720c */ /* 0x000fe40003f84070 */
[----:B------:R-:W-:Y:S01]  /*15a0*/  IABS R49, R16 ;  /* 0x0000001000317213 */ /* 0x000fe20000000000 */
[--C-:B------:R-:W-:Y:S01]  /*15b0*/  @!P5 IMAD.IADD R7, R7, 0x1, -R0.reuse ;  /* 0x000000010707d824 */ /* 0x100fe200078e0a00 */
[----:B------:R-:W-:Y:S01]  /*15c0*/  LOP3.LUT R20, R8, 0x5c, RZ, 0xfc, !PT ;  /* 0x0000005c08147812 */ /* 0x000fe200078efcff */
[----:B------:R-:W-:Y:S01]  /*15d0*/  @!P2 IMAD.IADD R11, R11, 0x1, -R0 ;  /* 0x000000010b0ba824 */ /* 0x000fe200078e0a00 */
[----:B------:R-:W-:Y:S01]  /*15e0*/  ISETP.GE.AND P2, PT, R22, RZ, PT ;  /* 0x000000ff1600720c */ /* 0x000fe20003f46270 */
[----:B------:R-:W-:Y:S01]  /*15f0*/  @!P1 IMAD.MOV R39, RZ, RZ, -R39 ;  /* 0x000000ffff279224 */ /* 0x000fe200078e0a27 */
[C---:B------:R-:W-:Y:S01]  /*1600*/  ISETP.GT.U32.AND P1, PT, R0.reuse, R7, PT ;  /* 0x000000070000720c */ /* 0x040fe20003f24070 */
[C---:B------:R-:W-:Y:S01]  /*1610*/  IMAD R53, R0.reuse, R14, R53 ;  /* 0x0000000e00357224 */ /* 0x040fe200078e0235 */
[C---:B------:R-:W-:Y:S01]  /*1620*/  ISETP.GT.U32.AND P5, PT, R0.reuse, R11, PT ;  /* 0x0000000b0000720c */ /* 0x040fe20003fa4070 */
[----:B------:R-:W-:Y:S01]  /*1630*/  IMAD.MOV R12, RZ, RZ, -R12 ;  /* 0x000000ffff0c7224 */ /* 0x000fe200078e0a0c */
[----:B------:R-:W-:Y:S01]  /*1640*/  @!P6 IADD3 R43, -R43, RZ, RZ ;  /* 0x000000ff2b2be210 */ /* 0x000fe20007ffe1ff */
[----:B------:R-:W-:Y:S01]  /*1650*/  @!P4 IMAD.IADD R9, R9, 0x1, -R0 ;  /* 0x000000010909c824 */ /* 0x000fe200078e0a00 */
[C---:B------:R-:W-:Y:S01]  /*1660*/  ISETP.GT.U32.AND P4, PT, R0.reuse, R53, PT ;  /* 0x000000350000720c */ /* 0x040fe20003f84070 */
[----:B------:R-:W-:Y:S01]  /*1670*/  IMAD R51, R0, R12, R51 ;  /* 0x0000000c00337224 */ /* 0x000fe200078e0233 */
[----:B------:R-:W-:Y:S01]  /*1680*/  ISETP.GE.AND P6, PT, R18, RZ, PT ;  /* 0x000000ff1200720c */ /* 0x000fe20003fc6270 */
[----:B------:R-:W-:Y:S01]  /*1690*/  IMAD.HI.U32 R12, R6, R49, RZ ;  /* 0x00000031060c7227 */ /* 0x000fe200078e00ff */
[----:B------:R-:W-:-:S02]  /*16a0*/  IABS R55, R20 ;  /* 0x0000001400377213 */ /* 0x000fc40000000000 */
[----:B------:R-:W-:Y:S01]  /*16b0*/  LOP3.LUT R22, R8, 0x70, RZ, 0xfc, !PT ;  /* 0x0000007008167812 */ /* 0x000fe200078efcff */
[----:B------:R-:W-:Y:S01]  /*16c0*/  @!P3 IMAD.MOV R41, RZ, RZ, -R41 ;  /* 0x000000ffff29b224 */ /* 0x000fe200078e0a29 */
[----:B------:R-:W-:Y:S01]  /*16d0*/  ISETP.GT.U32.AND P3, PT, R0, R51, PT ;  /* 0x000000330000720c */ /* 0x000fe20003f64070 */
[----:B------:R-:W-:Y:S01]  /*16e0*/  IMAD.MOV R12, RZ, RZ, -R12 ;  /* 0x000000ffff0c7224 */ /* 0x000fe200078e0a0c */
[----:B------:R-:W-:Y:S01]  /*16f0*/  IABS R67, R22 ;  /* 0x0000001600437213 */ /* 0x000fe20000000000 */
[--C-:B------:R-:W-:Y:S01]  /*1700*/  @!P1 IMAD.IADD R7, R7, 0x1, -R0.reuse ;  /* 0x0000000107079824 */ /* 0x100fe200078e0a00 */
[----:B------:R-:W-:Y:S01]  /*1710*/  LOP3.LUT R18, R8, 0x78, RZ, 0xfc, !PT ;  /* 0x0000007808127812 */ /* 0x000fe200078efcff */
[--C-:B------:R-:W-:Y:S01]  /*1720*/  @!P5 IMAD.IADD R11, R11, 0x1, -R0.reuse ;  /* 0x000000010b0bd824 */ /* 0x100fe200078e0a00 */
[----:B------:R-:W-:Y:S01]  /*1730*/  ISETP.GE.AND P5, PT, R24, RZ, PT ;  /* 0x000000ff1800720c */ /* 0x000fe20003fa6270 */
[----:B------:R-:W-:Y:S01]  /*1740*/  IMAD.MOV.U32 R45, RZ, RZ, R9 ;  /* 0x000000ffff2d7224 */ /* 0x000fe200078e0009 */
[----:B------:R-:W-:Y:S01]  /*1750*/  LOP3.LUT R24, R8, 0x74, RZ, 0xfc, !PT ;  /* 0x0000007408187812 */ /* 0x000fe200078efcff */
[----:B------:R-:W-:Y:S01]  /*1760*/  IMAD R9, R0, R12, R49 ;  /* 0x0000000c00097224 */ /* 0x000fe200078e0231 */
[----:B------:R-:W-:Y:S01]  /*1770*/  MOV R47, R11 ;  /* 0x0000000b002f7202 */ /* 0x000fe20000000f00 */
[----:B------:R-:W-:Y:S01]  /*1780*/  IMAD.MOV.U32 R49, RZ, RZ, R7 ;  /* 0x000000ffff317224 */ /* 0x000fe200078e0007 */
[C---:B------:R-:W-:Y:S01]  /*1790*/  LOP3.LUT R12, R8.reuse, 0x60, RZ, 0xfc, !PT ;  /* 0x00000060080c7812 */ /* 0x040fe200078efcff */
[--C-:B------:R-:W-:Y:S01]  /*17a0*/  @!P4 IMAD.IADD R53, R53, 0x1, -R0.reuse ;  /* 0x000000013535c824 */ /* 0x100fe200078e0a00 */
[----:B------:R-:W-:Y:S01]  /*17b0*/  LOP3.LUT R7, R8, 0x64, RZ, 0xfc, !PT ;  /* 0x0000006408077812 */ /* 0x000fe200078efcff */
[----:B------:R-:W-:Y:S01]  /*17c0*/  @!P6 IMAD.MOV R49, RZ, RZ, -R49 ;  /* 0x000000ffff31e224 */ /* 0x000fe200078e0a31 */
[C---:B------:R-:W-:Y:S01]  /*17d0*/  ISETP.GT.U32.AND P6, PT, R0.reuse, R9, PT ;  /* 0x000000090000720c */ /* 0x040fe20003fc4070 */
[----:B------:R-:W-:Y:S01]  /*17e0*/  @!P2 IMAD.MOV R47, RZ, RZ, -R47 ;  /* 0x000000ffff2fa224 */ /* 0x000fe200078e0a2f */
[----:B------:R-:W-:Y:S01]  /*17f0*/  ISETP.GT.U32.AND P2, PT, R0, R53, PT ;  /* 0x000000350000720c */ /* 0x000fe20003f44070 */
[----:B------:R-:W-:Y:S01]  /*1800*/  @!P3 IMAD.IADD R51, R51, 0x1, -R0 ;  /* 0x000000013333b824 */ /* 0x000fe200078e0a00 */
[----:B------:R-:W-:Y:S01]  /*1810*/  IABS R59, R12 ;  /* 0x0000000c003b7213 */ /* 0x000fe20000000000 */
[----:B------:R-:W-:Y:S01]  /*1820*/  @!P0 IMAD.MOV R45, RZ, RZ, -R45 ;  /* 0x000000ffff2d8224 */ /* 0x000fe200078e0a2d */
[----:B------:R-:W-:Y:S01]  /*1830*/  IABS R61, R7 ;  /* 0x00000007003d7213 */ /* 0x000fe20000000000 */
[----:B------:R-:W-:Y:S01]  /*1840*/  IMAD.HI.U32 R14, R6, R55, RZ ;  /* 0x00000037060e7227 */ /* 0x000fe200078e00ff */
[----:B------:R-:W-:-:S02]  /*1850*/  ISETP.GT.U32.AND P0, PT, R0, R51, PT ;  /* 0x000000330000720c */ /* 0x000fc40003f04070 */
[----:B------:R-:W-:Y:S01]  /*1860*/  ISETP.GE.AND P3, PT, R16, RZ, PT ;  /* 0x000000ff1000720c */ /* 0x000fe20003f66270 */
[----:B------:R-:W-:Y:S01]  /*1870*/  IMAD.MOV R14, RZ, RZ, -R14 ;  /* 0x000000ffff0e7224 */ /* 0x000fe200078e0a0e */
[----:B------:R-:W-:Y:S02]  /*1880*/  LOP3.LUT R16, R8, 0x68, RZ, 0xfc, !PT ;  /* 0x0000006808107812 */ /* 0x000fe400078efcff */
[----:B------:R-:W-:Y:S01]  /*1890*/  @!P6 IADD3 R9, R9, -R0, RZ ;  /* 0x800000000909e210 */ /* 0x000fe20007ffe0ff */
[--C-:B------:R-:W-:Y:S01]  /*18a0*/  @!P2 IMAD.IADD R53, R53, 0x1, -R0.reuse ;  /* 0x000000013535a824 */ /* 0x100fe200078e0a00 */
[----:B------:R-:W-:Y:S01]  /*18b0*/  ISETP.GE.AND P2, PT, R7, RZ, PT ;  /* 0x000000ff0700720c */ /* 0x000fe20003f46270 */
[----:B------:R-:W-:Y:S01]  /*18c0*/  IMAD.HI.U32 R7, R6, R59, RZ ;  /* 0x0000003b06077227 */ /* 0x000fe200078e00ff */
[----:B------:R-:W-:Y:S02]  /*18d0*/  ISETP.GT.U32.AND P6, PT, R0, R9, PT ;  /* 0x000000090000720c */ /* 0x000fe40003fc4070 */
[----:B------:R-:W-:Y:S01]  /*18e0*/  ISETP.GE.AND P4, PT, R20, RZ, PT ;  /* 0x000000ff1400720c */ /* 0x000fe20003f86270 */
[----:B------:R-:W-:Y:S01]  /*18f0*/  IMAD R11, R0, R14, R55 ;  /* 0x0000000e000b7224 */ /* 0x000fe200078e0237 */
[----:B------:R-:W-:Y:S01]  /*1900*/  IABS R63, R16 ;  /* 0x00000010003f7213 */ /* 0x000fe20000000000 */
[--C-:B------:R-:W-:Y:S01]  /*1910*/  @!P0 IMAD.IADD R51, R51, 0x1, -R0.reuse ;  /* 0x0000000133338824 */ /* 0x100fe200078e0a00 */
[----:B------:R-:W-:Y:S01]  /*1920*/  ISETP.GE.AND P0, PT, R12, RZ, PT ;  /* 0x000000ff0c00720c */ /* 0x000fe20003f06270 */
[----:B------:R-:W-:Y:S01]  /*1930*/  IMAD.MOV R7, RZ, RZ, -R7 ;  /* 0x000000ffff077224 */ /* 0x000fe200078e0a07 */
[----:B------:R-:W-:Y:S01]  /*1940*/  LOP3.LUT R20, R8, 0x6c, RZ, 0xfc, !PT ;  /* 0x0000006c08147812 */ /* 0x000fe200078efcff */
[----:B------:R-:W-:Y:S01]  /*1950*/  @!P5 IMAD.MOV R51, RZ, RZ, -R51 ;  /* 0x000000ffff33d224 */ /* 0x000fe200078e0a33 */
[C---:B------:R-:W-:Y:S01]  /*1960*/  ISETP.GT.U32.AND P5, PT, R0.reuse, R11, PT ;  /* 0x0000000b0000720c */ /* 0x040fe20003fa4070 */
[----:B------:R-:W-:Y:S01]  /*1970*/  IMAD R59, R0, R7, R59 ;  /* 0x00000007003b7224 */ /* 0x000fe200078e023b */
[----:B------:R-:W-:Y:S01]  /*1980*/  IABS R65, R20 ;  /* 0x0000001400417213 */ /* 0x000fe20000000000 */
[----:B------:R-:W-:Y:S01]  /*1990*/  @!P6 IMAD.IADD R9, R9, 0x1, -R0 ;  /* 0x000000010909e824 */ /* 0x000fe200078e0a00 */
[----:B------:R-:W-:Y:S01]  /*19a0*/  IABS R69, R24 ;  /* 0x0000001800457213 */ /* 0x000fe20000000000 */
[----:B------:R-:W-:Y:S01]  /*19b0*/  IMAD.HI.U32 R12, R6, R61, RZ ;  /* 0x0000003d060c7227 */ /* 0x000fe200078e00ff */
[----:B------:R-:W-:-:S02]  /*19c0*/  ISETP.GT.U32.AND P6, PT, R0, R59, PT ;  /* 0x0000003b0000720c */ /* 0x000fc40003fc4070 */
[----:B------:R-:W-:Y:S01]  /*19d0*/  ISETP.GE.AND P1, PT, R26, RZ, PT ;  /* 0x000000ff1a00720c */ /* 0x000fe20003f26270 */
[----:B------:R-:W-:Y:S01]  /*19e0*/  IMAD.MOV R12, RZ, RZ, -R12 ;  /* 0x000000ffff0c7224 */ /* 0x000fe200078e0a0c */
[----:B------:R-:W-:Y:S01]  /*19f0*/  IABS R71, R18 ;  /* 0x0000001200477213 */ /* 0x000fe20000000000 */
[----:B------:R-:W-:Y:S02]  /*1a00*/  IMAD.HI.U32 R14, R6, R63, RZ ;  /* 0x0000003f060e7227 */ /* 0x000fe400078e00ff */
[----:B------:R-:W-:Y:S02]  /*1a10*/  @!P5 IADD3 R11, R11, -R0, RZ ;  /* 0x800000000b0bd210 */ /* 0x000fe40007ffe0ff */
[C---:B------:R-:W-:Y:S01]  /*1a20*/  IMAD R61, R0.reuse, R12, R61 ;  /* 0x0000000c003d7224 */ /* 0x040fe200078e023d */
[----:B------:R-:W-:Y:S01]  /*1a30*/  IABS R12, R34 ;  /* 0x00000022000c7213 */ /* 0x000fe20000000000 */
[----:B------:R-:W-:Y:S01]  /*1a40*/  IMAD.MOV R14, RZ, RZ, -R14 ;  /* 0x000000ffff0e7224 */ /* 0x000fe200078e0a0e */
[----:B------:R-:W-:Y:S01]  /*1a50*/  ISETP.GT.U32.AND P5, PT, R0, R11, PT ;  /* 0x0000000b0000720c */ /* 0x000fe20003fa4070 */
[----:B------:R-:W-:-:S02]  /*1a60*/  @!P6 IMAD.IADD R59, R59, 0x1, -R0 ;  /* 0x000000013b3be824 */ /* 0x000fc400078e0a00 */
[----:B------:R-:W-:-:S03]  /*1a70*/  IMAD.HI.U32 R7, R6, R65, RZ ;  /* 0x0000004106077227 */ /* 0x000fc600078e00ff */
[C---:B------:R-:W-:Y:S01]  /*1a80*/  ISETP.GT.U32.AND P6, PT, R0.reuse, R59, PT ;  /* 0x0000003b0000720c */ /* 0x040fe20003fc4070 */
[----:B------:R-:W-:Y:S01]  /*1a90*/  IMAD R63, R0, R14, R63 ;  /* 0x0000000e003f7224 */ /* 0x000fe200078e023f */
[----:B------:R-:W-:Y:S01]  /*1aa0*/  IABS R14, R32 ;  /* 0x00000020000e7213 */ /* 0x000fe20000000000 */
[----:B------:R-:W-:Y:S02]  /*1ab0*/  IMAD.MOV R7, RZ, RZ, -R7 ;  /* 0x000000ffff077224 */ /* 0x000fe400078e0a07 */
[----:B------:R-:W-:-:S04]  /*1ac0*/  IMAD.HI.U32 R8, R6, R69, RZ ;  /* 0x0000004506087227 */ /* 0x000fc800078e00ff */
[--C-:B------:R-:W-:Y:S01]  /*1ad0*/  @!P5 IMAD.IADD R11, R11, 0x1, -R0.reuse ;  /* 0x000000010b0bd824 */ /* 0x100fe200078e0a00 */
[C---:B------:R-:W-:Y:S01]  /*1ae0*/  ISETP.GT.U32.AND P5, PT, R0.reuse, R61, PT ;  /* 0x0000003d0000720c */ /* 0x040fe20003fa4070 */
[C---:B------:R-:W-:Y:S02]  /*1af0*/  IMAD R65, R0.reuse, R7, R65 ;  /* 0x0000000700417224 */ /* 0x040fe400078e0241 */
[----:B------:R-:W-:Y:S01]  /*1b00*/  @!P6 IMAD.IADD R59, R59, 0x1, -R0 ;  /* 0x000000013b3be824 */ /* 0x000fe200078e0a00 */
[----:B------:R-:W-:Y:S01]  /*1b10*/  ISETP.GT.U32.AND P6, PT, R0, R63, PT ;  /* 0x0000003f0000720c */ /* 0x000fe20003fc4070 */
[----:B------:R-:W-:-:S04]  /*1b20*/  IMAD.HI.U32 R7, R6, R67, RZ ;  /* 0x0000004306077227 */ /* 0x000fc800078e00ff */
[----:B------:R-:W-:Y:S02]  /*1b30*/  IMAD.MOV R7, RZ, RZ, -R7 ;  /* 0x000000ffff077224 */ /* 0x000fe400078e0a07 */
[----:B------:R-:W-:Y:S02]  /*1b40*/  IMAD.MOV R8, RZ, RZ, -R8 ;  /* 0x000000ffff087224 */ /* 0x000fe400078e0a08 */
[----:B------:R-:W-:Y:S01]  /*1b50*/  @!P5 IADD3 R61, R61, -R0, RZ ;  /* 0x800000003d3dd210 */ /* 0x000fe20007ffe0ff */
[C---:B------:R-:W-:Y:S01]  /*1b60*/  IMAD R67, R0.reuse, R7, R67 ;  /* 0x0000000700437224 */ /* 0x040fe200078e0243 */
[C---:B------:R-:W-:Y:S01]  /*1b70*/  ISETP.GT.U32.AND P5, PT, R0.reuse, R65, PT ;  /* 0x000000410000720c */ /* 0x040fe20003fa4070 */
[C---:B------:R-:W-:Y:S01]  /*1b80*/  IMAD R69, R0.reuse, R8, R69 ;  /* 0x0000000800457224 */ /* 0x040fe200078e0245 */
[----:B------:R-:W-:Y:S01]  /*1b90*/  IABS R7, R36 ;  /* 0x0000002400077213 */ /* 0x000fe20000000000 */
[----:B------:R-:W-:Y:S01]  /*1ba0*/  @!P6 IMAD.IADD R63, R63, 0x1, -R0 ;  /* 0x000000013f3fe824 */ /* 0x000fe200078e0a00 */
[----:B------:R-:W-:Y:S01]  /*1bb0*/  ISETP.GT.U32.AND P6, PT, R0, R67, PT ;  /* 0x000000430000720c */ /* 0x000fe20003fc4070 */
[----:B------:R-:W-:-:S02]  /*1bc0*/  IMAD.MOV.U32 R55, RZ, RZ, R9 ;  /* 0x000000ffff377224 */ /* 0x000fc400078e0009 */
[----:B------:R-:W-:-:S03]  /*1bd0*/  IMAD.HI.U32 R6, R6, R71, RZ ;  /* 0x0000004706067227 */ /* 0x000fc600078e00ff */
[----:B------:R-:W-:Y:S01]  /*1be0*/  @!P3 IADD3 R55, -R55, RZ, RZ ;  /* 0x000000ff3737b210 */ /* 0x000fe20007ffe1ff */
[----:B------:R-:W-:Y:S01]  /*1bf0*/  IMAD.HI.U32 R4, R5, R7, RZ ;  /* 0x0000000705047227 */ /* 0x000fe200078e00ff */
[----:B------:R-:W-:-:S03]  /*1c00*/  ISETP.GT.U32.AND P3, PT, R0, R61, PT ;  /* 0x0000003d0000720c */ /* 0x000fc60003f64070 */
[--C-:B------:R-:W-:Y:S01]  /*1c10*/  @!P5 IMAD.IADD R65, R65, 0x1, -R0.reuse ;  /* 0x000000014141d824 */ /* 0x100fe200078e0a00 */
[C---:B------:R-:W-:Y:S01]  /*1c20*/  ISETP.GT.U32.AND P5, PT, R0.reuse, R69, PT ;  /* 0x000000450000720c */ /* 0x040fe20003fa4070 */
[----:B------:R-:W-:Y:S01]  /*1c30*/  @!P6 IMAD.IADD R67, R67, 0x1, -R0 ;  /* 0x000000014343e824 */ /* 0x000fe200078e0a00 */
[----:B------:R-:W-:Y:S01]  /*1c40*/  ISETP.GT.U32.AND P6, PT, R0, R63, PT ;  /* 0x0000003f0000720c */ /* 0x000fe20003fc4070 */
[----:B------:R-:W-:Y:S02]  /*1c50*/  IMAD.MOV.U32 R57, RZ, RZ, R11 ;  /* 0x000000ffff397224 */ /* 0x000fe400078e000b */
[----:B------:R-:W-:Y:S01]  /*1c60*/  @!P1 IMAD.MOV R53, RZ, RZ, -R53 ;  /* 0x000000ffff359224 */ /* 0x000fe200078e0a35 */
[----:B------:R-:W-:Y:S01]  /*1c70*/  ISETP.GE.AND P1, PT, R16, RZ, PT ;  /* 0x000000ff1000720c */ /* 0x000fe20003f26270 */
[----:B------:R-:W-:Y:S01]  /*1c80*/  IMAD.MOV R6, RZ, RZ, -R6 ;  /* 0x000000ffff067224 */ /* 0x000fe200078e0a06 */
[----:B------:R-:W-:Y:S01]  /*1c90*/  IABS R16, R30 ;  /* 0x0000001e00107213 */ /* 0x000fe20000000000 */
[----:B------:R-:W-:-:S02]  /*1ca0*/  IMAD.MOV R8, RZ, RZ, -R4 ;  /* 0x000000ffff087224 */ /* 0x000fc400078e0a04 */
[----:B------:R-:W-:Y:S01]  /*1cb0*/  @!P4 IMAD.MOV R57, RZ, RZ, -R57 ;  /* 0x000000ffff39c224 */ /* 0x000fe200078e0a39 */
[----:B------:R-:W-:Y:S01]  /*1cc0*/  ISETP.GT.U32.AND P4, PT, R0, R65, PT ;  /* 0x000000410000720c */ /* 0x000fe20003f84070 */
[----:B------:R-:W-:-:S04]  /*1cd0*/  IMAD.HI.U32 R4, R5, R12, RZ ;  /* 0x0000000c05047227 */ /* 0x000fc800078e00ff */
[----:B------:R-:W-:Y:S02]  /*1ce0*/  IMAD R71, R0, R6, R71 ;  /* 0x0000000600477224 */ /* 0x000fe400078e0247 */
[----:B------:R-:W-:Y:S02]  /*1cf0*/  IMAD R7, R2, R8, R7 ;  /* 0x0000000802077224 */ /* 0x000fe400078e0207 */
[----:B------:R-:W-:-:S04]  /*1d00*/  IMAD.HI.U32 R6, R5, R14, RZ ;  /* 0x0000000e05067227 */ /* 0x000fc800078e00ff */
[----:B------:R-:W-:-:S04]  /*1d10*/  IMAD.HI.U32 R8, R5, R16, RZ ;  /* 0x0000001005087227 */ /* 0x000fc800078e00ff */
[----:B------:R-:W-:Y:S02]  /*1d20*/  @!P5 IMAD.IADD R69, R69, 0x1, -R0 ;  /* 0x000000014545d824 */ /* 0x000fe400078e0a00 */
[----:B------:R-:W-:Y:S01]  /*1d30*/  IMAD.MOV R5, RZ, RZ, -R4 ;  /* 0x000000ffff057224 */ /* 0x000fe200078e0a04 */
[----:B------:R-:W-:Y:S01]  /*1d40*/  IADD3 R4, R76, -0x1, RZ ;  /* 0xffffffff4c047810 */ /* 0x000fe20007ffe0ff */
[----:B------:R-:W-:Y:S01]  /*1d50*/  @!P3 IMAD.IADD R61, R61, 0x1, -R0 ;  /* 0x000000013d3db824 */ /* 0x000fe200078e0a00 */
[----:B------:R-:W-:Y:S01]  /*1d60*/  ISETP.GT.U32.AND P5, PT, R0, R69, PT ;  /* 0x000000450000720c */ /* 0x000fe20003fa4070 */
[----:B------:R-:W-:Y:S01]  /*1d70*/  IMAD R5, R2, R5, R12 ;  /* 0x0000000502057224 */ /* 0x000fe200078e020c */
[----:B------:R-:W-:Y:S01]  /*1d80*/  ISETP.GT.U32.AND P3, PT, R0, R71, PT ;  /* 0x000000470000720c */ /* 0x000fe20003f64070 */
[--C-:B------:R-:W-:Y:S01]  /*1d90*/  @!P6 IMAD.IADD R63, R63, 0x1, -R0.reuse ;  /* 0x000000013f3fe824 */ /* 0x100fe200078e0a00 */
[----:B------:R-:W-:Y:S01]  /*1da0*/  ISETP.GT.U32.AND P6, PT, R2, R7, PT ;  /* 0x000000070200720c */ /* 0x000fe20003fc4070 */
[----:B------:R-:W-:Y:S01]  /*1db0*/  @!P0 IMAD.MOV R59, RZ, RZ, -R59 ;  /* 0x000000ffff3b8224 */ /* 0x000fe200078e0a3b */
[----:B------:R-:W-:Y:S01]  /*1dc0*/  ISETP.GT.U32.AND P0, PT, R0, R67, PT ;  /* 0x000000430000720c */ /* 0x000fe20003f04070 */
[----:B------:R-:W-:Y:S01]  /*1dd0*/  @!P4 IMAD.IADD R65, R65, 0x1, -R0 ;  /* 0x000000014141c824 */ /* 0x000fe200078e0a00 */
[----:B------:R-:W-:Y:S01]  /*1de0*/  ISETP.GT.U32.AND P4, PT, R2, R5, PT ;  /* 0x000000050200720c */ /* 0x000fe20003f84070 */
[----:B------:R-:W-:Y:S01]  /*1df0*/  IMAD.MOV R11, RZ, RZ, -R8 ;  /* 0x000000ffff0b7224 */ /* 0x000fe200078e0a08 */
[----:B------:R-:W-:Y:S01]  /*1e00*/  LOP3.LUT R8, R28, 0x1f, RZ, 0xc0, !PT ;  /* 0x0000001f1c087812 */ /* 0x000fe200078ec0ff */
[----:B------:R-:W-:-:S02]  /*1e10*/  IMAD.MOV R9, RZ, RZ, -R6 ;  /* 0x000000ffff097224 */ /* 0x000fc400078e0a06 */
[C---:B------:R-:W-:Y:S02]  /*1e20*/  IMAD R11, R2.reuse, R11, R16 ;  /* 0x0000000b020b7224 */ /* 0x040fe400078e0210 */
[C---:B------:R-:W-:Y:S02]  /*1e30*/  IMAD R9, R2.reuse, R9, R14 ;  /* 0x0000000902097224 */ /* 0x040fe400078e020e */
[--C-:B------:R-:W-:Y:S01]  /*1e40*/  @!P5 IMAD.IADD R69, R69, 0x1, -R0.reuse ;  /* 0x000000014545d824 */ /* 0x100fe200078e0a00 */
[----:B------:R-:W-:Y:S01]  /*1e50*/  ISETP.GT.U32.AND P5, PT, R2, R11, PT ;  /* 0x0000000b0200720c */ /* 0x000fe20003fa4070 */
[----:B------:R-:W-:Y:S01]  /*1e60*/  @!P3 IMAD.IADD R71, R71, 0x1, -R0 ;  /* 0x000000014747b824 */ /* 0x000fe200078e0a00 */
[----:B------:R-:W-:Y:S01]  /*1e70*/  ISETP.GE.AND P3, PT, R20, RZ, PT ;  /* 0x000000ff1400720c */ /* 0x000fe20003f66270 */
[----:B------:R-:W-:Y:S01]  /*1e80*/  @!P6 IMAD.IADD R7, R7, 0x1, -R2 ;  /* 0x000000010707e824 */ /* 0x000fe200078e0a02 */
[----:B------:R-:W-:Y:S01]  /*1e90*/  ISETP.GE.U32.AND P6, PT, R4, 0x7fffffe0, PT ;  /* 0x7fffffe00400780c */ /* 0x000fe20003fc6070 */
[----:B------:R-:W-:Y:S01]  /*1ea0*/  @!P0 IMAD.IADD R67, R67, 0x1, -R0 ;  /* 0x0000000143438824 */ /* 0x000fe200078e0a00 */
[----:B------:R-:W-:Y:S01]  /*1eb0*/  ISETP.GT.U32.AND P0, PT, R2, R9, PT ;  /* 0x000000090200720c */ /* 0x000fe20003f04070 */
[----:B------:R-:W-:Y:S01]  /*1ec0*/  @!P2 IMAD.MOV R61, RZ, RZ, -R61 ;  /* 0x000000ffff3da224 */ /* 0x000fe200078e0a3d */
[----:B------:R-:W-:Y:S01]  /*1ed0*/  ISETP.GT.U32.AND P2, PT, R0, R71, PT ;  /* 0x000000470000720c */ /* 0x000fe20003f44070 */
[--C-:B------:R-:W-:Y:S01]  /*1ee0*/  @!P4 IMAD.IADD R5, R5, 0x1, -R2.reuse ;  /* 0x000000010505c824 */ /* 0x100fe200078e0a02 */
[----:B------:R-:W-:Y:S01]  /*1ef0*/  ISETP.GT.U32.AND P4, PT, R2, R7, PT ;  /* 0x000000070200720c */ /* 0x000fe20003f84070 */
[----:B------:R-:W-:Y:S01]  /*1f00*/  @!P1 IMAD.MOV R63, RZ, RZ, -R63 ;  /* 0x000000ffff3f9224 */ /* 0x000fe200078e0a3f */
[----:B------:R-:W-:Y:S01]  /*1f10*/  IADD3 R4, R76, -0x9, RZ ;  /* 0xfffffff74c047810 */ /* 0x000fe20007ffe0ff */
[----:B------:R-:W-:Y:S01]  /*1f20*/  @!P5 IMAD.IADD R11, R11, 0x1, -R2 ;  /* 0x000000010b0bd824 */ /* 0x000fe200078e0a02 */
[----:B------:R-:W-:Y:S01]  /*1f30*/  ISETP.GE.AND P5, PT, R22, RZ, PT ;  /* 0x000000ff1600720c */ /* 0x000fe20003fa6270 */
[----:B------:R-:W-:-:S02]  /*1f40*/  @!P3 IMAD.MOV R65, RZ, RZ, -R65 ;  /* 0x000000ffff41b224 */ /* 0x000fc400078e0a41 */
[----:B------:R-:W-:Y:S01]  /*1f50*/  IMAD R8, R8, c[0x0][0x18c], RZ ;  /* 0x0000630008087a24 */ /* 0x000fe200078e02ff */
[C---:B------:R-:W-:Y:S02]  /*1f60*/  ISETP.GT.U32.AND P3, PT, R2.reuse, R11, PT ;  /* 0x0000000b0200720c */ /* 0x040fe40003f64070 */
[----:B------:R-:W-:Y:S01]  /*1f70*/  @!P0 IADD3 R9, R9, -R2, RZ ;  /* 0x8000000209098210 */ /* 0x000fe20007ffe0ff */
[----:B------:R-:W-:Y:S01]  /*1f80*/  @!P2 IMAD.IADD R71, R71, 0x1, -R0 ;  /* 0x000000014747a824 */ /* 0x000fe200078e0a00 */
[----:B------:R-:W-:Y:S01]  /*1f90*/  ISETP.GT.U32.AND P0, PT, R2, R5, PT ;  /* 0x000000050200720c */ /* 0x000fe20003f04070 */
[----:B------:R-:W-:Y:S01]  /*1fa0*/  @!P4 IMAD.IADD R7, R7, 0x1, -R2 ;  /* 0x000000010707c824 */ /* 0x000fe200078e0a02 */
[----:B------:R-:W-:Y:S02]  /*1fb0*/  ISETP.GE.AND P2, PT, R24, RZ, PT ;  /* 0x000000ff1800720c */ /* 0x000fe40003f46270 */
[----:B------:R-:W-:Y:S01]  /*1fc0*/  ISETP.GE.AND P4, PT, R18, RZ, PT ;  /* 0x000000ff1200720c */ /* 0x000fe20003f86270 */
[----:B------:R-:W-:Y:S01]  /*1fd0*/  @!P5 IMAD.MOV R67, RZ, RZ, -R67 ;  /* 0x000000ffff43d224 */ /* 0x000fe200078e0a43 */
[----:B------:R-:W-:-:S02]  /*1fe0*/  ISETP.GT.U32.AND P1, PT, R2, R9, PT ;  /* 0x000000090200720c */ /* 0x000fc40003f24070 */
[----:B------:R-:W-:Y:S02]  /*1ff0*/  IADD3 R0, R76, -0x5, RZ ;  /* 0xfffffffb4c007810 */ /* 0x000fe40007ffe0ff */
[----:B------:R-:W-:Y:S02]  /*2000*/  @!P3 IADD3 R11, R11, -R2, RZ ;  /* 0x800000020b0bb210 */ /* 0x000fe40007ffe0ff */
[----:B------:R-:W-:Y:S01]  /*2010*/  ISETP.NE.AND P3, PT, RZ, c[0x0][0x17c], PT ;  /* 0x00005f00ff007a0c */ /* 0x000fe20003f65270 */
[--C-:B------:R-:W-:Y:S01]  /*2020*/  @!P0 IMAD.IADD R5, R5, 0x1, -R2.reuse ;  /* 0x0000000105058824 */ /* 0x100fe200078e0a02 */
[----:B------:R-:W-:Y:S01]  /*2030*/  ISETP.GE.U32.AND P0, PT, R0, 0x7fffffdc, PT ;  /* 0x7fffffdc0000780c */ /* 0x000fe20003f06070 */
[----:B------:R-:W-:Y:S01]  /*2040*/  @!P2 IMAD.MOV R69, RZ, RZ, -R69 ;  /* 0x000000ffff45a224 */ /* 0x000fe200078e0a45 */
[----:B------:R-:W-:Y:S01]  /*2050*/  LOP3.LUT R0, RZ, c[0x0][0x17c], RZ, 0x33, !PT ;  /* 0x00005f00ff007a12 */ /* 0x000fe200078e33ff */
[----:B------:R-:W-:Y:S01]  /*2060*/  @!P4 IMAD.MOV R71, RZ, RZ, -R71 ;  /* 0x000000ffff47c224 */ /* 0x000fe200078e0a47 */
[----:B------:R-:W-:Y:S01]  /*2070*/  ISETP.GE.AND P4, PT, R30, RZ, PT ;  /* 0x000000ff1e00720c */ /* 0x000fe20003f86270 */
[----:B------:R-:W-:Y:S01]  /*2080*/  @!P1 IMAD.IADD R9, R9, 0x1, -R2 ;  /* 0x0000000109099824 */ /* 0x000fe200078e0a02 */
[----:B------:R-:W-:-:S02]  /*2090*/  ISETP.GE.U32.AND P1, PT, R4, 0x7fffffd8, PT ;  /* 0x7fffffd80400780c */ /* 0x000fc40003f26070 */
[----:B------:R-:W-:Y:S02]  /*20a0*/  SEL R2, R0, R27, !P3 ;  /* 0x0000001b00027207 */ /* 0x000fe40005800000 */
[----:B------:R-:W-:Y:S02]  /*20b0*/  ISETP.GE.AND P2, PT, R36, RZ, PT ;  /* 0x000000ff2400720c */ /* 0x000fe40003f46270 */
[----:B------:R-:W-:Y:S01]  /*20c0*/  SEL R10, R0, R10, !P3 ;  /* 0x0000000a000a7207 */ /* 0x000fe20005800000 */
[----:B------:R-:W-:Y:S01]  /*20d0*/  IMAD R42, R2, c[0x0][0x190], RZ ;  /* 0x00006400022a7a24 */ /* 0x000fe200078e02ff */
[C---:B------:R-:W-:Y:S02]  /*20e0*/  SEL R13, R0.reuse, R13, !P3 ;  /* 0x0000000d000d7207 */ /* 0x040fe40005800000 */
[C---:B------:R-:W-:Y:S01]  /*20f0*/  SEL R15, R0.reuse, R15, !P3 ;  /* 0x0000000f000f7207 */ /* 0x040fe20005800000 */
[----:B------:R-:W-:Y:S01]  /*2100*/  @!P4 IMAD.MOV R11, RZ, RZ, -R11 ;  /* 0x000000ffff0bc224 */ /* 0x000fe200078e0a0b */
[C---:B------:R-:W-:Y:S01]  /*2110*/  SEL R17, R0.reuse, R17, !P3 ;  /* 0x0000001100117207 */ /* 0x040fe20005800000 */
[----:B------:R-:W-:Y:S01]  /*2120*/  IMAD R13, R13, c[0x0][0x190], RZ ;  /* 0x000064000d0d7a24 */ /* 0x000fe200078e02ff */
[C---:B------:R-:W-:Y:S01]  /*2130*/  SEL R19, R0.reuse, R19, !P3 ;  /* 0x0000001300137207 */ /* 0x040fe20005800000 */
[----:B------:R-:W-:Y:S01]  /*2140*/  IMAD R14, R15, c[0x0][0x190], RZ ;  /* 0x000064000f0e7a24 */ /* 0x000fe200078e02ff */
[C---:B------:R-:W-:Y:S01]  /*2150*/  SEL R21, R0.reuse, R21, !P3 ;  /* 0x0000001500157207 */ /* 0x040fe20005800000 */
[----:B------:R-:W-:Y:S01]  /*2160*/  @!P2 IMAD.MOV R7, RZ, RZ, -R7 ;  /* 0x000000ffff07a224 */ /* 0x000fe200078e0a07 */
[C---:B------:R-:W-:Y:S01]  /*2170*/  SEL R23, R0.reuse, R23, !P3 ;  /* 0x0000001700177207 */ /* 0x040fe20005800000 */
[----:B------:R-:W-:Y:S01]  /*2180*/  IMAD R17, R17, c[0x0][0x190], RZ ;  /* 0x0000640011117a24 */ /* 0x000fe200078e02ff */
[C---:B------:R-:W-:Y:S01]  /*2190*/  SEL R25, R0.reuse, R25, !P3 ;  /* 0x0000001900197207 */ /* 0x040fe20005800000 */
[----:B-1----:R-:W-:Y:S01]  /*21a0*/  IMAD R30, R19, c[0x0][0x190], RZ ;  /* 0x00006400131e7a24 */ /* 0x002fe200078e02ff */
[C---:B------:R-:W-:Y:S01]  /*21b0*/  SEL R29, R0.reuse, R29, !P3 ;  /* 0x0000001d001d7207 */ /* 0x040fe20005800000 */
[----:B------:R-:W-:Y:S01]  /*21c0*/  IMAD R21, R21, c[0x0][0x190], RZ ;  /* 0x0000640015157a24 */ /* 0x000fe200078e02ff */
[C---:B------:R-:W-:Y:S01]  /*21d0*/  SEL R31, R0.reuse, R31, !P3 ;  /* 0x0000001f001f7207 */ /* 0x040fe20005800000 */
[----:B------:R-:W-:Y:S01]  /*21e0*/  IMAD R23, R23, c[0x0][0x190], RZ ;  /* 0x0000640017177a24 */ /* 0x000fe200078e02ff */
[C---:B------:R-:W-:Y:S01]  /*21f0*/  SEL R4, R0.reuse, R33, !P3 ;  /* 0x0000002100047207 */ /* 0x040fe20005800000 */
[----:B------:R-:W-:Y:S01]  /*2200*/  IMAD R25, R25, c[0x0][0x190], RZ ;  /* 0x0000640019197a24 */ /* 0x000fe200078e02ff */
[C---:B------:R-:W-:Y:S01]  /*2210*/  SEL R35, R0.reuse, R35, !P3 ;  /* 0x0000002300237207 */ /* 0x040fe20005800000 */
[----:B------:R-:W-:Y:S01]  /*2220*/  IMAD R28, R31, c[0x0][0x190], RZ ;  /* 0x000064001f1c7a24 */ /* 0x000fe200078e02ff */
[----:B------:R-:W-:Y:S01]  /*2230*/  SEL R37, R0, R37, !P3 ;  /* 0x0000002500257207 */ /* 0x000fe20005800000 */
[----:B------:R-:W-:Y:S01]  /*2240*/  IMAD R26, R4, c[0x0][0x190], RZ ;  /* 0x00006400041a7a24 */ /* 0x000fe200078e02ff */
[C---:B------:R-:W-:Y:S01]  /*2250*/  SEL R39, R0.reuse, R39, !P3 ;  /* 0x0000002700277207 */ /* 0x040fe20005800000 */
[----:B------:R-:W-:Y:S01]  /*2260*/  IMAD R24, R35, c[0x0][0x190], RZ ;  /* 0x0000640023187a24 */ /* 0x000fe200078e02ff */
[C---:B------:R-:W-:Y:S01]  /*2270*/  SEL R6, R0.reuse, R41, !P3 ;  /* 0x0000002900067207 */ /* 0x040fe20005800000 */
[----:B------:R-:W-:Y:S01]  /*2280*/  IMAD R16, R37, c[0x0][0x190], RZ ;  /* 0x0000640025107a24 */ /* 0x000fe200078e02ff */
[C---:B------:R-:W-:Y:S01]  /*2290*/  SEL R43, R0.reuse, R43, !P3 ;  /* 0x0000002b002b7207 */ /* 0x040fe20005800000 */
[----:B------:R-:W-:Y:S01]  /*22a0*/  IMAD R36, R39, c[0x0][0x190], RZ ;  /* 0x0000640027247a24 */ /* 0x000fe200078e02ff */
[----:B------:R-:W-:-:S02]  /*22b0*/  SEL R45, R0, R45, !P3 ;  /* 0x0000002d002d7207 */ /* 0x000fc40005800000 */
[C---:B------:R-:W-:Y:S01]  /*22c0*/  SEL R47, R0.reuse, R47, !P3 ;  /* 0x0000002f002f7207 */ /* 0x040fe20005800000 */
[----:B------:R-:W-:Y:S01]  /*22d0*/  IMAD R43, R43, c[0x0][0x190], RZ ;  /* 0x000064002b2b7a24 */ /* 0x000fe200078e02ff */
[C---:B------:R-:W-:Y:S02]  /*22e0*/  SEL R49, R0.reuse, R49, !P3 ;  /* 0x0000003100317207 */ /* 0x040fe40005800000 */
[C---:B------:R-:W-:Y:S02]  /*22f0*/  SEL R51, R0.reuse, R51, !P3 ;  /* 0x0000003300337207 */ /* 0x040fe40005800000 */
[C---:B------:R-:W-:Y:S01]  /*2300*/  SEL R53, R0.reuse, R53, !P3 ;  /* 0x0000003500357207 */ /* 0x040fe20005800000 */
[----:B------:R-:W-:Y:S01]  /*2310*/  IMAD R2, R49, c[0x0][0x190], RZ ;  /* 0x0000640031027a24 */ /* 0x000fe200078e02ff */
[C---:B------:R-:W-:Y:S02]  /*2320*/  SEL R55, R0.reuse, R55, !P3 ;  /* 0x0000003700377207 */ /* 0x040fe40005800000 */
[----:B------:R-:W-:-:S02]  /*2330*/  SEL R57, R0, R57, !P3 ;  /* 0x0000003900397207 */ /* 0x000fc40005800000 */
[C---:B------:R-:W-:Y:S02]  /*2340*/  SEL R12, R0.reuse, R59, !P3 ;  /* 0x0000003b000c7207 */ /* 0x040fe40005800000 */
[C---:B------:R-:W-:Y:S02]  /*2350*/  SEL R20, R0.reuse, R61, !P3 ;  /* 0x0000003d00147207 */ /* 0x040fe40005800000 */
[C---:B------:R-:W-:Y:S02]  /*2360*/  SEL R22, R0.reuse, R63, !P3 ;  /* 0x0000003f00167207 */ /* 0x040fe40005800000 */
[C---:B------:R-:W-:Y:S02]  /*2370*/  SEL R65, R0.reuse, R65, !P3 ;  /* 0x0000004100417207 */ /* 0x040fe40005800000 */
[C---:B------:R-:W-:Y:S02]  /*2380*/  SEL R67, R0.reuse, R67, !P3 ;  /* 0x0000004300437207 */ /* 0x040fe40005800000 */
[----:B------:R-:W-:-:S02]  /*2390*/  SEL R69, R0, R69, !P3 ;  /* 0x0000004500457207 */ /* 0x000fc40005800000 */
[C---:B------:R-:W-:Y:S02]  /*23a0*/  SEL R71, R0.reuse, R71, !P3 ;  /* 0x0000004700477207 */ /* 0x040fe40005800000 */
[----:B------:R-:W-:Y:S02]  /*23b0*/  SEL R27, R0, R3, !P3 ;  /* 0x00000003001b7207 */ /* 0x000fe40005800000 */
[----:B------:R-:W-:Y:S02]  /*23c0*/  ISETP.GE.AND P5, PT, R34, RZ, PT ;  /* 0x000000ff2200720c */ /* 0x000fe40003fa6270 */
[----:B------:R-:W-:Y:S01]  /*23d0*/  ISETP.GE.AND P3, PT, R32, RZ, PT ;  /* 0x000000ff2000720c */ /* 0x000fe20003f66270 */
[----:B------:R-:W-:Y:S01]  /*23e0*/  IMAD R32, R6, c[0x0][0x190], RZ ;  /* 0x0000640006207a24 */ /* 0x000fe200078e02ff */
[----:B------:R-:W-:Y:S01]  /*23f0*/  IADD3 R0, R76, -0xd, RZ ;  /* 0xfffffff34c007810 */ /* 0x000fe20007ffe0ff */
[----:B------:R-:W-:Y:S01]  /*2400*/  IMAD R6, R51, c[0x0][0x190], RZ ;  /* 0x0000640033067a24 */ /* 0x000fe200078e02ff */
[----:B------:R-:W-:-:S02]  /*2410*/  LEA R64, P4, R8, c[0x0][0x168], 0x2 ;  /* 0x00005a0008407a11 */ /* 0x000fc400078810ff */
[----:B------:R-:W-:Y:S02]  /*2420*/  ISETP.GE.U32.AND P2, PT, R0, 0x7fffffd4, PT ;  /* 0x7fffffd40000780c */ /* 0x000fe40003f46070 */
[----:B------:R-:W-:Y:S02]  /*2430*/  LOP3.LUT R0, RZ, c[0x0][0x178], RZ, 0x33, !PT ;  /* 0x00005e00ff007a12 */ /* 0x000fe400078e33ff */
[----:B------:R-:W-:Y:S01]  /*2440*/  LEA.HI.X.SX32 R40, R8, c[0x0][0x16c], 0x2, P4 ;  /* 0x00005b0008287a11 */ /* 0x000fe200020f16ff */
[----:B------:R-:W-:Y:S01]  /*2450*/  @!P5 IMAD.MOV R5, RZ, RZ, -R5 ;  /* 0x000000ffff05d224 */ /* 0x000fe200078e0a05 */
[----:B------:R-:W-:Y:S01]  /*2460*/  ISETP.NE.AND P5, PT, RZ, c[0x0][0x178], PT ;  /* 0x00005e00ff007a0c */ /* 0x000fe20003fa5270 */
[----:B------:R-:W-:Y:S01]  /*2470*/  @!P3 IMAD.MOV R9, RZ, RZ, -R9 ;  /* 0x000000ffff09b224 */ /* 0x000fe200078e0a09 */
[----:B------:R-:W-:Y:S01]  /*2480*/  LEA R62, P4, R13, R64, 0x2 ;  /* 0x000000400d3e7211 */ /* 0x000fe200078810ff */
[----:B------:R-:W-:Y:S01]  /*2490*/  IMAD R8, R10, c[0x0][0x190], RZ ;  /* 0x000064000a087a24 */ /* 0x000fe200078e02ff */
[C---:B------:R-:W-:Y:S01]  /*24a0*/  SEL R33, R0.reuse, R7, !P5 ;  /* 0x0000000700217207 */ /* 0x040fe20006800000 */
[----:B------:R-:W-:Y:S01]  /*24b0*/  IMAD R7, R45, c[0x0][0x190], RZ ;  /* 0x000064002d077a24 */ /* 0x000fe200078e02ff */
[C---:B------:R-:W-:Y:S01]  /*24c0*/  SEL R41, R0.reuse, R5, !P5 ;  /* 0x0000000500297207 */ /* 0x040fe20006800000 */
[----:B------:R-:W-:Y:S01]  /*24d0*/  IMAD R5, R29, c[0x0][0x190], RZ ;  /* 0x000064001d057a24 */ /* 0x000fe200078e02ff */
[C---:B------:R-:W-:Y:S01]  /*24e0*/  SEL R252, R0.reuse, R9, !P5 ;  /* 0x0000000900fc7207 */ /* 0x040fe20006800000 */
[----:B------:R1:W-:Y:S01]  /*24f0*/  STL [R1+0x378], R8 ;  /* 0x0003780801007387 */ /* 0x0003e20000100800 */
[----:B------:R-:W-:-:S02]  /*2500*/  SEL R0, R0, R11, !P5 ;  /* 0x0000000b00007207 */ /* 0x000fc40006800000 */
[----:B------:R-:W-:Y:S01]  /*2510*/  LEA R10, P5, R8, R64, 0x2 ;  /* 0x00000040080a7211 */ /* 0x000fe200078a10ff */
[----:B------:R-:W-:Y:S01]  /*2520*/  STL [R1+0x374], R13 ;  /* 0x0003740d01007387 */ /* 0x000fe20000100800 */
[-C--:B------:R-:W-:Y:S01]  /*2530*/  LEA.HI.X.SX32 R63, R13, R40.reuse, 0x2, P4 ;  /* 0x000000280d3f7211 */ /* 0x080fe200020f16ff */
[----:B------:R-:W-:Y:S01]  /*2540*/  IMAD R252, R252, c[0x0][0x184], RZ ;  /* 0x00006100fcfc7a24 */ /* 0x000fe200078e02ff */
[----:B------:R-:W-:Y:S01]  /*2550*/  LEA.HI.X.SX32 R11, R8, R40, 0x2, P5 ;  /* 0x00000028080b7211 */ /* 0x000fe200028f16ff */
[----:B------:R2:W-:Y:S01]  /*2560*/  STL [R1+0x370], R14 ;  /* 0x0003700e01007387 */ /* 0x0005e20000100800 */
[CC--:B------:R-:W-:Y:S01]  /*2570*/  LEA R34, P4, R17.reuse, R64.reuse, 0x2 ;  /* 0x0000004011227211 */ /* 0x0c0fe200078810ff */
[----:B------:R-:W-:Y:S01]  /*2580*/  IMAD R0, R0, c[0x0][0x184], RZ ;  /* 0x0000610000007a24 */ /* 0x000fe200078e02ff */
[----:B-1----:R-:W-:Y:S01]  /*2590*/  LEA R8, P5, R14, R64, 0x2 ;  /* 0x000000400e087211 */ /* 0x002fe200078a10ff */
[----:B------:R-:W-:Y:S01]  /*25a0*/  STL [R1+0x35c], R17 ;  /* 0x00035c1101007387 */ /* 0x000fe20000100800 */
[----:B------:R-:W-:-:S02]  /*25b0*/  LEA.HI.X.SX32 R35, R17, R40, 0x2, P4 ;  /* 0x0000002811237211 */ /* 0x000fc400020f16ff */
[----:B------:R-:W-:Y:S01]  /*25c0*/  LEA.HI.X.SX32 R9, R14, R40, 0x2, P5 ;  /* 0x000000280e097211 */ /* 0x000fe200028f16ff */
[----:B------:R1:W-:Y:S01]  /*25d0*/  STL [R1+0x358], R30 ;  /* 0x0003581e01007387 */ /* 0x0003e20000100800 */
[CC--:B------:R-:W-:Y:S02]  /*25e0*/  LEA R18, P4, R21.reuse, R64.reuse, 0x2 ;  /* 0x0000004015127211 */ /* 0x0c0fe400078810ff */
[C---:B--2---:R-:W-:Y:S01]  /*25f0*/  LEA R14, P5, R30.reuse, R64, 0x2 ;  /* 0x000000401e0e7211 */ /* 0x044fe200078a10ff */
[----:B------:R-:W-:Y:S01]  /*2600*/  STL [R1+0x354], R21 ;  /* 0x0003541501007387 */ /* 0x000fe20000100800 */
[-C--:B------:R-:W-:Y:S02]  /*2610*/  LEA.HI.X.SX32 R19, R21, R40.reuse, 0x2, P4 ;  /* 0x0000002815137211 */ /* 0x080fe400020f16ff */
[----:B------:R-:W-:Y:S01]  /*2620*/  LEA.HI.X.SX32 R15, R30, R40, 0x2, P5 ;  /* 0x000000281e0f7211 */ /* 0x000fe200028f16ff */
[----:B------:R-:W-:Y:S01]  /*2630*/  STL [R1+0x350], R23 ;  /* 0x0003501701007387 */ /* 0x000fe20000100800 */
[-C--:B------:R-:W-:Y:S01]  /*2640*/  LEA R60, P5, R23, R64.reuse, 0x2 ;  /* 0x00000040173c7211 */ /* 0x080fe200078a10ff */
[----:B-1----:R-:W-:Y:S01]  /*2650*/  IMAD R30, R55, c[0x0][0x190], RZ ;  /* 0x00006400371e7a24 */ /* 0x002fe200078e02ff */
[----:B------:R-:W-:Y:S01]  /*2660*/  LEA R38, P4, R25, R64, 0x2 ;  /* 0x0000004019267211 */ /* 0x000fe200078810ff */
[----:B------:R-:W-:Y:S01]  /*2670*/  STL [R1+0x34c], R25 ;  /* 0x00034c1901007387 */ /* 0x000fe20000100800 */
[----:B------:R-:W-:-:S02]  /*2680*/  LEA.HI.X.SX32 R61, R23, R40, 0x2, P5 ;  /* 0x00000028173d7211 */ /* 0x000fc400028f16ff */
[----:B------:R-:W-:Y:S01]  /*2690*/  LEA R44, P5, R42, R64, 0x2 ;  /* 0x000000402a2c7211 */ /* 0x000fe200078a10ff */
[----:B------:R1:W-:Y:S01]  /*26a0*/  STL [R1+0x348], R42 ;  /* 0x0003482a01007387 */ /* 0x0003e20000100800 */
[----:B------:R-:W-:Y:S02]  /*26b0*/  LEA.HI.X.SX32 R39, R25, R40, 0x2, P4 ;  /* 0x0000002819277211 */ /* 0x000fe400020f16ff */
[----:B------:R-:W-:Y:S01]  /*26c0*/  IADD3 R3, R76, -0x11, RZ ;  /* 0xffffffef4c037810 */ /* 0x000fe20007ffe0ff */
[----:B------:R-:W-:Y:S01]  /*26d0*/  STL [R1+0x344], R5 ;  /* 0x0003440501007387 */ /* 0x000fe20000100800 */
[----:B------:R-:W-:Y:S02]  /*26e0*/  LEA R58, P4, R5, R64, 0x2 ;  /* 0x00000040053a7211 */ /* 0x000fe400078810ff */
[----:B------:R-:W-:Y:S01]  /*26f0*/  LEA.HI.X.SX32 R45, R42, R40, 0x2, P5 ;  /* 0x000000282a2d7211 */ /* 0x000fe200028f16ff */
[----:B------:R2:W-:Y:S01]  /*2700*/  STL [R1+0x340], R28 ;  /* 0x0003401c01007387 */ /* 0x0005e20000100800 */
[----:B------:R-:W-:Y:S01]  /*2710*/  LEA R46, P5, R28, R64, 0x2 ;  /* 0x000000401c2e7211 */ /* 0x000fe200078a10ff */
[----:B-1----:R-:W-:Y:S01]  /*2720*/  IMAD R42, R57, c[0x0][0x190], RZ ;  /* 0x00006400392a7a24 */ /* 0x002fe200078e02ff */
[----:B------:R-:W-:Y:S01]  /*2730*/  ISETP.GE.U32.AND P3, PT, R3, 0x7fffffd0, PT ;  /* 0x7fffffd00300780c */ /* 0x000fe20003f66070 */
[----:B------:R-:W-:Y:S01]  /*2740*/  IMAD R3, R47, c[0x0][0x190], RZ ;  /* 0x000064002f037a24 */ /* 0x000fe200078e02ff */
[----:B------:R-:W-:Y:S01]  /*2750*/  LEA.HI.X.SX32 R59, R5, R40, 0x2, P4 ;  /* 0x00000028053b7211 */ /* 0x000fe200020f16ff */
[----:B------:R1:W-:Y:S01]  /*2760*/  STL [R1+0x32c], R26 ;  /* 0x00032c1a01007387 */ /* 0x0003e20000100800 */
[----:B------:R-:W-:-:S02]  /*2770*/  LEA R4, P4, R26, R64, 0x2 ;  /* 0x000000401a047211 */ /* 0x000fc400078810ff */
[----:B------:R-:W-:Y:S01]  /*2780*/  LEA.HI.X.SX32 R47, R28, R40, 0x2, P5 ;  /* 0x000000281c2f7211 */ /* 0x000fe200028f16ff */
[----:B------:R3:W-:Y:S01]  /*2790*/  STL [R1+0x328], R24 ;  /* 0x0003281801007387 */ /* 0x0007e20000100800 */
[----:B--2---:R-:W-:Y:S02]  /*27a0*/  LEA R28, P5, R24, R64, 0x2 ;  /* 0x00000040181c7211 */ /* 0x004fe400078a10ff */
[----:B------:R-:W-:Y:S01]  /*27b0*/  LEA.HI.X.SX32 R5, R26, R40, 0x2, P4 ;  /* 0x000000281a057211 */ /* 0x000fe200020f16ff */
[----:B------:R2:W-:Y:S01]  /*27c0*/  STL [R1+0x324], R16 ;  /* 0x0003241001007387 */ /* 0x0005e20000100800 */
[----:B------:R-:W-:Y:S01]  /*27d0*/  LEA R50, P4, R16, R64, 0x2 ;  /* 0x0000004010327211 */ /* 0x000fe200078810ff */
[----:B-1----:R-:W-:Y:S01]  /*27e0*/  IMAD R26, R12, c[0x0][0x190], RZ ;  /* 0x000064000c1a7a24 */ /* 0x002fe200078e02ff */
[-C--:B------:R-:W-:Y:S01]  /*27f0*/  LEA.HI.X.SX32 R29, R24, R40.reuse, 0x2, P5 ;  /* 0x00000028181d7211 */ /* 0x080fe200028f16ff */
[----:B------:R1:W-:Y:S01]  /*2800*/  STL [R1+0x320], R36 ;  /* 0x0003202401007387 */ /* 0x0003e20000100800 */
[----:B------:R-:W-:-:S02]  /*2810*/  LEA.HI.X.SX32 R51, R16, R40, 0x2, P4 ;  /* 0x0000002810337211 */ /* 0x000fc400020f16ff */
[-C--:B---3--:R-:W-:Y:S01]  /*2820*/  LEA R24, P5, R36, R64.reuse, 0x2 ;  /* 0x0000004024187211 */ /* 0x088fe200078a10ff */
[----:B------:R3:W-:Y:S01]  /*2830*/  STL [R1+0x31c], R32 ;  /* 0x00031c2001007387 */ /* 0x0007e20000100800 */
[----:B--2---:R-:W-:Y:S02]  /*2840*/  LEA R16, P4, R32, R64, 0x2 ;  /* 0x0000004020107211 */ /* 0x004fe400078810ff */
[----:B------:R-:W-:Y:S01]  /*2850*/  LEA.HI.X.SX32 R25, R36, R40, 0x2, P5 ;  /* 0x0000002824197211 */ /* 0x000fe200028f16ff */
[----:B------:R-:W-:Y:S01]  /*2860*/  STL [R1+0x318], R43 ;  /* 0x0003182b01007387 */ /* 0x000fe20000100800 */
[----:B-1----:R-:W-:Y:S02]  /*2870*/  LEA R36, P5, R43, R64, 0x2 ;  /* 0x000000402b247211 */ /* 0x002fe400078a10ff */
[----:B------:R-:W-:Y:S01]  /*2880*/  LEA.HI.X.SX32 R17, R32, R40, 0x2, P4 ;  /* 0x0000002820117211 */ /* 0x000fe200020f16ff */
[----:B------:R-:W-:Y:S01]  /*2890*/  STL [R1+0x314], R7 ;  /* 0x0003140701007387 */ /* 0x000fe20000100800 */
[----:B------:R-:W-:Y:S01]  /*28a0*/  LEA R52, P4, R7, R64, 0x2 ;  /* 0x0000004007347211 */ /* 0x000fe200078810ff */
[----:B---3--:R-:W-:Y:S01]  /*28b0*/  IMAD R32, R22, c[0x0][0x190], RZ ;  /* 0x0000640016207a24 */ /* 0x008fe200078e02ff */
[----:B------:R-:W-:Y:S01]  /*28c0*/  LEA.HI.X.SX32 R37, R43, R40, 0x2, P5 ;  /* 0x000000282b257211 */ /* 0x000fe200028f16ff */
[----:B------:R1:W-:Y:S01]  /*28d0*/  STL.64 [R1+0xf38], R10 ;  /* 0x000f380a01007387 */ /* 0x0003e20000100a00 */
[----:B------:R-:W-:-:S03]  /*28e0*/  LEA R12, P5, R3, R64, 0x2 ;  /* 0x00000040030c7211 */ /* 0x000fc600078a10ff */
[----:B------:R-:W-:Y:S01]  /*28f0*/  STL [R1+0x310], R3 ;  /* 0x0003100301007387 */ /* 0x000fe20000100800 */
[----:B------:R-:W-:-:S03]  /*2900*/  LEA.HI.X.SX32 R13, R3, R40, 0x2, P5 ;  /* 0x00000028030d7211 */ /* 0x000fc600028f16ff */
[----:B------:R-:W-:Y:S04]  /*2910*/  STL.64 [R1+0xf40], R62 ;  /* 0x000f403e01007387 */ /* 0x000fe80000100a00 */
[----:B------:R2:W-:Y:S01]  /*2920*/  STL.64 [R1+0xf48], R8 ;  /* 0x000f480801007387 */ /* 0x0005e20000100a00 */
[----:B-1----:R-:W-:Y:S01]  /*2930*/  IMAD R10, R20, c[0x0][0x190], RZ ;  /* 0x00006400140a7a24 */ /* 0x002fe200078e02ff */
[C---:B------:R-:W-:Y:S01]  /*2940*/  LEA R20, P5, R6.reuse, R64, 0x2 ;  /* 0x0000004006147211 */ /* 0x040fe200078a10ff */
[----:B------:R-:W-:Y:S01]  /*2950*/  IMAD R11, R65, c[0x0][0x190], RZ ;  /* 0x00006400410b7a24 */ /* 0x000fe200078e02ff */
[----:B------:R-:W-:Y:S02]  /*2960*/  STL [R1+0x30c], R2 ;  /* 0x00030c0201007387 */ /* 0x000fe40000100800 */
[----:B------:R-:W-:-:S02]  /*2970*/  LEA.HI.X.SX32 R21, R6, R40, 0x2, P5 ;  /* 0x0000002806157211 */ /* 0x000fc400028f16ff */
[----:B------:R1:W-:Y:S01]  /*2980*/  STL [R1+0x308], R6 ;  /* 0x0003080601007387 */ /* 0x0003e20000100800 */
[----:B--2---:R-:W-:Y:S01]  /*2990*/  IMAD R8, R53, c[0x0][0x190], RZ ;  /* 0x0000640035087a24 */ /* 0x004fe200078e02ff */
[----:B------:R-:W-:Y:S01]  /*29a0*/  LEA.HI.X.SX32 R53, R7, R40, 0x2, P4 ;  /* 0x0000002807357211 */ /* 0x000fe200020f16ff */
[----:B------:R-:W-:Y:S01]  /*29b0*/  IMAD R9, R67, c[0x0][0x190], RZ ;  /* 0x0000640043097a24 */ /* 0x000fe200078e02ff */
[-C--:B------:R-:W-:Y:S02]  /*29c0*/  LEA R22, P4, R2, R64.reuse, 0x2 ;  /* 0x0000004002167211 */ /* 0x080fe400078810ff */
[----:B------:R2:W-:Y:S01]  /*29d0*/  STL [R1+0x304], R8 ;  /* 0x0003040801007387 */ /* 0x0005e20000100800 */
[----:B-1----:R-:W-:Y:S02]  /*29e0*/  LEA R6, P5, R30, R64, 0x2 ;  /* 0x000000401e067211 */ /* 0x002fe400078a10ff */
[----:B------:R-:W-:Y:S01]  /*29f0*/  LEA.HI.X.SX32 R23, R2, R40, 0x2, P4 ;  /* 0x0000002802177211 */ /* 0x000fe200020f16ff */
[----:B------:R1:W-:Y:S01]  /*2a00*/  STL [R1+0x300], R30 ;  /* 0x0003001e01007387 */ /* 0x0003e20000100800 */
[----:B------:R-:W-:-:S02]  /*2a10*/  LEA R2, P4, R8, R64, 0x2 ;  /* 0x0000004008027211 */ /* 0x000fc400078810ff */
[-C--:B------:R-:W-:Y:S01]  /*2a20*/  LEA.HI.X.SX32 R7, R30, R40.reuse, 0x2, P5 ;  /* 0x000000281e077211 */ /* 0x080fe200028f16ff */
[----:B------:R3:W-:Y:S01]  /*2a30*/  STL [R1+0x2fc], R42 ;  /* 0x0002fc2a01007387 */ /* 0x0007e20000100800 */
[----:B------:R-:W-:Y:S01]  /*2a40*/  LEA.HI.X.SX32 R3, R8, R40, 0x2, P4 ;  /* 0x0000002808037211 */ /* 0x000fe200020f16ff */
[----:B--2---:R-:W-:Y:S01]  /*2a50*/  IMAD R8, R69, c[0x0][0x190], RZ ;  /* 0x0000640045087a24 */ /* 0x004fe200078e02ff */
[-C--:B------:R-:W-:Y:S01]  /*2a60*/  LEA R72, P4, R42, R64.reuse, 0x2 ;  /* 0x000000402a487211 */ /* 0x080fe200078810ff */
[----:B------:R2:W-:Y:S01]  /*2a70*/  STL [R1+0x2f8], R26 ;  /* 0x0002f81a01007387 */ /* 0x0005e20000100800 */
[----:B-1----:R-:W-:Y:S02]  /*2a80*/  LEA R30, P5, R26, R64, 0x2 ;  /* 0x000000401a1e7211 */ /* 0x002fe400078a10ff */
[----:B------:R-:W-:Y:S01]  /*2a90*/  LEA.HI.X.SX32 R73, R42, R40, 0x2, P4 ;  /* 0x000000282a497211 */ /* 0x000fe200020f16ff */
[----:B------:R1:W-:Y:S01]  /*2aa0*/  STL [R1+0x2f4], R10 ;  /* 0x0002f40a01007387 */ /* 0x0003e20000100800 */
[----:B------:R-:W-:Y:S01]  /*2ab0*/  LEA R70, P4, R10, R64, 0x2 ;  /* 0x000000400a467211 */ /* 0x000fe200078810ff */
[----:B---3--:R-:W-:Y:S01]  /*2ac0*/  IMAD R42, R71, c[0x0][0x190], RZ ;  /* 0x00006400472a7a24 */ /* 0x008fe200078e02ff */
[----:B------:R-:W-:Y:S01]  /*2ad0*/  LEA.HI.X.SX32 R31, R26, R40, 0x2, P5 ;  /* 0x000000281a1f7211 */ /* 0x000fe200028f16ff */
[----:B------:R3:W-:Y:S01]  /*2ae0*/  STL [R1+0x2f0], R32 ;  /* 0x0002f02001007387 */ /* 0x0007e20000100800 */
[----:B--2---:R-:W-:-:S02]  /*2af0*/  LEA R26, P5, R32, R64, 0x2 ;  /* 0x00000040201a7211 */ /* 0x004fc400078a10ff */
[----:B------:R-:W-:Y:S01]  /*2b00*/  LEA.HI.X.SX32 R71, R10, R40, 0x2, P4 ;  /* 0x000000280a477211 */ /* 0x000fe200020f16ff */
[----:B------:R2:W-:Y:S01]  /*2b10*/  STL [R1+0x2ac], R11 ;  /* 0x0002ac0b01007387 */ /* 0x0005e20000100800 */
[----:B------:R-:W-:Y:S01]  /*2b20*/  LEA R68, P4, R11, R64, 0x2 ;  /* 0x000000400b447211 */ /* 0x000fe200078810ff */
[----:B-1----:R-:W-:Y:S01]  /*2b30*/  IMAD R10, R27, c[0x0][0x190], RZ ;  /* 0x000064001b0a7a24 */ /* 0x002fe200078e02ff */
[-C--:B------:R-:W-:Y:S01]  /*2b40*/  LEA.HI.X.SX32 R27, R32, R40.reuse, 0x2, P5 ;  /* 0x00000028201b7211 */ /* 0x080fe200028f16ff */
[----:B------:R1:W-:Y:S01]  /*2b50*/  STL [R1+0x2a8], R9 ;  /* 0x0002a80901007387 */ /* 0x0003e20000100800 */
[----:B------:R-:W-:Y:S02]  /*2b60*/  LEA.HI.X.SX32 R69, R11, R40, 0x2, P4 ;  /* 0x000000280b457211 */ /* 0x000fe400020f16ff */
[-C--:B---3--:R-:W-:Y:S01]  /*2b70*/  LEA R32, P5, R9, R64.reuse, 0x2 ;  /* 0x0000004009207211 */ /* 0x088fe200078a10ff */
[----:B------:R3:W-:Y:S01]  /*2b80*/  STL [R1+0x2a4], R8 ;  /* 0x0002a40801007387 */ /* 0x0007e20000100800 */
[----:B------:R-:W-:Y:S01]  /*2b90*/  LEA R66, P4, R8, R64, 0x2 ;  /* 0x0000004008427211 */ /* 0x000fe200078810ff */
[----:B--2---:R-:W-:Y:S01]  /*2ba0*/  IMAD R11, R33, c[0x0][0x184], RZ ;  /* 0x00006100210b7a24 */ /* 0x004fe200078e02ff */
[----:B------:R-:W-:Y:S01]  /*2bb0*/  LEA.HI.X.SX32 R33, R9, R40, 0x2, P5 ;  /* 0x0000002809217211 */ /* 0x000fe200028f16ff */
[----:B------:R2:W-:Y:S01]  /*2bc0*/  STL [R1+0x2a0], R42 ;  /* 0x0002a02a01007387 */ /* 0x0005e20000100800 */
[----:B------:R-:W-:Y:S01]  /*2bd0*/  LEA R48, P5, R42, R64, 0x2 ;  /* 0x000000402a307211 */ /* 0x000fe200078a10ff */
[----:B-1----:R-:W-:Y:S01]  /*2be0*/  IMAD R9, R41, c[0x0][0x184], RZ ;  /* 0x0000610029097a24 */ /* 0x002fe200078e02ff */
[----:B------:R-:W-:Y:S01]  /*2bf0*/  LEA.HI.X.SX32 R67, R8, R40, 0x2, P4 ;  /* 0x0000002808437211 */ /* 0x000fe200020f16ff */
[----:B------:R1:W-:Y:S01]  /*2c00*/  STL [R1+0x27c], R10 ;  /* 0x00027c0a01007387 */ /* 0x0003e20000100800 */
[----:B------:R-:W-:-:S02]  /*2c10*/  LEA R64, P4, R10, R64, 0x2 ;  /* 0x000000400a407211 */ /* 0x000fc400078810ff */
[----:B---3--:R-:W-:Y:S01]  /*2c20*/  SHF.L.U32 R8, R11, 0x2, RZ ;  /* 0x000000020b087819 */ /* 0x008fe200000006ff */
[----:B------:R-:W-:Y:S01]  /*2c30*/  STL [R1+0x274], R11 ;  /* 0x0002740b01007387 */ /* 0x000fe20000100800 */
[-C--:B------:R-:W-:Y:S01]  /*2c40*/  LEA.HI.X.SX32 R49, R42, R40.reuse, 0x2, P5 ;  /* 0x000000282a317211 */ /* 0x080fe200028f16ff */
[----:B--2---:R-:W-:Y:S01]  /*2c50*/  IMAD.SHL.U32 R42, R9, 0x4, RZ ;  /* 0x00000004092a7824 */ /* 0x004fe200078e00ff */
[----:B------:R-:W-:Y:S01]  /*2c60*/  LEA.HI.X.SX32 R65, R10, R40, 0x2, P4 ;  /* 0x000000280a417211 */ /* 0x000fe200020f16ff */
[----:B------:R2:W-:Y:S01]  /*2c70*/  STL [R1+0x270], R9 ;  /* 0x0002700901007387 */ /* 0x0005e20000100800 */
[----:B------:R-:W-:Y:S01]  /*2c80*/  IADD3 R40, P4, R8, c[0x0][0x160], RZ ;  /* 0x0000580008287a10 */ /* 0x000fe20007f9e0ff */
[----:B-1----:R-:W-:Y:S01]  /*2c90*/  IMAD.SHL.U32 R10, R252, 0x4, RZ ;  /* 0x00000004fc0a7824 */ /* 0x002fe200078e00ff */
[----:B------:R-:W-:Y:S01]  /*2ca0*/  IADD3 R56, P5, R42, c[0x0][0x160], RZ ;  /* 0x000058002a387a10 */ /* 0x000fe20007fbe0ff */
[----:B------:R1:W-:Y:S01]  /*2cb0*/  STL [R1+0xe78], R8 ;  /* 0x000e780801007387 */ /* 0x0003e20000100800 */
[----:B------:R-:W-:-:S02]  /*2cc0*/  LEA.HI.X.SX32 R41, R11, c[0x0][0x164], 0x2, P4 ;  /* 0x000059000b297a11 */ /* 0x000fc400020f16ff */
[----:B------:R-:W-:Y:S01]  /*2cd0*/  LEA.HI.X.SX32 R57, R9, c[0x0][0x164], 0x2, P5 ;  /* 0x0000590009397a11 */ /* 0x000fe200028f16ff */
[----:B------:R3:W-:Y:S01]  /*2ce0*/  STL [R1+0xe74], R42 ;  /* 0x000e742a01007387 */ /* 0x0007e20000100800 */
[----:B--2---:R-:W-:-:S03]  /*2cf0*/  IMAD.MOV.U32 R9, RZ, RZ, c[0x0][0x188] ;  /* 0x00006200ff097624 */ /* 0x004fc600078e00ff */
[----:B------:R2:W-:Y:S01]  /*2d00*/  STL [R1+0xe70], R10 ;  /* 0x000e700a01007387 */ /* 0x0005e20000100800 */
[----:B-1----:R-:W-:Y:S01]  /*2d10*/  IMAD.SHL.U32 R8, R0, 0x4, RZ ;  /* 0x0000000400087824 */ /* 0x002fe200078e00ff */
[----:B---3--:R-:W-:-:S04]  /*2d20*/  IADD3 R42, P4, R10, c[0x0][0x160], RZ ;  /* 0x000058000a2a7a10 */ /* 0x008fc80007f9e0ff */
[----:B------:R1:W-:Y:S01]  /*2d30*/  STL [R1+0xe6c], R8 ;  /* 0x000e6c0801007387 */ /* 0x0003e20000100800 */
[----:B------:R-:W-:Y:S02]  /*2d40*/  IADD3 R54, P5, R8, c[0x0][0x160], RZ ;  /* 0x0000580008367a10 */ /* 0x000fe40007fbe0ff */
[----:B------:R-:W-:Y:S01]  /*2d50*/  LEA.HI.X.SX32 R43, R252, c[0x0][0x164], 0x2, P4 ;  /* 0x00005900fc2b7a11 */ /* 0x000fe200020f16ff */
[----:B------:R3:W-:Y:S01]  /*2d60*/  STL [R1+0xe8c], R252 ;  /* 0x000e8cfc01007387 */ /* 0x0007e20000100800 */
[----:B--2---:R-:W-:Y:S01]  /*2d70*/  IMAD.SHL.U32 R10, R9, 0x4, RZ ;  /* 0x00000004090a7824 */ /* 0x004fe200078e00ff */
[----:B------:R-:W-:Y:S02]  /*2d80*/  LEA.HI.X.SX32 R55, R0, c[0x0][0x164], 0x2, P5 ;  /* 0x0000590000377a11 */ /* 0x000fe400028f16ff */
[----:B------:R-:W-:Y:S01]  /*2d90*/  ISETP.GE.U32.AND P4, PT, R74, 0x7fffffcc, PT ;  /* 0x7fffffcc4a00780c */ /* 0x000fe20003f86070 */
[----:B------:R-:W-:Y:S01]  /*2da0*/  IMAD.WIDE R80, R10, 0x4, R40 ;  /* 0x000000040a507825 */ /* 0x000fe200078e0228 */
[----:B------:R-:W-:Y:S01]  /*2db0*/  IADD3 R74, R76, -0x1d, RZ ;  /* 0xffffffe34c4a7810 */ /* 0x000fe20007ffe0ff */
[----:B------:R2:W-:Y:S01]  /*2dc0*/  STL [R1+0xea0], R0 ;  /* 0x000ea00001007387 */ /* 0x0005e20000100800 */
[----:B------:R-:W-:Y:S01]  /*2dd0*/  ISETP.GE.U32.AND P5, PT, R75, 0x7fffffc8, PT ;  /* 0x7fffffc84b00780c */ /* 0x000fe20003fa6070 */
[----:B-1----:R-:W-:-:S02]  /*2de0*/  IMAD.SHL.U32 R8, R9, 0x8, RZ ;  /* 0x0000000809087824 */ /* 0x002fc400078e00ff */
[----:B---3--:R-:W-:Y:S01]  /*2df0*/  IMAD.SHL.U32 R252, R77, 0x4, RZ ;  /* 0x000000044dfc7824 */ /* 0x008fe200078e00ff */
[----:B------:R1:W-:Y:S01]  /*2e00*/  STL.64 [R1+0x68], R80 ;  /* 0x0000685001007387 */ /* 0x0003e20000100a00 */
[----:B------:R-:W-:-:S03]  /*2e10*/  IMAD.WIDE R78, R10, 0x4, R56 ;  /* 0x000000040a4e7825 */ /* 0x000fc600078e0238 */
[----:B------:R3:W-:Y:S01]  /*2e20*/  LDGSTS.E [R252], [R40.64], !P6 ;  /* 0x0000000028fc7fae */ /* 0x0007e2000f121844 */
[----:B------:R-:W-:-:S03]  /*2e30*/  IMAD.WIDE R62, R10, 0x4, R42 ;  /* 0x000000040a3e7825 */ /* 0x000fc600078e022a */
[----:B------:R4:W-:Y:S01]  /*2e40*/  LDGSTS.E [R252+0x200], [R56.64], !P6 ;  /* 0x0020000038fc7fae */ /* 0x0009e2000f121844 */
[----:B------:R-:W-:-:S03]  /*2e50*/  IMAD.WIDE R10, R10, 0x4, R54 ;  /* 0x000000040a0a7825 */ /* 0x000fc600078e0236 */
[----:B------:R1:W-:Y:S01]  /*2e60*/  LDGSTS.E [R252+0x400], [R42.64], !P6 ;  /* 0x004000002afc7fae */ /* 0x0003e2000f121844 */
[----:B------:R-:W-:-:S03]  /*2e70*/  IMAD.WIDE R246, R8, 0x4, R40 ;  /* 0x0000000408f67825 */ /* 0x000fc600078e0228 */
[----:B------:R1:W-:Y:S01]  /*2e80*/  LDGSTS.E [R252+0x600], [R54.64], !P6 ;  /* 0x0060000036fc7fae */ /* 0x0003e2000f121844 */
[----:B------:R-:W-:Y:S01]  /*2e90*/  ISETP.GE.U32.AND P6, PT, R74, 0x7fffffc4, PT ;  /* 0x7fffffc44a00780c */ /* 0x000fe20003fc6070 */
[----:B------:R-:W-:Y:S01]  /*2ea0*/  IMAD.WIDE R244, R8, 0x4, R56 ;  /* 0x0000000408f47825 */ /* 0x000fe200078e0238 */
[----:B------:R-:W-:Y:S01]  /*2eb0*/  IADD3 R74, R76, -0x2, RZ ;  /* 0xfffffffe4c4a7810 */ /* 0x000fe20007ffe0ff */
[----:B------:R1:W-:Y:S02]  /*2ec0*/  LDGSTS.E [R252+0x2000], [R80.64], !P0 ;  /* 0x0200000050fc7fae */ /* 0x0003e4000c121844 */
[C---:B------:R-:W-:Y:S02]  /*2ed0*/  IMAD.WIDE R242, R8.reuse, 0x4, R42 ;  /* 0x0000000408f27825 */ /* 0x040fe400078e022a */
[----:B------:R3:W-:Y:S02]  /*2ee0*/  LDGSTS.E [R252+0x2200], [R78.64], !P0 ;  /* 0x022000004efc7fae */ /* 0x0007e4000c121844 */
[----:B------:R-:W-:-:S02]  /*2ef0*/  IMAD.WIDE R240, R8, 0x4, R54 ;  /* 0x0000000408f07825 */ /* 0x000fc400078e0236 */
[----:B------:R3:W-:Y:S02]  /*2f00*/  LDGSTS.E [R252+0x2400], [R62.64], !P0 ;  /* 0x024000003efc7fae */ /* 0x0007e4000c121844 */
[----:B--2---:R-:W-:Y:S02]  /*2f10*/  IMAD R0, R9, 0xc, RZ ;  /* 0x0000000c09007824 */ /* 0x004fe400078e02ff */
[----:B------:R2:W-:Y:S01]  /*2f20*/  LDGSTS.E [R252+0x2600], [R10.64], !P0 ;  /* 0x026000000afc7fae */ /* 0x0005e2000c121844 */
[----:B------:R-:W-:Y:S01]  /*2f30*/  ISETP.GE.U32.AND P0, PT, R74, 0x7fffffdf, PT ;  /* 0x7fffffdf4a00780c */ /* 0x000fe20003f06070 */
[----:B-1----:R-:W-:Y:S01]  /*2f40*/  IMAD.WIDE R80, R0, 0x4, R54 ;  /* 0x0000000400507825 */ /* 0x002fe200078e0236 */
[----:B------:R-:W-:Y:S01]  /*2f50*/  IADD3 R74, R76, -0x6, RZ ;  /* 0xfffffffa4c4a7810 */ /* 0x000fe20007ffe0ff */
[----:B------:R3:W-:Y:S02]  /*2f60*/  STL.64 [R1+0x60], R78 ;  /* 0x0000604e01007387 */ /* 0x0007e40000100a00 */
[----:B------:R-:W-:-:S02]  /*2f70*/  IMAD.WIDE R76, R0, 0x4, R56 ;  /* 0x00000004004c7825 */ /* 0x000fc400078e0238 */
[----:B------:R1:W-:Y:S04]  /*2f80*/  LDGSTS.E [R252+0x4000], [R246.64], !P1 ;  /* 0x04000000f6fc7fae */ /* 0x0003e8000c921844 */
[----:B------:R-:W-:Y:S04]  /*2f90*/  STL.64 [R1+0x58], R62 ;  /* 0x0000583e01007387 */ /* 0x000fe80000100a00 */
[----:B------:R1:W-:Y:S01]  /*2fa0*/  LDGSTS.E [R252+0x4200], [R244.64], !P1 ;  /* 0x04200000f4fc7fae */ /* 0x0003e2000c921844 */
[----:B---3--:R-:W-:-:S03]  /*2fb0*/  IMAD.WIDE R78, R0, 0x4, R42 ;  /* 0x00000004004e7825 */ /* 0x008fc600078e022a */
[----:B------:R-:W-:Y:S04]  /*2fc0*/  STL.64 [R1+0x50], R10 ;  /* 0x0000500a01007387 */ /* 0x000fe80000100a00 */
[----:B------:R3:W-:Y:S04]  /*2fd0*/  LDGSTS.E [R252+0x4400], [R242.64], !P1 ;  /* 0x04400000f2fc7fae */ /* 0x0007e8000c921844 */
[----:B------:R1:W-:Y:S04]  /*2fe0*/  STL.64 [R1+0xf10], R246 ;  /* 0x000f10f601007387 */ /* 0x0003e80000100a00 */
[----:B------:R2:W-:Y:S01]  /*2ff0*/  LDGSTS.E [R252+0x4600], [R240.64], !P1 ;  /* 0x04600000f0fc7fae */ /* 0x0005e2000c921844 */
[----:B------:R-:W-:Y:S01]  /*3000*/  ISETP.GE.U32.AND P1, PT, R74, 0x7fffffdb, PT ;  /* 0x7fffffdb4a00780c */ /* 0x000fe20003f26070 */
[----:B------:R-:W-:-:S02]  /*3010*/  IMAD.WIDE R74, R0, 0x4, R40 ;  /* 0x00000004004a7825 */ /* 0x000fc400078e0228 */
[----:B------:R-:W-:Y:S04]  /*3020*/  STL.64 [R1+0xf18], R244 ;  /* 0x000f18f401007387 */ /* 0x000fe80000100a00 */
[----:B------:R3:W-:Y:S01]  /*3030*/  STL.64 [R1+0xf20], R242 ;  /* 0x000f20f201007387 */ /* 0x0007e20000100a00 */
[----:B-1----:R-:W-:-:S03]  /*3040*/  IMAD.MOV.U32 R247, RZ, RZ, c[0x0][0x180] ;  /* 0x00006000fff77624 */ /* 0x002fc600078e00ff */
[----:B------:R1:W-:Y:S02]  /*3050*/  LDGSTS.E [R252+0x6000], [R74.64], !P2 ;  /* 0x060000004afc7fae */ /* 0x0003e4000d121844 */
[C---:B------:R-:W-:Y:S02]  /*3060*/  IADD3 R82, R247.reuse, -0xa, RZ ;  /* 0xfffffff6f7527810 */ /* 0x040fe40007ffe0ff */
[----:B------:R1:W-:Y:S01]  /*3070*/  LDGSTS.E [R252+0x6200], [R76.64], !P2 ;  /* 0x062000004cfc7fae */ /* 0x0003e2000d121844 */
[C---:B------:R-:W-:Y:S02]  /*3080*/  IADD3 R90, R247.reuse, -0xe, RZ ;  /* 0xfffffff2f75a7810 */ /* 0x040fe40007ffe0ff */
[C---:B------:R-:W-:Y:S01]  /*3090*/  IADD3 R98, R247.reuse, -0x12, RZ ;  /* 0xffffffeef7627810 */ /* 0x040fe20007ffe0ff */
[----:B------:R1:W-:Y:S01]  /*30a0*/  LDGSTS.E [R252+0x6400], [R78.64], !P2 ;  /* 0x064000004efc7fae */ /* 0x0003e2000d121844 */
[----:B---3--:R-:W-:Y:S02]  /*30b0*/  MOV R243, c[0x0][0x188] ;  /* 0x0000620000f37a02 */ /* 0x008fe40000000f00 */
[----:B------:R-:W-:Y:S01]  /*30c0*/  IADD3 R106, R247, -0x16, RZ ;  /* 0xffffffeaf76a7810 */ /* 0x000fe20007ffe0ff */
[----:B------:R3:W-:Y:S01]  /*30d0*/  LDGSTS.E [R252+0x6600], [R80.64], !P2 ;  /* 0x0660000050fc7fae */ /* 0x0007e2000d121844 */
[----:B------:R-:W-:Y:S01]  /*30e0*/  ISETP.GE.U32.AND P2, PT, R82, 0x7fffffd7, PT ;  /* 0x7fffffd75200780c */ /* 0x000fe20003f46070 */
[----:B------:R-:W-:Y:S01]  /*30f0*/  IMAD.SHL.U32 R8, R243, 0x10, RZ ;  /* 0x00000010f3087824 */ /* 0x000fe200078e00ff */
[----:B------:R-:W-:Y:S01]  /*3100*/  IADD3 R114, R247, -0x1a, RZ ;  /* 0xffffffe6f7727810 */ /* 0x000fe20007ffe0ff */
[----:B------:R-:W-:Y:S01]  /*3110*/  IMAD R0, R243, 0x14, RZ ;  /* 0x00000014f3007824 */ /* 0x000fe200078e02ff */
[----:B------:R2:W-:Y:S01]  /*3120*/  STL.64 [R1+0xf28], R240 ;  /* 0x000f28f001007387 */ /* 0x0005e20000100a00 */
[----:B------:R-:W-:Y:S01]  /*3130*/  IMAD.WIDE R82, R8, 0x4, R40 ;  /* 0x0000000408527825 */ /* 0x000fe200078e0228 */
[----:B------:R-:W-:-:S02]  /*3140*/  IADD3 R122, R247, -0x7, RZ ;  /* 0xfffffff9f77a7810 */ /* 0x000fc40007ffe0ff */
[----:B------:R1:W-:Y:S01]  /*3150*/  STL.64 [R1+0xf30], R74 ;  /* 0x000f304a01007387 */ /* 0x0003e20000100a00 */
[C---:B------:R-:W-:Y:S01]  /*3160*/  IMAD.WIDE R84, R8.reuse, 0x4, R56 ;  /* 0x0000000408547825 */ /* 0x040fe200078e0238 */
[C---:B------:R-:W-:Y:S02]  /*3170*/  IADD3 R130, R247.reuse, -0xb, RZ ;  /* 0xfffffff5f7827810 */ /* 0x040fe40007ffe0ff */
[----:B------:R1:W-:Y:S01]  /*3180*/  LDGSTS.E [R252+0x8000], [R82.64], !P3 ;  /* 0x0800000052fc7fae */ /* 0x0003e2000d921844 */
[C---:B------:R-:W-:Y:S01]  /*3190*/  IMAD.WIDE R86, R8.reuse, 0x4, R42 ;  /* 0x0000000408567825 */ /* 0x040fe200078e022a */
[C---:B------:R-:W-:Y:S02]  /*31a0*/  IADD3 R138, R247.reuse, -0xf, RZ ;  /* 0xfffffff1f78a7810 */ /* 0x040fe40007ffe0ff */
[----:B------:R1:W-:Y:S01]  /*31b0*/  LDGSTS.E [R252+0x8200], [R84.64], !P3 ;  /* 0x0820000054fc7fae */ /* 0x0003e2000d921844 */
[----:B------:R-:W-:Y:S01]  /*31c0*/  IMAD.WIDE R88, R8, 0x4, R54 ;  /* 0x0000000408587825 */ /* 0x000fe200078e0236 */
[----:B------:R-:W-:-:S02]  /*31d0*/  IADD3 R146, R247, -0x13, RZ ;  /* 0xffffffedf7927810 */ /* 0x000fc40007ffe0ff */
[----:B------:R1:W-:Y:S01]  /*31e0*/  LDGSTS.E [R252+0x8400], [R86.64], !P3 ;  /* 0x0840000056fc7fae */ /* 0x0003e2000d921844 */
[----:B------:R-:W-:Y:S01]  /*31f0*/  IMAD.WIDE R92, R0, 0x4, R56 ;  /* 0x00000004005c7825 */ /* 0x000fe200078e0238 */
[C---:B------:R-:W-:Y:S02]  /*3200*/  IADD3 R154, R247.reuse, -0x17, RZ ;  /* 0xffffffe9f79a7810 */ /* 0x040fe40007ffe0ff */
[----:B------:R1:W-:Y:S01]  /*3210*/  LDGSTS.E [R252+0x8600], [R88.64], !P3 ;  /* 0x0860000058fc7fae */ /* 0x0003e2000d921844 */
[----:B------:R-:W-:Y:S01]  /*3220*/  ISETP.GE.U32.AND P3, PT, R90, 0x7fffffd3, PT ;  /* 0x7fffffd35a00780c */ /* 0x000fe20003f66070 */
[C---:B------:R-:W-:Y:S01]  /*3230*/  IMAD.WIDE R90, R0.reuse, 0x4, R40 ;  /* 0x00000004005a7825 */ /* 0x040fe200078e0228 */
[C---:B------:R-:W-:Y:S02]  /*3240*/  IADD3 R162, R247.reuse, -0x1b, RZ ;  /* 0xffffffe5f7a27810 */ /* 0x040fe40007ffe0ff */
[C---:B------:R-:W-:Y:S01]  /*3250*/  IADD3 R170, R247.reuse, -0x8, RZ ;  /* 0xfffffff8f7aa7810 */ /* 0x040fe20007ffe0ff */
[----:B------:R-:W-:Y:S01]  /*3260*/  IMAD.WIDE R94, R0, 0x4, R42 ;  /* 0x00000004005e7825 */ /* 0x000fe200078e022a */
[----:B------:R1:W-:Y:S01]  /*3270*/  LDGSTS.E [R252+0xa000], [R90.64], !P4 ;  /* 0x0a0000005afc7fae */ /* 0x0003e2000e121844 */
[----:B------:R-:W-:-:S02]  /*3280*/  IADD3 R178, R247, -0xc, RZ ;  /* 0xfffffff4f7b27810 */ /* 0x000fc40007ffe0ff */
[----:B------:R-:W-:Y:S01]  /*3290*/  IMAD.WIDE R96, R0, 0x4, R54 ;  /* 0x0000000400607825 */ /* 0x000fe200078e0236 */
[----:B------:R1:W-:Y:S01]  /*32a0*/  LDGSTS.E [R252+0xa200], [R92.64], !P4 ;  /* 0x0a2000005cfc7fae */ /* 0x0003e2000e121844 */
[----:B------:R-:W-:Y:S02]  /*32b0*/  IADD3 R186, R247, -0x10, RZ ;  /* 0xfffffff0f7ba7810 */ /* 0x000fe40007ffe0ff */
[C---:B------:R-:W-:Y:S01]  /*32c0*/  IMAD R8, R243.reuse, 0x18, RZ ;  /* 0x00000018f3087824 */ /* 0x040fe200078e02ff */
[----:B------:R1:W-:Y:S01]  /*32d0*/  LDGSTS.E [R252+0xa400], [R94.64], !P4 ;  /* 0x0a4000005efc7fae */ /* 0x0003e2000e121844 */
[----:B------:R-:W-:Y:S01]  /*32e0*/  IMAD R0, R243, 0x1c, RZ ;  /* 0x0000001cf3007824 */ /* 0x000fe200078e02ff */
[----:B------:R-:W-:Y:S01]  /*32f0*/  IADD3 R194, R247, -0x14, RZ ;  /* 0xffffffecf7c27810 */ /* 0x000fe20007ffe0ff */
[----:B------:R-:W-:Y:S01]  /*3300*/  IMAD.WIDE R100, R8, 0x4, R56 ;  /* 0x0000000408647825 */ /* 0x000fe200078e0238 */
[----:B------:R1:W-:Y:S01]  /*3310*/  LDGSTS.E [R252+0xa600], [R96.64], !P4 ;  /* 0x0a60000060fc7fae */ /* 0x0003e2000e121844 */
[----:B------:R-:W-:-:S02]  /*3320*/  ISETP.GE.U32.AND P4, PT, R98, 0x7fffffcf, PT ;  /* 0x7fffffcf6200780c */ /* 0x000fc40003f86070 */
[----:B------:R-:W-:Y:S01]  /*3330*/  IMAD.WIDE R98, R8, 0x4, R40 ;  /* 0x0000000408627825 */ /* 0x000fe200078e0228 */
[C---:B------:R-:W-:Y:S02]  /*3340*/  IADD3 R202, R247.reuse, -0x18, RZ ;  /* 0xffffffe8f7ca7810 */ /* 0x040fe40007ffe0ff */
[----:B--2---:R-:W-:Y:S01]  /*3350*/  LOP3.LUT R240, R252, 0x60, RZ, 0x3c, !PT ;  /* 0x00000060fcf07812 */ /* 0x004fe200078e3cff */
[C---:B------:R-:W-:Y:S01]  /*3360*/  IMAD.WIDE R102, R8.reuse, 0x4, R42 ;  /* 0x0000000408667825 */ /* 0x040fe200078e022a */
[----:B------:R2:W-:Y:S01]  /*3370*/  LDGSTS.E [R252+0xc000], [R98.64], !P5 ;  /* 0x0c00000062fc7fae */ /* 0x0005e2000e921844 */
[C---:B------:R-:W-:Y:S02]  /*3380*/  IADD3 R210, R247.reuse, -0x1c, RZ ;  /* 0xffffffe4f7d27810 */ /* 0x040fe40007ffe0ff */
[----:B------:R-:W-:Y:S01]  /*3390*/  IMAD.WIDE R104, R8, 0x4, R54 ;  /* 0x0000000408687825 */ /* 0x000fe200078e0236 */
[----:B------:R1:W-:Y:S01]  /*33a0*/  LDGSTS.E [R252+0xc200], [R100.64], !P5 ;  /* 0x0c20000064fc7fae */ /* 0x0003e2000e921844 */
[----:B------:R-:W-:-:S02]  /*33b0*/  IADD3 R218, R247, -0x21, RZ ;  /* 0xffffffdff7da7810 */ /* 0x000fc40007ffe0ff */
[C---:B------:R-:W-:Y:S01]  /*33c0*/  IMAD.WIDE R108, R0.reuse, 0x4, R56 ;  /* 0x00000004006c7825 */ /* 0x040fe200078e0238 */
[----:B------:R1:W-:Y:S01]  /*33d0*/  LDGSTS.E [R252+0xc400], [R102.64], !P5 ;  /* 0x0c40000066fc7fae */ /* 0x0003e2000e921844 */
[C---:B------:R-:W-:Y:S02]  /*33e0*/  IADD3 R226, R247.reuse, -0x25, RZ ;  /* 0xffffffdbf7e27810 */ /* 0x040fe40007ffe0ff */
[----:B------:R-:W-:Y:S01]  /*33f0*/  IMAD.WIDE R110, R0, 0x4, R42 ;  /* 0x00000004006e7825 */ /* 0x000fe200078e022a */
[----:B------:R1:W-:Y:S01]  /*3400*/  LDGSTS.E [R252+0xc600], [R104.64], !P5 ;  /* 0x0c60000068fc7fae */ /* 0x0003e2000e921844 */
[----:B------:R-:W-:Y:S02]  /*3410*/  ISETP.GE.U32.AND P5, PT, R106, 0x7fffffcb, PT ;  /* 0x7fffffcb6a00780c */ /* 0x000fe40003fa6070 */
[----:B------:R-:W-:Y:S01]  /*3420*/  IMAD.WIDE R106, R0, 0x4, R40 ;  /* 0x00000004006a7825 */ /* 0x000fe200078e0228 */
[----:B------:R-:W-:-:S03]  /*3430*/  IADD3 R234, R247, -0x29, RZ ;  /* 0xffffffd7f7ea7810 */ /* 0x000fc60007ffe0ff */
[----:B------:R-:W-:Y:S01]  /*3440*/  IMAD.WIDE R112, R0, 0x4, R54 ;  /* 0x0000000400707825 */ /* 0x000fe200078e0236 */
[----:B------:R-:W-:Y:S01]  /*3450*/  LOP3.LUT R0, R252, 0x20, RZ, 0x3c, !PT ;  /* 0x00000020fc007812 */ /* 0x000fe200078e3cff */
[----:B------:R2:W-:Y:S02]  /*3460*/  LDGSTS.E [R252+0xe000], [R106.64], !P6 ;  /* 0x0e0000006afc7fae */ /* 0x0005e4000f121844 */
[C---:B------:R-:W-:Y:S02]  /*3470*/  IMAD.WIDE R116, R243.reuse, 0x4, R40 ;  /* 0x00000004f3747825 */ /* 0x040fe400078e0228 */
[----:B------:R2:W-:Y:S02]  /*3480*/  LDGSTS.E [R252+0xe200], [R108.64], !P6 ;  /* 0x0e2000006cfc7fae */ /* 0x0005e4000f121844 */
[C---:B-1----:R-:W-:Y:S02]  /*3490*/  IMAD.WIDE R74, R243.reuse, 0x4, R56 ;  /* 0x00000004f34a7825 */ /* 0x042fe400078e0238 */
[----:B------:R1:W-:Y:S02]  /*34a0*/  LDGSTS.E [R252+0xe400], [R110.64], !P6 ;  /* 0x0e4000006efc7fae */ /* 0x0003e4000f121844 */
[----:B------:R-:W-:-:S02]  /*34b0*/  IMAD R8, R243, 0x5, RZ ;  /* 0x00000005f3087824 */ /* 0x000fc400078e02ff */
[C---:B------:R-:W-:Y:S01]  /*34c0*/  IMAD.WIDE R62, R243.reuse, 0x4, R42 ;  /* 0x00000004f33e7825 */ /* 0x040fe200078e022a */
[----:B------:R1:W-:Y:S01]  /*34d0*/  LDGSTS.E [R252+0xe600], [R112.64], !P6 ;  /* 0x0e60000070fc7fae */ /* 0x0003e2000f121844 */
[----:B------:R-:W-:Y:S02]  /*34e0*/  ISETP.GE.U32.AND P6, PT, R114, 0x7fffffc7, PT ;  /* 0x7fffffc77200780c */ /* 0x000fe40003fc6070 */
[----:B------:R-:W-:Y:S01]  /*34f0*/  IMAD.WIDE R10, R243, 0x4, R54 ;  /* 0x00000004f30a7825 */ /* 0x000fe200078e0236 */
[----:B------:R1:W-:Y:S01]  /*3500*/  STL.64 [R1+0xc8], R116 ;  /* 0x0000c87401007387 */ /* 0x0003e20000100a00 */
[----:B------:R-:W-:Y:S02]  /*3510*/  IADD3 R114, R247, -0x1e, RZ ;  /* 0xffffffe2f7727810 */ /* 0x000fe40007ffe0ff */
[C---:B------:R-:W-:Y:S01]  /*3520*/  IMAD R9, R243.reuse, 0x9, RZ ;  /* 0x00000009f3097824 */ /* 0x040fe200078e02ff */
[----:B------:R1:W-:Y:S01]  /*3530*/  LDGSTS.E [R0+0x800], [R116.64], !P0 ;  /* 0x0080000074007fae */ /* 0x0003e2000c121844 */
[----:B------:R-:W-:-:S02]  /*3540*/  IMAD R241, R243, 0x1f, RZ ;  /* 0x0000001ff3f17824 */ /* 0x000fc400078e02ff */
[C---:B------:R-:W-:Y:S01]  /*3550*/  IMAD.WIDE R118, R9.reuse, 0x4, R42 ;  /* 0x0000000409767825 */ /* 0x040fe200078e022a */
[----:B------:R2:W-:Y:S03]  /*3560*/  STL.64 [R1+0xc0], R74 ;  /* 0x0000c04a01007387 */ /* 0x0005e60000100a00 */
[----:B------:R-:W-:Y:S01]  /*3570*/  IMAD.WIDE R120, R9, 0x4, R54 ;  /* 0x0000000409787825 */ /* 0x000fe200078e0236 */
[----:B------:R2:W-:Y:S03]  /*3580*/  LDGSTS.E [R0+0xa00], [R74.64], !P0 ;  /* 0x00a000004a007fae */ /* 0x0005e6000c121844 */
[C---:B-1----:R-:W-:Y:S01]  /*3590*/  IMAD.WIDE R116, R8.reuse, 0x4, R40 ;  /* 0x0000000408747825 */ /* 0x042fe200078e0228 */
[----:B------:R1:W-:Y:S04]  /*35a0*/  STL.64 [R1+0xb8], R62 ;  /* 0x0000b83e01007387 */ /* 0x0003e80000100a00 */
[----:B------:R1:W-:Y:S01]  /*35b0*/  LDGSTS.E [R0+0xc00], [R62.64], !P0 ;  /* 0x00c000003e007fae */ /* 0x0003e2000c121844 */
[----:B--2---:R-:W-:-:S03]  /*35c0*/  IMAD.WIDE R74, R8, 0x4, R56 ;  /* 0x00000004084a7825 */ /* 0x004fc600078e0238 */
[----:B------:R2:W-:Y:S04]  /*35d0*/  STL.64 [R1+0xb0], R10 ;  /* 0x0000b00a01007387 */ /* 0x0005e80000100a00 */
[----:B------:R2:W-:Y:S01]  /*35e0*/  LDGSTS.E [R0+0xe00], [R10.64], !P0 ;  /* 0x00e000000a007fae */ /* 0x0005e2000c121844 */
[----:B------:R-:W-:Y:S02]  /*35f0*/  ISETP.GE.U32.AND P0, PT, R114, 0x7fffffc3, PT ;  /* 0x7fffffc37200780c */ /* 0x000fe40003f06070 */
[----:B------:R-:W-:Y:S01]  /*3600*/  IADD3 R114, R247, -0x3, RZ ;  /* 0xfffffffdf7727810 */ /* 0x000fe20007ffe0ff */
[C---:B-1----:R-:W-:Y:S01]  /*3610*/  IMAD.WIDE R62, R8.reuse, 0x4, R42 ;  /* 0x00000004083e7825 */ /* 0x042fe200078e022a */
[----:B------:R1:W-:Y:S04]  /*3620*/  LDGSTS.E [R0+0x2800], [R116.64], !P1 ;  /* 0x0280000074007fae */ /* 0x0003e8000c921844 */
[----:B------:R1:W-:Y:S01]  /*3630*/  LDGSTS.E [R0+0x2a00], [R74.64], !P1 ;  /* 0x02a000004a007fae */ /* 0x0003e2000c921844 */
[----:B--2---:R-:W-:-:S03]  /*3640*/  IMAD.WIDE R10, R8, 0x4, R54 ;  /* 0x00000004080a7825 */ /* 0x004fc600078e0236 */
[----:B------:R2:W-:Y:S01]  /*3650*/  LDGSTS.E [R0+0x2c00], [R62.64], !P1 ;  /* 0x02c000003e007fae */ /* 0x0005e2000c921844 */
[----:B------:R-:W-:-:S03]  /*3660*/  IMAD R8, R243, 0xd, RZ ;  /* 0x0000000df3087824 */ /* 0x000fc600078e02ff */
[----:B------:R1:W-:Y:S01]  /*3670*/  LDGSTS.E [R0+0x2e00], [R10.64], !P1 ;  /* 0x02e000000a007fae */ /* 0x0003e2000c921844 */
[----:B------:R-:W-:Y:S01]  /*3680*/  ISETP.GE.U32.AND P1, PT, R114, 0x7fffffde, PT ;  /* 0x7fffffde7200780c */ /* 0x000fe20003f26070 */
[----:B------:R-:W-:Y:S02]  /*3690*/  IMAD.WIDE R114, R9, 0x4, R40 ;  /* 0x0000000409727825 */ /* 0x000fe400078e0228 */
[----:B------:R1:W-:Y:S02]  /*36a0*/  STL.64 [R1+0x48], R116 ;  /* 0x0000487401007387 */ /* 0x0003e40000100a00 */
[C---:B------:R-:W-:Y:S02]  /*36b0*/  IMAD.WIDE R124, R8.reuse, 0x4, R56 ;  /* 0x00000004087c7825 */ /* 0x040fe400078e0238 */
[----:B------:R2:W-:Y:S02]  /*36c0*/  LDGSTS.E [R0+0x4800], [R114.64], !P2 ;  /* 0x0480000072007fae */ /* 0x0005e4000d121844 */
[----:B------:R-:W-:-:S02]  /*36d0*/  IMAD.WIDE R126, R8, 0x4, R42 ;  /* 0x00000004087e7825 */ /* 0x000fc400078e022a */
[----:B------:R2:W-:Y:S02]  /*36e0*/  STL.64 [R1+0x40], R74 ;  /* 0x0000404a01007387 */ /* 0x0005e40000100a00 */
[----:B------:R-:W-:Y:S02]  /*36f0*/  IMAD.WIDE R128, R8, 0x4, R54 ;  /* 0x0000000408807825 */ /* 0x000fe400078e0236 */
[----:B------:R2:W-:Y:S02]  /*3700*/  STL.64 [R1+0x38], R62 ;  /* 0x0000383e01007387 */ /* 0x0005e40000100a00 */
[----:B-1----:R-:W-:Y:S02]  /*3710*/  IMAD.WIDE R116, R9, 0x4, R56 ;  /* 0x0000000409747825 */ /* 0x002fe400078e0238 */
[----:B------:R1:W-:Y:S02]  /*3720*/  STL.64 [R1+0x30], R10 ;  /* 0x0000300a01007387 */ /* 0x0003e40000100a00 */
[----:B------:R-:W-:-:S02]  /*3730*/  IMAD R9, R243, 0x11, RZ ;  /* 0x00000011f3097824 */ /* 0x000fc400078e02ff */
[----:B------:R1:W-:Y:S02]  /*3740*/  LDGSTS.E [R0+0x4a00], [R116.64], !P2 ;  /* 0x04a0000074007fae */ /* 0x0003e4000d121844 */
[C---:B------:R-:W-:Y:S02]  /*3750*/  IMAD.WIDE R132, R9.reuse, 0x4, R56 ;  /* 0x0000000409847825 */ /* 0x040fe400078e0238 */
[----:B------:R1:W-:Y:S02]  /*3760*/  LDGSTS.E [R0+0x4c00], [R118.64], !P2 ;  /* 0x04c0000076007fae */ /* 0x0003e4000d121844 */
[----:B------:R-:W-:Y:S02]  /*3770*/  IMAD.WIDE R134, R9, 0x4, R42 ;  /* 0x0000000409867825 */ /* 0x000fe400078e022a */
[----:B------:R1:W-:Y:S01]  /*3780*/  LDGSTS.E [R0+0x4e00], [R120.64], !P2 ;  /* 0x04e0000078007fae */ /* 0x0003e2000d121844 */
[----:B------:R-:W-:Y:S01]  /*3790*/  ISETP.GE.U32.AND P2, PT, R122, 0x7fffffda, PT ;  /* 0x7fffffda7a00780c */ /* 0x000fe20003f46070 */
[----:B------:R-:W-:-:S04]  /*37a0*/  IMAD.WIDE R122, R8, 0x4, R40 ;  /* 0x00000004087a7825 */ /* 0x000fc800078e0228 */
[----:B------:R-:W-:Y:S01]  /*37b0*/  IMAD.WIDE R136, R9, 0x4, R54 ;  /* 0x0000000409887825 */ /* 0x000fe200078e0236 */
[----:B------:R1:W-:Y:S03]  /*37c0*/  LDGSTS.E [R0+0x6800], [R122.64], !P3 ;  /* 0x068000007a007fae */ /* 0x0003e6000d921844 */
[----:B------:R-:W-:Y:S01]  /*37d0*/  IMAD R8, R243, 0x15, RZ ;  /* 0x00000015f3087824 */ /* 0x000fe200078e02ff */
[----:B------:R1:W-:Y:S03]  /*37e0*/  LDGSTS.E [R0+0x6a00], [R124.64], !P3 ;  /* 0x06a000007c007fae */ /* 0x0003e6000d921844 */
[C---:B------:R-:W-:Y:S01]  /*37f0*/  IMAD.WIDE R140, R8.reuse, 0x4, R56 ;  /* 0x00000004088c7825 */ /* 0x040fe200078e0238 */
[----:B------:R1:W-:Y:S03]  /*3800*/  LDGSTS.E [R0+0x6c00], [R126.64], !P3 ;  /* 0x06c000007e007fae */ /* 0x0003e6000d921844 */
[----:B------:R-:W-:Y:S01]  /*3810*/  IMAD.WIDE R142, R8, 0x4, R42 ;  /* 0x00000004088e7825 */ /* 0x000fe200078e022a */
[----:B------:R1:W-:Y:S01]  /*3820*/  LDGSTS.E [R0+0x6e00], [R128.64], !P3 ;  /* 0x06e0000080007fae */ /* 0x0003e2000d921844 */
[----:B------:R-:W-:-:S02]  /*3830*/  ISETP.GE.U32.AND P3, PT, R130, 0x7fffffd6, PT ;  /* 0x7fffffd68200780c */ /* 0x000fc40003f66070 */
        /* <DEDUP_REMOVED lines=23> */
[----:B------:R-:W-:Y:S01]  /*39b0*/  IMAD.SHL.U32 R9, R243, 0x2, RZ ;  /* 0x00000002f3097824 */ /* 0x000fe200078e00ff */
[----:B------:R1:W-:Y:S03]  /*39c0*/  LDGSTS.E [R0+0xca00], [R148.64], !P6 ;  /* 0x0ca0000094007fae */ /* 0x0003e6000f121844 */
[C---:B------:R-:W-:Y:S01]  /*39d0*/  IMAD.WIDE R164, R9.reuse, 0x4, R40 ;  /* 0x0000000409a47825 */ /* 0x040fe200078e0228 */
[----:B------:R1:W-:Y:S03]  /*39e0*/  LDGSTS.E [R0+0xcc00], [R150.64], !P6 ;  /* 0x0cc0000096007fae */ /* 0x0003e6000f121844 */
[----:B--2---:R-:W-:Y:S01]  /*39f0*/  IMAD.WIDE R74, R9, 0x4, R56 ;  /* 0x00000004094a7825 */ /* 0x004fe200078e0238 */
[----:B------:R2:W-:Y:S01]  /*3a00*/  LDGSTS.E [R0+0xce00], [R152.64], !P6 ;  /* 0x0ce0000098007fae */ /* 0x0005e2000f121844 */
[----:B------:R-:W-:-:S02]  /*3a10*/  ISETP.GE.U32.AND P6, PT, R154, 0x7fffffca, PT ;  /* 0x7fffffca9a00780c */ /* 0x000fc40003fc6070 */
[----:B------:R-:W-:Y:S01]  /*3a20*/  IMAD.WIDE R154, R8, 0x4, R40 ;  /* 0x00000004089a7825 */ /* 0x000fe200078e0228 */
[----:B------:R2:W-:Y:S03]  /*3a30*/  STL.64 [R1+0xa8], R164 ;  /* 0x0000a8a401007387 */ /* 0x0005e60000100a00 */
[----:B------:R-:W-:Y:S01]  /*3a40*/  IMAD R8, R243, 0x6, RZ ;  /* 0x00000006f3087824 */ /* 0x000fe200078e02ff */
[----:B------:R2:W-:Y:S01]  /*3a50*/  LDGSTS.E [R0+0xe800], [R154.64], !P0 ;  /* 0x0e8000009a007fae */ /* 0x0005e2000c121844 */
[----:B------:R-:W-:-:S03]  /*3a60*/  IMAD.WIDE R62, R9, 0x4, R42 ;  /* 0x00000004093e7825 */ /* 0x000fc600078e022a */
[----:B------:R2:W-:Y:S01]  /*3a70*/  LDGSTS.E [R0+0xea00], [R156.64], !P0 ;  /* 0x0ea000009c007fae */ /* 0x0005e2000c121844 */
[----:B-1----:R-:W-:-:S03]  /*3a80*/  IMAD.WIDE R10, R9, 0x4, R54 ;  /* 0x00000004090a7825 */ /* 0x002fc600078e0236 */
[----:B------:R2:W-:Y:S01]  /*3a90*/  LDGSTS.E [R0+0xec00], [R158.64], !P0 ;  /* 0x0ec000009e007fae */ /* 0x0005e2000c121844 */
[----:B------:R-:W-:-:S03]  /*3aa0*/  IMAD R9, R243, 0xa, RZ ;  /* 0x0000000af3097824 */ /* 0x000fc600078e02ff */
[----:B------:R2:W-:Y:S01]  /*3ab0*/  LDGSTS.E [R0+0xee00], [R160.64], !P0 ;  /* 0x0ee00000a0007fae */ /* 0x0005e2000c121844 */
[----:B------:R-:W-:Y:S01]  /*3ac0*/  ISETP.GE.U32.AND P0, PT, R162, 0x7fffffc6, PT ;  /* 0x7fffffc6a200780c */ /* 0x000fe20003f06070 */
[----:B------:R-:W-:Y:S01]  /*3ad0*/  IMAD.WIDE R166, R9, 0x4, R42 ;  /* 0x0000000409a67825 */ /* 0x000fe200078e022a */
[----:B------:R-:W-:Y:S01]  /*3ae0*/  IADD3 R162, R247, -0x1f, RZ ;  /* 0xffffffe1f7a27810 */ /* 0x000fe20007ffe0ff */
[----:B------:R1:W-:Y:S02]  /*3af0*/  STL.64 [R1+0xa0], R74 ;  /* 0x0000a04a01007387 */ /* 0x0003e40000100a00 */
[----:B------:R-:W-:Y:S02]  /*3b00*/  IMAD.WIDE R168, R9, 0x4, R54 ;  /* 0x0000000409a87825 */ /* 0x000fe400078e0236 */
[----:B------:R1:W-:Y:S01]  /*3b10*/  STL.64 [R1+0x98], R62 ;  /* 0x0000983e01007387 */ /* 0x0003e20000100a00 */
[----:B--2---:R-:W-:-:S03]  /*3b20*/  LOP3.LUT R0, R252, 0x40, RZ, 0x3c, !PT ;  /* 0x00000040fc007812 */ /* 0x004fc600078e3cff */
[----:B------:R2:W-:Y:S04]  /*3b30*/  STL.64 [R1+0x90], R10 ;  /* 0x0000900a01007387 */ /* 0x0005e80000100a00 */
[----:B------:R1:W-:Y:S04]  /*3b40*/  LDGSTS.E [R0+0x1000], [R164.64], !P1 ;  /* 0x01000000a4007fae */ /* 0x0003e8000c921844 */
[----:B------:R2:W-:Y:S04]  /*3b50*/  LDGSTS.E [R0+0x1200], [R74.64], !P1 ;  /* 0x012000004a007fae */ /* 0x0005e8000c921844 */
[----:B------:R3:W-:Y:S01]  /*3b60*/  LDGSTS.E [R0+0x1400], [R62.64], !P1 ;  /* 0x014000003e007fae */ /* 0x0007e2000c921844 */
[----:B-1----:R-:W-:-:S03]  /*3b70*/  IMAD.WIDE R164, R8, 0x4, R40 ;  /* 0x0000000408a47825 */ /* 0x002fc600078e0228 */
[----:B------:R1:W-:Y:S01]  /*3b80*/  LDGSTS.E [R0+0x1600], [R10.64], !P1 ;  /* 0x016000000a007fae */ /* 0x0003e2000c921844 */
[----:B------:R-:W-:Y:S01]  /*3b90*/  ISETP.GE.U32.AND P1, PT, R162, 0x7fffffc2, PT ;  /* 0x7fffffc2a200780c */ /* 0x000fe20003f26070 */
[C---:B--2---:R-:W-:Y:S01]  /*3ba0*/  IMAD.WIDE R74, R8.reuse, 0x4, R56 ;  /* 0x00000004084a7825 */ /* 0x044fe200078e0238 */
[----:B------:R-:W-:Y:S01]  /*3bb0*/  IADD3 R162, R247, -0x4, RZ ;  /* 0xfffffffcf7a27810 */ /* 0x000fe20007ffe0ff */
[----:B------:R2:W-:Y:S02]  /*3bc0*/  LDGSTS.E [R0+0x3000], [R164.64], !P2 ;  /* 0x03000000a4007fae */ /* 0x0005e4000d121844 */
[C---:B---3--:R-:W-:Y:S02]  /*3bd0*/  IMAD.WIDE R62, R8.reuse, 0x4, R42 ;  /* 0x00000004083e7825 */ /* 0x048fe400078e022a */
[----:B------:R3:W-:Y:S02]  /*3be0*/  LDGSTS.E [R0+0x3200], [R74.64], !P2 ;  /* 0x032000004a007fae */ /* 0x0007e4000d121844 */
[----:B-1----:R-:W-:-:S02]  /*3bf0*/  IMAD.WIDE R10, R8, 0x4, R54 ;  /* 0x00000004080a7825 */ /* 0x002fc400078e0236 */
[----:B------:R3:W-:Y:S02]  /*3c00*/  LDGSTS.E [R0+0x3400], [R62.64], !P2 ;  /* 0x034000003e007fae */ /* 0x0007e4000d121844 */
[----:B------:R-:W-:Y:S02]  /*3c10*/  IMAD R8, R243, 0xe, RZ ;  /* 0x0000000ef3087824 */ /* 0x000fe400078e02ff */
[----:B------:R1:W-:Y:S01]  /*3c20*/  LDGSTS.E [R0+0x3600], [R10.64], !P2 ;  /* 0x036000000a007fae */ /* 0x0003e2000d121844 */
[----:B------:R-:W-:Y:S01]  /*3c30*/  ISETP.GE.U32.AND P2, PT, R162, 0x7fffffdd, PT ;  /* 0x7fffffdda200780c */ /* 0x000fe20003f46070 */
[----:B------:R-:W-:Y:S02]  /*3c40*/  IMAD.WIDE R162, R9, 0x4, R40 ;  /* 0x0000000409a27825 */ /* 0x000fe400078e0228 */
[----:B------:R2:W-:Y:S02]  /*3c50*/  STL.64 [R1+0x28], R164 ;  /* 0x000028a401007387 */ /* 0x0005e40000100a00 */
[----:B------:R-:W-:-:S02]  /*3c60*/  IMAD.WIDE R172, R8, 0x4, R56 ;  /* 0x0000000408ac7825 */ /* 0x000fc400078e0238 */
[----:B------:R3:W-:Y:S02]  /*3c70*/  LDGSTS.E [R0+0x5000], [R162.64], !P3 ;  /* 0x05000000a2007fae */ /* 0x0007e4000d921844 */
[C---:B------:R-:W-:Y:S02]  /*3c80*/  IMAD.WIDE R174, R8.reuse, 0x4, R42 ;  /* 0x0000000408ae7825 */ /* 0x040fe400078e022a */
[----:B------:R-:W-:Y:S02]  /*3c90*/  STL.64 [R1+0x20], R74 ;  /* 0x0000204a01007387 */ /* 0x000fe40000100a00 */
[----:B------:R-:W-:Y:S02]  /*3ca0*/  IMAD.WIDE R176, R8, 0x4, R54 ;  /* 0x0000000408b07825 */ /* 0x000fe400078e0236 */
[----:B------:R-:W-:Y:S02]  /*3cb0*/  STL.64 [R1+0x18], R62 ;  /* 0x0000183e01007387 */ /* 0x000fe40000100a00 */
[----:B--2---:R-:W-:-:S02]  /*3cc0*/  IMAD.WIDE R164, R9, 0x4, R56 ;  /* 0x0000000409a47825 */ /* 0x004fc400078e0238 */
[----:B------:R1:W-:Y:S02]  /*3cd0*/  STL.64 [R1+0x10], R10 ;  /* 0x0000100a01007387 */ /* 0x0003e40000100a00 */
[----:B------:R-:W-:Y:S02]  /*3ce0*/  IMAD R9, R243, 0x12, RZ ;  /* 0x00000012f3097824 */ /* 0x000fe400078e02ff */
[----:B------:R3:W-:Y:S02]  /*3cf0*/  LDGSTS.E [R0+0x5200], [R164.64], !P3 ;  /* 0x05200000a4007fae */ /* 0x0007e4000d921844 */
[C---:B------:R-:W-:Y:S02]  /*3d00*/  IMAD.WIDE R180, R9.reuse, 0x4, R56 ;  /* 0x0000000409b47825 */ /* 0x040fe400078e0238 */
[----:B------:R3:W-:Y:S02]  /*3d10*/  LDGSTS.E [R0+0x5400], [R166.64], !P3 ;  /* 0x05400000a6007fae */ /* 0x0007e4000d921844 */
[----:B------:R-:W-:-:S02]  /*3d20*/  IMAD.WIDE R182, R9, 0x4, R42 ;  /* 0x0000000409b67825 */ /* 0x000fc400078e022a */
        /* <DEDUP_REMOVED lines=42> */
[----:B------:R-:W-:Y:S01]  /*3fd0*/  IMAD.WIDE R202, R8, 0x4, R40 ;  /* 0x0000000408ca7825 */ /* 0x000fe200078e0228 */
[----:B------:R2:W-:Y:S03]  /*3fe0*/  STL.64 [R1+0x88], R216 ;  /* 0x000088d801007387 */ /* 0x0005e60000100a00 */
[C---:B-1----:R-:W-:Y:S01]  /*3ff0*/  IMAD.WIDE R10, R9.reuse, 0x4, R42 ;  /* 0x00000004090a7825 */ /* 0x042fe200078e022a */
[----:B------:R3:W-:Y:S03]  /*4000*/  LDGSTS.E [R0+0xf000], [R202.64], !P1 ;  /* 0x0f000000ca007fae */ /* 0x0007e6000c921844 */
[----:B------:R-:W-:Y:S01]  /*4010*/  IMAD.WIDE R212, R9, 0x4, R54 ;  /* 0x0000000409d47825 */ /* 0x000fe200078e0236 */
[----:B------:R3:W-:Y:S03]  /*4020*/  LDGSTS.E [R0+0xf200], [R204.64], !P1 ;  /* 0x0f200000cc007fae */ /* 0x0007e6000c921844 */
[----:B------:R-:W-:Y:S01]  /*4030*/  IMAD R8, R243, 0xb, RZ ;  /* 0x0000000bf3087824 */ /* 0x000fe200078e02ff */
[----:B------:R3:W-:Y:S04]  /*4040*/  LDGSTS.E [R0+0xf400], [R206.64], !P1 ;  /* 0x0f400000ce007fae */ /* 0x0007e8000c921844 */
[----:B------:R3:W-:Y:S01]  /*4050*/  LDGSTS.E [R0+0xf600], [R208.64], !P1 ;  /* 0x0f600000d0007fae */ /* 0x0007e2000c921844 */
[----:B------:R-:W-:-:S02]  /*4060*/  ISETP.GE.U32.AND P1, PT, R210, 0x7fffffc5, PT ;  /* 0x7fffffc5d200780c */ /* 0x000fc40003f26070 */
[----:B------:R-:W-:Y:S01]  /*4070*/  IADD3 R210, R247, -0x20, RZ ;  /* 0xffffffe0f7d27810 */ /* 0x000fe20007ffe0ff */
[----:B------:R2:W-:Y:S04]  /*4080*/  LDGSTS.E [R240+0x1800], [R216.64], !P2 ;  /* 0x01800000d8f07fae */ /* 0x0005e8000d121844 */
[----:B------:R1:W-:Y:S01]  /*4090*/  LDGSTS.E [R240+0x1a00], [R214.64], !P2 ;  /* 0x01a00000d6f07fae */ /* 0x0003e2000d121844 */
[----:B---3--:R-:W-:-:S03]  /*40a0*/  IMAD R0, R243, 0x7, RZ ;  /* 0x00000007f3007824 */ /* 0x008fc600078e02ff */
[----:B------:R3:W-:Y:S01]  /*40b0*/  LDGSTS.E [R240+0x1c00], [R10.64], !P2 ;  /* 0x01c000000af07fae */ /* 0x0007e2000d121844 */
[----:B------:R-:W-:-:S03]  /*40c0*/  IMAD.WIDE R74, R0, 0x4, R40 ;  /* 0x00000004004a7825 */ /* 0x000fc600078e0228 */
[----:B------:R1:W-:Y:S01]  /*40d0*/  LDGSTS.E [R240+0x1e00], [R212.64], !P2 ;  /* 0x01e00000d4f07fae */ /* 0x0003e2000d121844 */
[----:B------:R-:W-:Y:S01]  /*40e0*/  ISETP.GE.U32.AND P2, PT, R210, 0x7fffffc1, PT ;  /* 0x7fffffc1d200780c */ /* 0x000fe20003f46070 */
[C---:B------:R-:W-:Y:S02]  /*40f0*/  IMAD.WIDE R62, R0.reuse, 0x4, R56 ;  /* 0x00000004003e7825 */ /* 0x040fe400078e0238 */
[----:B------:R-:W-:Y:S02]  /*4100*/  STL.64 [R1+0x8], R74 ;  /* 0x0000084a01007387 */ /* 0x000fe40000100a00 */
[C---:B------:R-:W-:Y:S02]  /*4110*/  IMAD.WIDE R250, R0.reuse, 0x4, R42 ;  /* 0x0000000400fa7825 */ /* 0x040fe400078e022a */
[----:B------:R1:W-:Y:S02]  /*4120*/  STL.64 [R1+0x80], R214 ;  /* 0x000080d601007387 */ /* 0x0003e40000100a00 */
[----:B------:R-:W-:-:S02]  /*4130*/  IMAD.WIDE R248, R0, 0x4, R54 ;  /* 0x0000000400f87825 */ /* 0x000fc400078e0236 */
[----:B------:R3:W-:Y:S02]  /*4140*/  STL.64 [R1+0x78], R10 ;  /* 0x0000780a01007387 */ /* 0x0007e40000100a00 */
[C---:B--2---:R-:W-:Y:S02]  /*4150*/  IMAD.WIDE R216, R8.reuse, 0x4, R54 ;  /* 0x0000000408d87825 */ /* 0x044fe400078e0236 */
[----:B------:R2:W-:Y:S02]  /*4160*/  LDGSTS.E [R240+0x3800], [R74.64], !P3 ;  /* 0x038000004af07fae */ /* 0x0005e4000d921844 */
[----:B------:R-:W-:Y:S02]  /*4170*/  IMAD R0, R243, 0xf, RZ ;  /* 0x0000000ff3007824 */ /* 0x000fe400078e02ff */
[----:B------:R2:W-:Y:S01]  /*4180*/  LDGSTS.E [R240+0x3a00], [R62.64], !P3 ;  /* 0x03a000003ef07fae */ /* 0x0005e2000d921844 */
[----:B-1----:R-:W-:-:S03]  /*4190*/  IMAD.WIDE R214, R8, 0x4, R42 ;  /* 0x0000000408d67825 */ /* 0x002fc600078e022a */
[----:B---3--:R-:W1:Y:S01]  /*41a0*/  S2R R10, SR_TID.X ;  /* 0x00000000000a7919 */ /* 0x008e620000002100 */
[----:B------:R-:W-:-:S03]  /*41b0*/  IMAD.WIDE R220, R0, 0x4, R56 ;  /* 0x0000000400dc7825 */ /* 0x000fc600078e0238 */
[----:B------:R3:W-:Y:S01]  /*41c0*/  LDGSTS.E [R240+0x3c00], [R250.64], !P3 ;  /* 0x03c00000faf07fae */ /* 0x0007e2000d921844 */
[----:B------:R-:W-:-:S03]  /*41d0*/  IMAD.WIDE R222, R0, 0x4, R42 ;  /* 0x0000000400de7825 */ /* 0x000fc600078e022a */
[----:B------:R3:W-:Y:S01]  /*41e0*/  LDGSTS.E [R240+0x3e00], [R248.64], !P3 ;  /* 0x03e00000f8f07fae */ /* 0x0007e2000d921844 */
[----:B------:R-:W-:-:S03]  /*41f0*/  IMAD.WIDE R224, R0, 0x4, R54 ;  /* 0x0000000400e07825 */ /* 0x000fc600078e0236 */
[----:B------:R1:W-:Y:S04]  /*4200*/  STL.64 [R1+0x70], R212 ;  /* 0x000070d401007387 */ /* 0x0003e80000100a00 */
[----:B------:R2:W-:Y:S01]  /*4210*/  STL.64 [R1], R62 ;  /* 0x0000003e01007387 */ /* 0x0005e20000100a00 */
[----:B-1----:R-:W-:Y:S01]  /*4220*/  LOP3.LUT R11, R10, 0x1f, RZ, 0xc0, !PT ;  /* 0x0000001f0a0b7812 */ /* 0x002fe200078ec0ff */
[----:B------:R-:W-:-:S03]  /*4230*/  IMAD.WIDE R212, R8, 0x4, R56 ;  /* 0x0000000408d47825 */ /* 0x000fc600078e0238 */
[----:B------:R-:W-:Y:S01]  /*4240*/  ISETP.GE.AND P3, PT, R11, R210, PT ;  /* 0x000000d20b00720c */ /* 0x000fe20003f66270 */
[----:B------:R-:W-:-:S04]  /*4250*/  IMAD.WIDE R210, R8, 0x4, R40 ;  /* 0x0000000408d27825 */ /* 0x000fc800078e0228 */
[----:B------:R-:W-:Y:S01]  /*4260*/  IMAD R8, R243, 0x13, RZ ;  /* 0x00000013f3087824 */ /* 0x000fe200078e02ff */
[----:B------:R3:W-:Y:S03]  /*4270*/  LDGSTS.E [R240+0x5800], [R210.64], !P4 ;  /* 0x05800000d2f07fae */ /* 0x0007e6000e121844 */
[C---:B------:R-:W-:Y:S01]  /*4280*/  IMAD.WIDE R228, R8.reuse, 0x4, R56 ;  /* 0x0000000408e47825 */ /* 0x040fe200078e0238 */
[----:B------:R3:W-:Y:S03]  /*4290*/  LDGSTS.E [R240+0x5a00], [R212.64], !P4 ;  /* 0x05a00000d4f07fae */ /* 0x0007e6000e121844 */
[C---:B------:R-:W-:Y:S01]  /*42a0*/  IMAD.WIDE R230, R8.reuse, 0x4, R42 ;  /* 0x0000000408e67825 */ /* 0x040fe200078e022a */
[----:B------:R3:W-:Y:S03]  /*42b0*/  LDGSTS.E [R240+0x5c00], [R214.64], !P4 ;  /* 0x05c00000d6f07fae */ /* 0x0007e6000e121844 */
[----:B------:R-:W-:Y:S01]  /*42c0*/  IMAD.WIDE R232, R8, 0x4, R54 ;  /* 0x0000000408e87825 */ /* 0x000fe200078e0236 */
[----:B------:R3:W-:Y:S01]  /*42d0*/  LDGSTS.E [R240+0x5e00], [R216.64], !P4 ;  /* 0x05e00000d8f07fae */ /* 0x0007e2000e121844 */
[----:B------:R-:W-:-:S02]  /*42e0*/  ISETP.GE.U32.AND P4, PT, R218, 0x7fffffc0, PT ;  /* 0x7fffffc0da00780c */ /* 0x000fc40003f86070 */
[----:B------:R-:W-:-:S04]  /*42f0*/  IMAD.WIDE R218, R0, 0x4, R40 ;  /* 0x0000000400da7825 */ /* 0x000fc800078e0228 */
[----:B------:R-:W-:Y:S01]  /*4300*/  IMAD R0, R243, 0x17, RZ ;  /* 0x00000017f3007824 */ /* 0x000fe200078e02ff */
[----:B------:R3:W-:Y:S03]  /*4310*/  LDGSTS.E [R240+0x7800], [R218.64], !P5 ;  /* 0x07800000daf07fae */ /* 0x0007e6000e921844 */
[C---:B------:R-:W-:Y:S01]  /*4320*/  IMAD.WIDE R236, R0.reuse, 0x4, R56 ;  /* 0x0000000400ec7825 */ /* 0x040fe200078e0238 */
[----:B------:R3:W-:Y:S03]  /*4330*/  LDGSTS.E [R240+0x7a00], [R220.64], !P5 ;  /* 0x07a00000dcf07fae */ /* 0x0007e6000e921844 */
[C---:B------:R-:W-:Y:S01]  /*4340*/  IMAD.WIDE R238, R0.reuse, 0x4, R42 ;  /* 0x0000000400ee7825 */ /* 0x040fe200078e022a */
[----:B------:R3:W-:Y:S03]  /*4350*/  LDGSTS.E [R240+0x7c00], [R222.64], !P5 ;  /* 0x07c00000def07fae */ /* 0x0007e6000e921844 */
[----:B--2---:R-:W-:Y:S01]  /*4360*/  IMAD.WIDE R62, R0, 0x4, R54 ;  /* 0x00000004003e7825 */ /* 0x004fe200078e0236 */
[----:B------:R3:W-:Y:S01]  /*4370*/  LDGSTS.E [R240+0x7e00], [R224.64], !P5 ;  /* 0x07e00000e0f07fae */ /* 0x0007e2000e921844 */
[----:B------:R-:W-:-:S02]  /*4380*/  ISETP.GE.U32.AND P5, PT, R226, 0x7fffffbc, PT ;  /* 0x7fffffbce200780c */ /* 0x000fc40003fa6070 */
[--C-:B------:R-:W-:Y:S01]  /*4390*/  IMAD.WIDE R226, R8, 0x4, R40.reuse ;  /* 0x0000000408e27825 */ /* 0x100fe200078e0228 */
[----:B------:R1:W-:Y:S03]  /*43a0*/  STL.64 [R1+0xd0], R62 ;  /* 0x0000d03e01007387 */ /* 0x0003e60000100a00 */
[----:B------:R-:W-:Y:S01]  /*43b0*/  IMAD R8, R243, 0x1b, RZ ;  /* 0x0000001bf3087824 */ /* 0x000fe200078e02ff */
[----:B------:R3:W-:Y:S03]  /*43c0*/  LDGSTS.E [R240+0x9800], [R226.64], !P6 ;  /* 0x09800000e2f07fae */ /* 0x0007e6000f121844 */
[C---:B------:R-:W-:Y:S01]  /*43d0*/  IMAD.WIDE R244, R8.reuse, 0x4, R40 ;  /* 0x0000000408f47825 */ /* 0x040fe200078e0228 */
[----:B------:R3:W-:Y:S03]  /*43e0*/  LDGSTS.E [R240+0x9a00], [R228.64], !P6 ;  /* 0x09a00000e4f07fae */ /* 0x0007e6000f121844 */
[----:B------:R-:W-:Y:S01]  /*43f0*/  IMAD.WIDE R74, R8, 0x4, R56 ;  /* 0x00000004084a7825 */ /* 0x000fe200078e0238 */
[----:B------:R3:W-:Y:S04]  /*4400*/  LDGSTS.E [R240+0x9c00], [R230.64], !P6 ;  /* 0x09c00000e6f07fae */ /* 0x0007e8000f121844 */
[----:B------:R3:W-:Y:S01]  /*4410*/  LDGSTS.E [R240+0x9e00], [R232.64], !P6 ;  /* 0x09e00000e8f07fae */ /* 0x0007e2000f121844 */
[----:B------:R-:W-:Y:S01]  /*4420*/  ISETP.GE.U32.AND P6, PT, R234, 0x7fffffb8, PT ;  /* 0x7fffffb8ea00780c */ /* 0x000fe20003fc6070 */
[----:B------:R-:W-:Y:S01]  /*4430*/  IMAD.WIDE R234, R0, 0x4, R40 ;  /* 0x0000000400ea7825 */ /* 0x000fe200078e0228 */
[----:B------:R-:W-:Y:S01]  /*4440*/  IADD3 R0, R247, -0x2d, RZ ;  /* 0xffffffd3f7007810 */ /* 0x000fe20007ffe0ff */
[----:B------:R2:W-:Y:S04]  /*4450*/  STL.64 [R1+0xd8], R244 ;  /* 0x0000d8f401007387 */ /* 0x0005e80000100a00 */
[----:B------:R3:W-:Y:S04]  /*4460*/  LDGSTS.E [R240+0xb800], [R234.64], !P0 ;  /* 0x0b800000eaf07fae */ /* 0x0007e8000c121844 */
[----:B------:R3:W-:Y:S04]  /*4470*/  LDGSTS.E [R240+0xba00], [R236.64], !P0 ;  /* 0x0ba00000ecf07fae */ /* 0x0007e8000c121844 */
[----:B------:R3:W-:Y:S04]  /*4480*/  LDGSTS.E [R240+0xbc00], [R238.64], !P0 ;  /* 0x0bc00000eef07fae */ /* 0x0007e8000c121844 */
[----:B------:R1:W-:Y:S01]  /*4490*/  LDGSTS.E [R240+0xbe00], [R62.64], !P0 ;  /* 0x0be000003ef07fae */ /* 0x0003e2000c121844 */
[----:B------:R-:W-:Y:S01]  /*44a0*/  ISETP.GE.U32.AND P0, PT, R0, 0x7fffffb4, PT ;  /* 0x7fffffb40000780c */ /* 0x000fe20003f06070 */
[----:B------:R-:W-:-:S02]  /*44b0*/  IMAD.MOV.U32 R0, RZ, RZ, 0x1f ;  /* 0x0000001fff007424 */ /* 0x000fc400078e00ff */
[----:B------:R2:W-:Y:S03]  /*44c0*/  LDGSTS.E [R240+0xd800], [R244.64], !P1 ;  /* 0x0d800000f4f07fae */ /* 0x0005e6000c921844 */
[----:B------:R-:W-:Y:S01]  /*44d0*/  IADD3 R242, R0, c[0x0][0x180], RZ ;  /* 0x0000600000f27a10 */ /* 0x000fe20007ffe0ff */
[----:B------:R2:W-:Y:S01]  /*44e0*/  LDGSTS.E [R240+0xda00], [R74.64], !P1 ;  /* 0x0da000004af07fae */ /* 0x0005e2000c921844 */
[----:B------:R-:W-:Y:S01]  /*44f0*/  LOP3.LUT R0, R10, 0x60, RZ, 0xc0, !PT ;  /* 0x000000600a007812 */ /* 0x000fe200078ec0ff */
[C---:B-1----:R-:W-:Y:S02]  /*4500*/  IMAD.WIDE R62, R8.reuse, 0x4, R42 ;  /* 0x00000004083e7825 */ /* 0x042fe400078e022a */
[----:B------:R1:W-:Y:S02]  /*4510*/  STL.64 [R1+0xf8], R74 ;  /* 0x0000f84a01007387 */ /* 0x0003e40000100a00 */
[----:B------:R-:W-:-:S02]  /*4520*/  IMAD.WIDE R8, R8, 0x4, R54 ;  /* 0x0000000408087825 */ /* 0x000fc400078e0236 */
[----:B------:R3:W-:Y:S02]  /*4530*/  LDGSTS.E [R240+0xdc00], [R62.64], !P1 ;  /* 0x0dc000003ef07fae */ /* 0x0007e4000c921844 */
[----:B--2---:R-:W-:Y:S02]  /*4540*/  IMAD.WIDE R244, R241, 0x4, R54 ;  /* 0x00000004f1f47825 */ /* 0x004fe400078e0236 */
[----:B------:R2:W-:Y:S01]  /*4550*/  LDGSTS.E [R240+0xde00], [R8.64], !P1 ;  /* 0x0de0000008f07fae */ /* 0x0005e2000c921844 */
[----:B------:R-:W-:-:S03]  /*4560*/  ISETP.GT.AND P1, PT, R242, 0x1f, PT ;  /* 0x0000001ff200780c */ /* 0x000fc60003f24270 */
[----:B------:R3:W-:Y:S01]  /*4570*/  STL.64 [R1+0xf0], R62 ;  /* 0x0000f03e01007387 */ /* 0x0007e20000100a00 */
[----:B-1----:R-:W-:Y:S02]  /*4580*/  SEL R74, RZ, 0x4, !P1 ;  /* 0x00000004ff4a7807 */ /* 0x002fe40004800000 */
[----:B------:R-:W-:Y:S01]  /*4590*/  ISETP.GE.AND P1, PT, R11, c[0x0][0x180], PT ;  /* 0x000060000b007a0c */ /* 0x000fe20003f26270 */
[----:B------:R2:W-:Y:S01]  /*45a0*/  STL.64 [R1+0xe8], R8 ;  /* 0x0000e80801007387 */ /* 0x0005e20000100a00 */
[----:B------:R-:W-:Y:S01]  /*45b0*/  IMAD.WIDE R10, R241, 0x4, R42 ;  /* 0x00000004f10a7825 */ /* 0x000fe200078e022a */
[----:B------:R-:W-:Y:S02]  /*45c0*/  SHF.R.U32.HI R0, RZ, 0x1, R0 ;  /* 0x00000001ff007819 */ /* 0x000fe40000011600 */
[----:B------:R-:W-:Y:S02]  /*45d0*/  SEL R74, R74, RZ, !P1 ;  /* 0x000000ff4a4a7207 */ /* 0x000fe40004800000 */
[----:B------:R-:W-:Y:S01]  /*45e0*/  IADD3 R75, R247, -0x31, RZ ;  /* 0xffffffcff74b7810 */ /* 0x000fe20007ffe0ff */
[----:B---3--:R-:W-:-:S04]  /*45f0*/  IMAD.WIDE R62, R241, 0x4, R56 ;  /* 0x00000004f13e7825 */ /* 0x008fc800078e0238 */
[----:B--2---:R-:W-:-:S05]  /*4600*/  IMAD.WIDE R8, R241, 0x4, R40 ;  /* 0x00000004f1087825 */ /* 0x004fca00078e0228 */
[----:B------:R1:W-:Y:S04]  /*4610*/  STL.64 [R1+0xe0], R8 ;  /* 0x0000e00801007387 */ /* 0x0003e80000100a00 */
[----:B------:R2:W-:Y:S04]  /*4620*/  STL.64 [R1+0x100], R62 ;  /* 0x0001003e01007387 */ /* 0x0005e80000100a00 */
[----:B------:R1:W-:Y:S04]  /*4630*/  LDGSTS.E [R240+0xf800], [R8.64], !P2 ;  /* 0x0f80000008f07fae */ /* 0x0003e8000d121844 */
[----:B------:R2:W-:Y:S04]  /*4640*/  LDGSTS.E [R240+0xfa00], [R62.64], !P2 ;  /* 0x0fa000003ef07fae */ /* 0x0005e8000d121844 */
[----:B------:R3:W-:Y:S04]  /*4650*/  LDGSTS.E [R240+0xfc00], [R10.64], !P2 ;  /* 0x0fc000000af07fae */ /* 0x0007e8000d121844 */
[----:B-1----:R-:W4:Y:S04]  /*4660*/  LDL.LU.64 R8, [R1+0xf48] ;  /* 0x000f480001087983 */ /* 0x002f280000300a00 */
[----:B------:R3:W-:Y:S04]  /*4670*/  STL.64 [R1+0x108], R10 ;  /* 0x0001080a01007387 */ /* 0x0007e80000100a00 */
[----:B--2---:R-:W2:Y:S04]  /*4680*/  LDL.LU.64 R62, [R1+0xf40] ;  /* 0x000f4000013e7983 */ /* 0x004ea80000300a00 */
[----:B------:R1:W-:Y:S04]  /*4690*/  STL.64 [R1+0x110], R244 ;  /* 0x000110f401007387 */ /* 0x0003e80000100a00 */
[----:B---3--:R-:W3:Y:S01]  /*46a0*/  LDL.LU.64 R10, [R1+0xf38] ;  /* 0x000f3800010a7983 */ /* 0x008ee20000300a00 */
[----:B------:R-:W-:-:S02]  /*46b0*/  LOP3.LUT R0, R252, R0, RZ, 0x3c, !PT ;  /* 0x00000000fc007212 */ /* 0x000fc400078e3cff */
[----:B------:R-:W-:Y:S01]  /*46c0*/  ISETP.GE.U32.AND P1, PT, R75, 0x7fffffb0, PT ;  /* 0x7fffffb04b00780c */ /* 0x000fe20003f26070 */
[----:B------:R1:W-:Y:S01]  /*46d0*/  LDGSTS.E [R240+0xfe00], [R244.64], !P2 ;  /* 0x0fe00000f4f07fae */ /* 0x0003e2000d121844 */
[----:B------:R-:W-:Y:S02]  /*46e0*/  ISETP.NE.U32.AND P2, PT, R74, RZ, PT ;  /* 0x000000ff4a00720c */ /* 0x000fe40003f45070 */
[----:B------:R-:W-:Y:S01]  /*46f0*/  SEL R75, RZ, 0x4, P3 ;  /* 0x00000004ff4b7807 */ /* 0x000fe20001800000 */
[----:B------:R-:W0:Y:S01]  /*4700*/  LDGDEPBAR ;  /* 0x00000000000079af */ /* 0x000e220000000000 */
[----:B------:R-:W-:Y:S02]  /*4710*/  ISETP.GT.AND P3, PT, R242, 0x3f, PT ;  /* 0x0000003ff200780c */ /* 0x000fe40003f64270 */
[----:B------:R-:W-:Y:S02]  /*4720*/  LOP3.LUT R242, R0, 0x40, RZ, 0x3c, !PT ;  /* 0x0000004000f27812 */ /* 0x000fe400078e3cff */
[----:B------:R-:W-:-:S02]  /*4730*/  IADD3 R241, R247, -0x35, RZ ;  /* 0xffffffcbf7f17810 */ /* 0x000fc40007ffe0ff */
[----:B------:R-:W-:Y:S01]  /*4740*/  IADD3 R74, R247, -0x39, RZ ;  /* 0xffffffc7f74a7810 */ /* 0x000fe20007ffe0ff */
[----:B-1----:R-:W-:Y:S01]  /*4750*/  IMAD.SHL.U32 R240, R243, 0x20, RZ ;  /* 0x00000020f3f07824 */ /* 0x002fe200078e00ff */
[----:B------:R-:W2:Y:S04]  /*4760*/  LDL.LU.64 R244, [R1+0x68] ;  /* 0x0000680001f47983 */ /* 0x000ea80000300a00 */
[----:B------:R-:W2:Y:S04]  /*4770*/  LDL.LU.64 R246, [R1+0x60] ;  /* 0x0000600001f67983 */ /* 0x000ea80000300a00 */
[----:B---3--:R1:W-:Y:S04]  /*4780*/  LDGSTS.E [R0+0x40000], [R10.64], P2 ;  /* 0x400000000a007fae */ /* 0x0083e80009121844 */
[----:B----4-:R3:W-:Y:S04]  /*4790*/  LDGSTS.E [R0+0x40400], [R8.64], P2 ;  /* 0x4040000008007fae */ /* 0x0107e80009121844 */
[----:B------:R4:W-:Y:S04]  /*47a0*/  LDGSTS.E [R0+0x40800], [R14.64], P2 ;  /* 0x408000000e007fae */ /* 0x0009e80009121844 */
        /* <DEDUP_REMOVED lines=13> */
[----:B--2---:R2:W-:Y:S04]  /*4880*/  LDGSTS.E [R242+0x40200], [R62.64], P2 ;  /* 0x402000003ef27fae */ /* 0x0045e80009121844 */
        /* <DEDUP_REMOVED lines=14> */
[----:B------:R2:W-:Y:S01]  /*4970*/  LDGSTS.E [R242+0x43e00], [R64.64], P2 ;  /* 0x43e0000040f27fae */ /* 0x0005e20009121844 */
[----:B------:R-:W-:-:S02]  /*4980*/  ISETP.GE.U32.AND P2, PT, R241, 0x7fffffac, PT ;  /* 0x7fffffacf100780c */ /* 0x000fc40003f46070 */
[----:B------:R-:W-:Y:S01]  /*4990*/  SEL R241, R75, RZ, P3 ;  /* 0x000000ff4bf17207 */ /* 0x000fe20001800000 */
[----:B------:R-:W0:Y:S04]  /*49a0*/  LDGDEPBAR ;  /* 0x00000000000079af */ /* 0x000e280000000000 */
[----:B------:R-:W-:Y:S01]  /*49b0*/  BAR.SYNC.DEFER_BLOCKING 0x0 ;  /* 0x0000000000007b1d */ /* 0x000fe20000010000 */
[----:B------:R-:W-:Y:S01]  /*49c0*/  ISETP.GE.U32.AND P3, PT, R74, 0x7fffffa8, PT ;  /* 0x7fffffa84a00780c */ /* 0x000fe20003f66070 */
[----:B------:R-:W-:-:S04]  /*49d0*/  IMAD.WIDE R74, R240, 0x4, R40 ;  /* 0x00000004f04a7825 */ /* 0x000fc800078e0228 */
[----:B------:R1:W-:Y:S04]  /*49e0*/  STL [R1+0x224], R241 ;  /* 0x000224f101007387 */ /* 0x0003e80000100800 */
[----:B------:R-:W3:Y:S04]  /*49f0*/  LDL.LU.64 R40, [R1+0x50] ;  /* 0x0000500001287983 */ /* 0x000ee80000300a00 */
[----:B------:R4:W-:Y:S01]  /*4a00*/  STL.64 [R1+0x1f8], R74 ;  /* 0x0001f84a01007387 */ /* 0x0009e20000100a00 */
[----:B-1----:R-:W-:-:S04]  /*4a10*/  IMAD.WIDE R240, R240, 0x4, R56 ;  /* 0x00000004f0f07825 */ /* 0x002fc800078e0238 */
[----:B------:R-:W-:-:S04]  /*4a20*/  IMAD.SHL.U32 R56, R243, 0x20, RZ ;  /* 0x00000020f3387824 */ /* 0x000fc800078e00ff */
[C---:B--2---:R-:W-:Y:S01]  /*4a30*/  IMAD.WIDE R242, R56.reuse, 0x4, R42 ;  /* 0x0000000438f27825 */ /* 0x044fe200078e022a */
[----:B------:R-:W-:Y:S01]  /*4a40*/  @!PT LDS RZ, [RZ] ;  /* 0x00000000fffff984 */ /* 0x000fe20000000800 */
[----:B------:R-:W-:Y:S01]  /*4a50*/  @!PT LDS RZ, [RZ] ;  /* 0x00000000fffff984 */ /* 0x000fe20000000800 */
[----:B------:R-:W-:Y:S01]  /*4a60*/  @!PT LDS RZ, [RZ] ;  /* 0x00000000fffff984 */ /* 0x000fe20000000800 */
[----:B------:R4:W-:Y:S04]  /*4a70*/  LDGSTS.E [R252+0x10000], [R74.64], !P4 ;  /* 0x100000004afc7fae */ /* 0x0009e8000e121844 */
[----:B------:R-:W2:Y:S01]  /*4a80*/  LDL.LU.64 R42, [R1+0x58] ;  /* 0x00005800012a7983 */ /* 0x000ea20000300a00 */
[----:B------:R-:W-:-:S03]  /*4a90*/  IMAD.WIDE R54, R56, 0x4, R54 ;  /* 0x0000000438367825 */ /* 0x000fc600078e0236 */
[----:B------:R1:W-:Y:S01]  /*4aa0*/  STL.64 [R1+0x1f0], R240 ;  /* 0x0001f0f001007387 */ /* 0x0003e20000100a00 */
[----:B------:R-:W-:-:S03]  /*4ab0*/  IMAD.WIDE R244, R56, 0x4, R244 ;  /* 0x0000000438f47825 */ /* 0x000fc600078e02f4 */
[----:B------:R1:W-:Y:S01]  /*4ac0*/  STL.64 [R1+0x1e8], R242 ;  /* 0x0001e8f201007387 */ /* 0x0003e20000100a00 */
[----:B------:R-:W-:-:S03]  /*4ad0*/  IMAD.WIDE R246, R56, 0x4, R246 ;  /* 0x0000000438f67825 */ /* 0x000fc600078e02f6 */
[----:B------:R1:W-:Y:S01]  /*4ae0*/  LDGSTS.E [R252+0x10200], [R240.64], !P4 ;  /* 0x10200000f0fc7fae */ /* 0x0003e2000e121844 */
[----:B------:R-:W-:-:S03]  /*4af0*/  IMAD.MOV.U32 R57, RZ, RZ, c[0x0][0x180] ;  /* 0x00006000ff397624 */ /* 0x000fc600078e00ff */
[----:B----4-:R-:W4:Y:S01]  /*4b00*/  LDL.LU.64 R74, [R1+0xf30] ;  /* 0x000f3000014a7983 */ /* 0x010f220000300a00 */
[----:B------:R-:W-:Y:S01]  /*4b10*/  IMAD.WIDE R76, R56, 0x4, R76 ;  /* 0x00000004384c7825 */ /* 0x000fe200078e024c */
[----:B------:R-:W-:Y:S02]  /*4b20*/  IADD3 R57, R57, -0x3d, RZ ;  /* 0xffffffc339397810 */ /* 0x000fe40007ffe0ff */
[----:B------:R1:W-:Y:S04]  /*4b30*/  LDGSTS.E [R252+0x10400], [R242.64], !P4 ;  /* 0x10400000f2fc7fae */ /* 0x0003e8000e121844 */
[----:B------:R-:W-:Y:S04]  /*4b40*/  STL.64 [R1+0x1e0], R54 ;  /* 0x0001e03601007387 */ /* 0x000fe80000100a00 */
[----:B------:R2:W-:Y:S04]  /*4b50*/  LDGSTS.E [R252+0x10600], [R54.64], !P4 ;  /* 0x1060000036fc7fae */ /* 0x0005e8000e121844 */
[----:B-1----:R-:W4:Y:S04]  /*4b60*/  LDL.LU.64 R240, [R1+0xf28] ;  /* 0x000f280001f07983 */ /* 0x002f280000300a00 */
[----:B------:R-:W4:Y:S01]  /*4b70*/  LDL.LU.64 R242, [R1+0xf20] ;  /* 0x000f200001f27983 */ /* 0x000f220000300a00 */
[----:B------:R-:W-:-:S02]  /*4b80*/  ISETP.GE.U32.AND P4, PT, R57, 0x7fffffa4, PT ;  /* 0x7fffffa43900780c */ /* 0x000fc40003f86070 */
[----:B------:R-:W-:Y:S01]  /*4b90*/  MOV R57, c[0x0][0x180] ;  /* 0x0000600000397a02 */ /* 0x000fe20000000f00 */
[----:B------:R1:W-:Y:S04]  /*4ba0*/  STL.64 [R1+0x1d0], R244 ;  /* 0x0001d0f401007387 */ /* 0x0003e80000100a00 */
[----:B------:R1:W-:Y:S04]  /*4bb0*/  STL.64 [R1+0x1c8], R246 ;  /* 0x0001c8f601007387 */ /* 0x0003e80000100a00 */
[----:B------:R1:W-:Y:S04]  /*4bc0*/  LDGSTS.E [R252+0x12000], [R244.64], !P5 ;  /* 0x12000000f4fc7fae */ /* 0x0003e8000e921844 */
[----:B------:R2:W-:Y:S04]  /*4bd0*/  LDGSTS.E [R252+0x12200], [R246.64], !P5 ;  /* 0x12200000f6fc7fae */ /* 0x0005e8000e921844 */
[----:B-1----:R-:W4:Y:S01]  /*4be0*/  LDL.LU.64 R244, [R1+0xf18] ;  /* 0x000f180001f47983 */ /* 0x002f220000300a00 */
[----:B--2---:R-:W-:-:S04]  /*4bf0*/  IMAD.WIDE R54, R56, 0x4, R42 ;  /* 0x0000000438367825 */ /* 0x004fc800078e022a */
[----:B---3--:R-:W-:Y:S01]  /*4c00*/  IMAD.WIDE R42, R56, 0x4, R40 ;  /* 0x00000004382a7825 */ /* 0x008fe200078e0228 */
[----:B------:R-:W-:Y:S01]  /*4c10*/  STL.64 [R1+0x1c0], R54 ;  /* 0x0001c03601007387 */ /* 0x000fe20000100a00 */
[----:B------:R-:W-:-:S03]  /*4c20*/  IADD3 R40, R57, -0x22, RZ ;  /* 0xffffffde39287810 */ /* 0x000fc60007ffe0ff */
[----:B------:R-:W2:Y:S04]  /*4c30*/  LDL.LU.64 R246, [R1+0xf10] ;  /* 0x000f100001f67983 */ /* 0x000ea80000300a00 */
[----:B------:R1:W-:Y:S04]  /*4c40*/  LDGSTS.E [R252+0x12400], [R54.64], !P5 ;  /* 0x1240000036fc7fae */ /* 0x0003e8000e921844 */
[----:B------:R3:W-:Y:S01]  /*4c50*/  STL.64 [R1+0x1b8], R42 ;  /* 0x0001b82a01007387 */ /* 0x0007e20000100a00 */
[----:B----4-:R-:W-:-:S03]  /*4c60*/  IMAD.WIDE R74, R56, 0x4, R74 ;  /* 0x00000004384a7825 */ /* 0x010fc600078e024a */
[----:B------:R3:W-:Y:S02]  /*4c70*/  LDGSTS.E [R252+0x12600], [R42.64], !P5 ;  /* 0x126000002afc7fae */ /* 0x0007e4000e921844 */
[----:B---3--:R-:W-:-:S04]  /*4c80*/  IMAD.WIDE R42, R56, 0x4, R240 ;  /* 0x00000004382a7825 */ /* 0x008fc800078e02f0 */
[----:B-1----:R-:W-:-:S04]  /*4c90*/  IMAD.WIDE R54, R56, 0x4, R242 ;  /* 0x0000000438367825 */ /* 0x002fc800078e02f2 */
[----:B------:R-:W-:-:S04]  /*4ca0*/  IMAD.WIDE R244, R56, 0x4, R244 ;  /* 0x0000000438f47825 */ /* 0x000fc800078e02f4 */
[----:B--2---:R-:W-:-:S05]  /*4cb0*/  IMAD.WIDE R246, R56, 0x4, R246 ;  /* 0x0000000438f67825 */ /* 0x004fca00078e02f6 */
[----:B------:R-:W-:Y:S04]  /*4cc0*/  STL.64 [R1+0x1b0], R246 ;  /* 0x0001b0f601007387 */ /* 0x000fe80000100a00 */
[----:B------:R1:W-:Y:S04]  /*4cd0*/  LDGSTS.E [R252+0x14000], [R246.64], !P6 ;  /* 0x14000000f6fc7fae */ /* 0x0003e8000f121844 */
[----:B------:R-:W-:Y:S04]  /*4ce0*/  STL.64 [R1+0x1a8], R244 ;  /* 0x0001a8f401007387 */ /* 0x000fe80000100a00 */
[----:B------:R2:W-:Y:S04]  /*4cf0*/  LDGSTS.E [R252+0x14200], [R244.64], !P6 ;  /* 0x14200000f4fc7fae */ /* 0x0005e8000f121844 */
[----:B------:R3:W-:Y:S04]  /*4d00*/  STL.64 [R1+0x1a0], R54 ;  /* 0x0001a03601007387 */ /* 0x0007e80000100a00 */
[----:B------:R3:W-:Y:S04]  /*4d10*/  LDGSTS.E [R252+0x14400], [R54.64], !P6 ;  /* 0x1440000036fc7fae */ /* 0x0007e8000f121844 */
[----:B------:R4:W-:Y:S04]  /*4d20*/  STL.64 [R1+0x198], R42 ;  /* 0x0001982a01007387 */ /* 0x0009e80000100a00 */
[----:B------:R4:W-:Y:S01]  /*4d30*/  LDGSTS.E [R252+0x14600], [R42.64], !P6 ;  /* 0x146000002afc7fae */ /* 0x0009e2000f121844 */
[----:B---3--:R-:W-:-:S03]  /*4d40*/  IMAD.WIDE R54, R56, 0x4, R78 ;  /* 0x0000000438367825 */ /* 0x008fc600078e024e */
[----:B------:R3:W-:Y:S04]  /*4d50*/  STL.64 [R1+0x190], R74 ;  /* 0x0001904a01007387 */ /* 0x0007e80000100a00 */
[----:B------:R3:W-:Y:S01]  /*4d60*/  LDGSTS.E [R252+0x16000], [R74.64], !P0 ;  /* 0x160000004afc7fae */ /* 0x0007e2000c121844 */
[----:B----4-:R-:W-:-:S03]  /*4d70*/  IMAD.WIDE R42, R56, 0x4, R80 ;  /* 0x00000004382a7825 */ /* 0x010fc600078e0250 */
[----:B------:R4:W-:Y:S04]  /*4d80*/  STL.64 [R1+0x188], R76 ;  /* 0x0001884c01007387 */ /* 0x0009e80000100a00 */
[----:B------:R4:W-:Y:S04]  /*4d90*/  LDGSTS.E [R252+0x16200], [R76.64], !P0 ;  /* 0x162000004cfc7fae */ /* 0x0009e8000c121844 */
[----:B------:R1:W-:Y:S01]  /*4da0*/  STL.64 [R1+0x180], R54 ;  /* 0x0001803601007387 */ /* 0x0003e20000100a00 */
[----:B---3--:R-:W-:-:S03]  /*4db0*/  IMAD.WIDE R74, R56, 0x4, R84 ;  /* 0x00000004384a7825 */ /* 0x008fc600078e0254 */
[----:B------:R1:W-:Y:S01]  /*4dc0*/  LDGSTS.E [R252+0x16400], [R54.64], !P0 ;  /* 0x1640000036fc7fae */ /* 0x0003e2000c121844 */
[----:B----4-:R-:W-:-:S03]  /*4dd0*/  IMAD.WIDE R76, R56, 0x4, R82 ;  /* 0x00000004384c7825 */ /* 0x010fc600078e0252 */
[----:B------:R3:W-:Y:S04]  /*4de0*/  STL.64 [R1+0x178], R42 ;  /* 0x0001782a01007387 */ /* 0x0007e80000100a00 */
[----:B------:R3:W-:Y:S01]  /*4df0*/  LDGSTS.E [R252+0x16600], [R42.64], !P0 ;  /* 0x166000002afc7fae */ /* 0x0007e2000c121844 */
[----:B-1----:R-:W-:-:S03]  /*4e00*/  IMAD.WIDE R54, R56, 0x4, R86 ;  /* 0x0000000438367825 */ /* 0x002fc600078e0256 */
[----:B------:R1:W-:Y:S04]  /*4e10*/  STL.64 [R1+0x170], R76 ;  /* 0x0001704c01007387 */ /* 0x0003e80000100a00 */
[----:B------:R1:W-:Y:S01]  /*4e20*/  LDGSTS.E [R252+0x18000], [R76.64], !P1 ;  /* 0x180000004cfc7fae */ /* 0x0003e2000c921844 */
[----:B---3--:R-:W-:-:S03]  /*4e30*/  IMAD.WIDE R42, R56, 0x4, R88 ;  /* 0x00000004382a7825 */ /* 0x008fc600078e0258 */
        /* <DEDUP_REMOVED lines=9> */
[----:B------:R-:W-:Y:S04]  /*4ed0*/  STL.64 [R1+0x150], R76 ;  /* 0x0001504c01007387 */ /* 0x000fe80000100a00 */
[----:B------:R1:W-:Y:S01]  /*4ee0*/  LDGSTS.E [R252+0x1a000], [R76.64], !P2 ;  /* 0x1a0000004cfc7fae */ /* 0x0003e2000d121844 */
[----:B---3--:R-:W-:-:S03]  /*4ef0*/  IMAD.WIDE R42, R56, 0x4, R96 ;  /* 0x00000004382a7825 */ /* 0x008fc600078e0260 */
[----:B------:R-:W-:Y:S04]  /*4f00*/  STL.64 [R1+0x148], R74 ;  /* 0x0001484a01007387 */ /* 0x000fe80000100a00 */
[----:B------:R3:W-:Y:S01]  /*4f10*/  LDGSTS.E [R252+0x1a200], [R74.64], !P2 ;  /* 0x1a2000004afc7fae */ /* 0x0007e2000d121844 */
[----:B------:R-:W-:-:S03]  /*4f20*/  IMAD.WIDE R80, R56, 0x4, R102 ;  /* 0x0000000438507825 */ /* 0x000fc600078e0266 */
[----:B------:R4:W-:Y:S04]  /*4f30*/  STL.64 [R1+0x140], R54 ;  /* 0x0001403601007387 */ /* 0x0009e80000100a00 */
[----:B------:R4:W-:Y:S01]  /*4f40*/  LDGSTS.E [R252+0x1a400], [R54.64], !P2 ;  /* 0x1a40000036fc7fae */ /* 0x0009e2000d121844 */
[----:B------:R-:W-:-:S03]  /*4f50*/  IMAD.WIDE R78, R56, 0x4, R104 ;  /* 0x00000004384e7825 */ /* 0x000fc600078e0268 */
[----:B------:R2:W-:Y:S04]  /*4f60*/  STL.64 [R1+0x138], R42 ;  /* 0x0001382a01007387 */ /* 0x0005e80000100a00 */
[----:B------:R2:W-:Y:S01]  /*4f70*/  LDGSTS.E [R252+0x1a600], [R42.64], !P2 ;  /* 0x1a6000002afc7fae */ /* 0x0005e2000d121844 */
[----:B----4-:R-:W-:-:S03]  /*4f80*/  IMAD.WIDE R54, R56, 0x4, R98 ;  /* 0x0000000438367825 */ /* 0x010fc600078e0262 */
[----:B-1----:R-:W4:Y:S04]  /*4f90*/  LDL.LU.64 R76, [R1+0xc8] ;  /* 0x0000c800014c7983 */ /* 0x002f280000300a00 */
[----:B---3--:R-:W3:Y:S01]  /*4fa0*/  LDL.LU.64 R74, [R1+0xc0] ;  /* 0x0000c000014a7983 */ /* 0x008ee20000300a00 */
[----:B--2---:R-:W-:-:S03]  /*4fb0*/  IMAD.WIDE R42, R56, 0x4, R100 ;  /* 0x00000004382a7825 */ /* 0x004fc600078e0264 */
[----:B------:R-:W2:Y:S04]  /*4fc0*/  LDL.LU.64 R240, [R1+0xb8] ;  /* 0x0000b80001f07983 */ /* 0x000ea80000300a00 */
[----:B------:R-:W2:Y:S04]  /*4fd0*/  LDL.LU.64 R242, [R1+0xb0] ;  /* 0x0000b00001f27983 */ /* 0x000ea80000300a00 */
[----:B------:R1:W-:Y:S04]  /*4fe0*/  STL.64 [R1+0x130], R54 ;  /* 0x0001303601007387 */ /* 0x0003e80000100a00 */
[----:B------:R1:W-:Y:S04]  /*4ff0*/  STL.64 [R1+0x128], R42 ;  /* 0x0001282a01007387 */ /* 0x0003e80000100a00 */
[----:B------:R-:W-:Y:S04]  /*5000*/  STL.64 [R1+0x120], R80 ;  /* 0x0001205001007387 */ /* 0x000fe80000100a00 */
[----:B------:R1:W-:Y:S04]  /*5010*/  LDGSTS.E [R252+0x1c000], [R54.64], !P3 ;  /* 0x1c00000036fc7fae */ /* 0x0003e8000d921844 */
[----:B------:R1:W-:Y:S04]  /*5020*/  STL.64 [R1+0x118], R78 ;  /* 0x0001184e01007387 */ /* 0x0003e80000100a00 */
[----:B------:R1:W-:Y:S04]  /*5030*/  LDGSTS.E [R252+0x1c200], [R42.64], !P3 ;  /* 0x1c2000002afc7fae */ /* 0x0003e8000d921844 */
[----:B-1----:R-:W2:Y:S01]  /*5040*/  LDL.LU.64 R54, [R1+0x48] ;  /* 0x0000480001367983 */ /* 0x002ea20000300a00 */
[----:B------:R-:W-:-:S03]  /*5050*/  ISETP.GE.U32.AND P5, PT, R40, 0x7fffffbf, PT ;  /* 0x7fffffbf2800780c */ /* 0x000fc60003fa6070 */
[----:B------:R4:W-:Y:S04]  /*5060*/  LDGSTS.E [R252+0x1c400], [R80.64], !P3 ;  /* 0x1c40000050fc7fae */ /* 0x0009e8000d921844 */
[----:B------:R-:W2:Y:S04]  /*5070*/  LDL.LU.64 R42, [R1+0x40] ;  /* 0x00004000012a7983 */ /* 0x000ea80000300a00 */
[----:B------:R-:W2:Y:S04]  /*5080*/  LDL.LU.64 R244, [R1+0x38] ;  /* 0x0000380001f47983 */ /* 0x000ea80000300a00 */
[----:B------:R-:W2:Y:S01]  /*5090*/  LDL.LU.64 R246, [R1+0x30] ;  /* 0x0000300001f67983 */ /* 0x000ea20000300a00 */
[----:B------:R-:W-:Y:S01]  /*50a0*/  IADD3 R40, R57, -0x26, RZ ;  /* 0xffffffda39287810 */ /* 0x000fe20007ffe0ff */
[----:B------:R-:W-:-:S02]  /*50b0*/  IMAD.WIDE R104, R56, 0x4, R108 ;  /* 0x0000000438687825 */ /* 0x000fc400078e026c */
[----:B------:R1:W-:Y:S01]  /*50c0*/  LDGSTS.E [R252+0x1c600], [R78.64], !P3 ;  /* 0x1c6000004efc7fae */ /* 0x0003e2000d921844 */
[----:B------:R-:W-:Y:S02]  /*50d0*/  ISETP.GE.U32.AND P6, PT, R40, 0x7fffffbb, PT ;  /* 0x7fffffbb2800780c */ /* 0x000fe40003fc6070 */
[----:B------:R-:W-:-:S04]  /*50e0*/  IADD3 R40, R57, -0x2a, RZ ;  /* 0xffffffd639287810 */ /* 0x000fc80007ffe0ff */
[----:B------:R-:W-:Y:S02]  /*50f0*/  ISETP.GE.U32.AND P0, PT, R40, 0x7fffffb7, PT ;  /* 0x7fffffb72800780c */ /* 0x000fe40003f06070 */
[----:B------:R-:W-:-:S04]  /*5100*/  IADD3 R40, R57, -0x2e, RZ ;  /* 0xffffffd239287810 */ /* 0x000fc80007ffe0ff */
[----:B------:R-:W-:Y:S02]  /*5110*/  ISETP.GE.U32.AND P1, PT, R40, 0x7fffffb3, PT ;  /* 0x7fffffb32800780c */ /* 0x000fe40003f26070 */
[----:B------:R-:W-:Y:S01]  /*5120*/  IADD3 R40, R57, -0x32, RZ ;  /* 0xffffffce39287810 */ /* 0x000fe20007ffe0ff */
[----:B-1----:R-:W-:-:S03]  /*5130*/  IMAD.WIDE R78, R56, 0x4, R106 ;  /* 0x00000004384e7825 */ /* 0x002fc600078e026a */
[----:B------:R-:W-:Y:S02]  /*5140*/  ISETP.GE.U32.AND P2, PT, R40, 0x7fffffaf, PT ;  /* 0x7fffffaf2800780c */ /* 0x000fe40003f46070 */
[C---:B------:R-:W-:Y:S01]  /*5150*/  IADD3 R40, R57.reuse, -0x36, RZ ;  /* 0xffffffca39287810 */ /* 0x040fe20007ffe0ff */
[----:B------:R-:W-:Y:S01]  /*5160*/  IMAD.WIDE R106, R56, 0x4, R110 ;  /* 0x00000004386a7825 */ /* 0x000fe200078e026e */
[----:B------:R3:W-:Y:S01]  /*5170*/  STL.64 [R1+0x68], R78 ;  /* 0x0000684e01007387 */ /* 0x0007e20000100a00 */
[----:B------:R-:W-:Y:S02]  /*5180*/  LOP3.LUT R41, R252, 0x20, RZ, 0x3c, !PT ;  /* 0x00000020fc297812 */ /* 0x000fe400078e3cff */
[----:B------:R-:W-:Y:S01]  /*5190*/  IMAD.WIDE R108, R56, 0x4, R112 ;  /* 0x00000004386c7825 */ /* 0x000fe200078e0270 */
[----:B------:R-:W-:Y:S01]  /*51a0*/  ISETP.GE.U32.AND P3, PT, R40, 0x7fffffab, PT ;  /* 0x7fffffab2800780c */ /* 0x000fe20003f66070 */
[----:B------:R3:W-:Y:S01]  /*51b0*/  LDGSTS.E [R252+0x1e000], [R78.64], !P4 ;  /* 0x1e0000004efc7fae */ /* 0x0007e2000e121844 */
[----:B------:R-:W-:-:S03]  /*51c0*/  IADD3 R40, R57, -0x3a, RZ ;  /* 0xffffffc639287810 */ /* 0x000fc60007ffe0ff */
[----:B------:R1:W-:Y:S04]  /*51d0*/  LDGSTS.E [R252+0x1e200], [R104.64], !P4 ;  /* 0x1e20000068fc7fae */ /* 0x0003e8000e121844 */
[----:B------:R1:W-:Y:S04]  /*51e0*/  LDGSTS.E [R252+0x1e400], [R106.64], !P4 ;  /* 0x1e4000006afc7fae */ /* 0x0003e8000e121844 */
[----:B------:R1:W-:Y:S01]  /*51f0*/  LDGSTS.E [R252+0x1e600], [R108.64], !P4 ;  /* 0x1e6000006cfc7fae */ /* 0x0003e2000e121844 */
[----:B------:R-:W-:Y:S02]  /*5200*/  ISETP.GE.U32.AND P4, PT, R40, 0x7fffffa7, PT ;  /* 0x7fffffa72800780c */ /* 0x000fe40003f86070 */
[----:B------:R-:W-:Y:S01]  /*5210*/  IADD3 R40, R57, -0x3e, RZ ;  /* 0xffffffc239287810 */ /* 0x000fe20007ffe0ff */
[----:B------:R-:W-:Y:S04]  /*5220*/  STL.64 [R1+0xee0], R104 ;  /* 0x000ee06801007387 */ /* 0x000fe80000100a00 */
[----:B------:R-:W-:Y:S04]  /*5230*/  STL.64 [R1+0xee8], R106 ;  /* 0x000ee86a01007387 */ /* 0x000fe80000100a00 */
[----:B------:R-:W-:Y:S01]  /*5240*/  STL.64 [R1+0xef0], R108 ;  /* 0x000ef06c01007387 */ /* 0x000fe20000100a00 */
[----:B------:R-:W-:-:S04]  /*5250*/  IMAD.WIDE R114, R56, 0x4, R114 ;  /* 0x0000000438727825 */ /* 0x000fc800078e0272 */
[----:B------:R-:W-:-:S04]  /*5260*/  IMAD.WIDE R116, R56, 0x4, R116 ;  /* 0x0000000438747825 */ /* 0x000fc800078e0274 */
[----:B------:R-:W-:-:S04]  /*5270*/  IMAD.WIDE R118, R56, 0x4, R118 ;  /* 0x0000000438767825 */ /* 0x000fc800078e0276 */
[----:B------:R-:W-:-:S04]  /*5280*/  IMAD.WIDE R120, R56, 0x4, R120 ;  /* 0x0000000438787825 */ /* 0x000fc800078e0278 */
[----:B----4-:R-:W-:-:S04]  /*5290*/  IMAD.WIDE R80, R56, 0x4, R76 ;  /* 0x0000000438507825 */ /* 0x010fc800078e024c */
[C---:B---3--:R-:W-:Y:S01]  /*52a0*/  IMAD.WIDE R78, R56.reuse, 0x4, R74 ;  /* 0x00000004384e7825 */ /* 0x048fe200078e024a */
[----:B------:R3:W-:Y:S03]  /*52b0*/  LDGSTS.E [R41+0x10800], [R80.64], !P5 ;  /* 0x1080000050297fae */ /* 0x0007e6000e921844 */
[C---:B--2---:R-:W-:Y:S01]  /*52c0*/  IMAD.WIDE R76, R56.reuse, 0x4, R240 ;  /* 0x00000004384c7825 */ /* 0x044fe200078e02f0 */
[----:B------:R3:W-:Y:S03]  /*52d0*/  LDGSTS.E [R41+0x10a00], [R78.64], !P5 ;  /* 0x10a000004e297fae */ /* 0x0007e6000e921844 */
[----:B------:R-:W-:Y:S01]  /*52e0*/  IMAD.WIDE R74, R56, 0x4, R242 ;  /* 0x00000004384a7825 */ /* 0x000fe200078e02f2 */
[----:B------:R3:W-:Y:S04]  /*52f0*/  LDGSTS.E [R41+0x10c00], [R76.64], !P5 ;  /* 0x10c000004c297fae */ /* 0x0007e8000e921844 */
[----:B------:R2:W-:Y:S01]  /*5300*/  LDGSTS.E [R41+0x10e00], [R74.64], !P5 ;  /* 0x10e000004a297fae */ /* 0x0005e2000e921844 */
[----:B------:R-:W-:-:S02]  /*5310*/  ISETP.GE.U32.AND P5, PT, R40, 0x7fffffa3, PT ;  /* 0x7fffffa32800780c */ /* 0x000fc40003fa6070 */
[----:B------:R-:W-:Y:S01]  /*5320*/  IADD3 R40, R57, -0x23, RZ ;  /* 0xffffffdd39287810 */ /* 0x000fe20007ffe0ff */
[----:B------:R-:W-:Y:S04]  /*5330*/  STL.64 [R1+0x1d8], R80 ;  /* 0x0001d85001007387 */ /* 0x000fe80000100a00 */
[----:B------:R-:W-:Y:S04]  /*5340*/  STL.64 [R1+0x60], R78 ;  /* 0x0000604e01007387 */ /* 0x000fe80000100a00 */
[----:B------:R-:W-:Y:S04]  /*5350*/  STL.64 [R1+0x58], R76 ;  /* 0x0000584c01007387 */ /* 0x000fe80000100a00 */
[----:B------:R2:W-:Y:S01]  /*5360*/  STL.64 [R1+0x50], R74 ;  /* 0x0000504a01007387 */ /* 0x0005e20000100a00 */
[----:B------:R-:W-:-:S05]  /*5370*/  IMAD.WIDE R54, R56, 0x4, R54 ;  /* 0x0000000438367825 */ /* 0x000fca00078e0236 */
[----:B------:R4:W-:Y:S01]  /*5380*/  LDGSTS.E [R41+0x12800], [R54.64], !P6 ;  /* 0x1280000036297fae */ /* 0x0009e2000f121844 */
[----:B------:R-:W-:-:S04]  /*5390*/  IMAD.WIDE R42, R56, 0x4, R42 ;  /* 0x00000004382a7825 */ /* 0x000fc800078e022a */
[C---:B------:R-:W-:Y:S01]  /*53a0*/  IMAD.WIDE R112, R56.reuse, 0x4, R244 ;  /* 0x0000000438707825 */ /* 0x040fe200078e02f4 */
[----:B------:R1:W-:Y:S03]  /*53b0*/  LDGSTS.E [R41+0x12a00], [R42.64], !P6 ;  /* 0x12a000002a297fae */ /* 0x0003e6000f121844 */
[----:B------:R-:W-:Y:S01]  /*53c0*/  IMAD.WIDE R110, R56, 0x4, R246 ;  /* 0x00000004386e7825 */ /* 0x000fe200078e02f6 */
[----:B------:R3:W-:Y:S04]  /*53d0*/  LDGSTS.E [R41+0x12c00], [R112.64], !P6 ;  /* 0x12c0000070297fae */ /* 0x0007e8000f121844 */
[----:B------:R-:W-:Y:S04]  /*53e0*/  STL.64 [R1+0x48], R54 ;  /* 0x0000483601007387 */ /* 0x000fe80000100a00 */
[----:B------:R3:W-:Y:S01]  /*53f0*/  LDGSTS.E [R41+0x12e00], [R110.64], !P6 ;  /* 0x12e000006e297fae */ /* 0x0007e2000f121844 */
[----:B------:R-:W-:-:S02]  /*5400*/  ISETP.GE.U32.AND P6, PT, R40, 0x7fffffbe, PT ;  /* 0x7fffffbe2800780c */ /* 0x000fc40003fc6070 */
[----:B------:R-:W-:Y:S01]  /*5410*/  IADD3 R40, R57, -0x27, RZ ;  /* 0xffffffd939287810 */ /* 0x000fe20007ffe0ff */
[----:B------:R1:W-:Y:S01]  /*5420*/  STL.64 [R1+0x40], R42 ;  /* 0x0000402a01007387 */ /* 0x0003e20000100a00 */
[----:B------:R-:W-:-:S03]  /*5430*/  IMAD.MOV.U32 R57, RZ, RZ, c[0x0][0x188] ;  /* 0x00006200ff397624 */ /* 0x000fc600078e00ff */
[----:B------:R-:W-:Y:S04]  /*5440*/  STL.64 [R1+0xec0], R112 ;  /* 0x000ec07001007387 */ /* 0x000fe80000100a00 */
[----:B------:R-:W-:Y:S04]  /*5450*/  STL.64 [R1+0xec8], R110 ;  /* 0x000ec86e01007387 */ /* 0x000fe80000100a00 */
[----:B------:R1:W-:Y:S04]  /*5460*/  STL.64 [R1+0xea8], R114 ;  /* 0x000ea87201007387 */ /* 0x0003e80000100a00 */
[----:B------:R-:W-:Y:S04]  /*5470*/  STL.64 [R1+0xeb0], R116 ;  /* 0x000eb07401007387 */ /* 0x000fe80000100a00 */
[----:B--2---:R-:W3:Y:S04]  /*5480*/  LDL.LU.64 R74, [R1+0xa8] ;  /* 0x0000a800014a7983 */ /* 0x004ee80000300a00 */
[----:B------:R2:W-:Y:S04]  /*5490*/  LDGSTS.E [R41+0x14800], [R114.64], !P0 ;  /* 0x1480000072297fae */ /* 0x0005e8000c121844 */
[----:B-1----:R-:W3:Y:S04]  /*54a0*/  LDL.LU.64 R42, [R1+0xa0] ;  /* 0x0000a000012a7983 */ /* 0x002ee80000300a00 */
[----:B----4-:R-:W4:Y:S01]  /*54b0*/  LDL.LU.64 R54, [R1+0x98] ;  /* 0x0000980001367983 */ /* 0x010f220000300a00 */
[----:B--2---:R-:W-:-:S03]  /*54c0*/  IMAD.SHL.U32 R115, R57, 0x20, RZ ;  /* 0x0000002039737824 */ /* 0x004fc600078e00ff */
[----:B------:R3:W-:Y:S04]  /*54d0*/  LDGSTS.E [R41+0x14a00], [R116.64], !P0 ;  /* 0x14a0000074297fae */ /* 0x0007e8000c121844 */
[----:B------:R-:W4:Y:S04]  /*54e0*/  LDL.LU.64 R56, [R1+0x90] ;  /* 0x0000900001387983 */ /* 0x000f280000300a00 */
[----:B------:R-:W4:Y:S04]  /*54f0*/  LDL.LU.64 R240, [R1+0x28] ;  /* 0x0000280001f07983 */ /* 0x000f280000300a00 */
[----:B------:R-:W4:Y:S04]  /*5500*/  LDL.LU.64 R242, [R1+0x20] ;  /* 0x0000200001f27983 */ /* 0x000f280000300a00 */
[----:B------:R-:W4:Y:S04]  /*5510*/  LDL.LU.64 R244, [R1+0x18] ;  /* 0x0000180001f47983 */ /* 0x000f280000300a00 */
[----:B------:R-:W4:Y:S01]  /*5520*/  LDL.LU.64 R246, [R1+0x10] ;  /* 0x0000100001f67983 */ /* 0x000f220000300a00 */
[----:B------:R-:W-:-:S03]  /*5530*/  IMAD.WIDE R122, R115, 0x4, R122 ;  /* 0x00000004737a7825 */ /* 0x000fc600078e027a */
[----:B------:R3:W-:Y:S01]  /*5540*/  LDGSTS.E [R41+0x14c00], [R118.64], !P0 ;  /* 0x14c0000076297fae */ /* 0x0007e2000c121844 */
[----:B------:R-:W-:Y:S02]  /*5550*/  IMAD.MOV.U32 R114, RZ, RZ, c[0x0][0x180] ;  /* 0x00006000ff727624 */ /* 0x000fe400078e00ff */
[C---:B------:R-:W-:Y:S01]  /*5560*/  IMAD.WIDE R124, R115.reuse, 0x4, R124 ;  /* 0x00000004737c7825 */ /* 0x040fe200078e027c */
[----:B------:R3:W-:Y:S01]  /*5570*/  LDGSTS.E [R41+0x14e00], [R120.64], !P0 ;  /* 0x14e0000078297fae */ /* 0x0007e2000c121844 */
[----:B------:R-:W-:Y:S02]  /*5580*/  ISETP.GE.U32.AND P0, PT, R40, 0x7fffffba, PT ;  /* 0x7fffffba2800780c */ /* 0x000fe40003f06070 */
[C---:B------:R-:W-:Y:S01]  /*5590*/  IMAD.WIDE R126, R115.reuse, 0x4, R126 ;  /* 0x00000004737e7825 */ /* 0x040fe200078e027e */
[----:B------:R-:W-:Y:S01]  /*55a0*/  IADD3 R40, R114, -0x2b, RZ ;  /* 0xffffffd572287810 */ /* 0x000fe20007ffe0ff */
[----:B------:R3:W-:Y:S02]  /*55b0*/  LDGSTS.E [R41+0x16800], [R122.64], !P1 ;  /* 0x168000007a297fae */ /* 0x0007e4000c921844 */
[----:B------:R-:W-:-:S02]  /*55c0*/  IMAD.WIDE R128, R115, 0x4, R128 ;  /* 0x0000000473807825 */ /* 0x000fc400078e0280 */
[----:B------:R3:W-:Y:S02]  /*55d0*/  LDGSTS.E [R41+0x16a00], [R124.64], !P1 ;  /* 0x16a000007c297fae */ /* 0x0007e4000c921844 */
[C---:B------:R-:W-:Y:S02]  /*55e0*/  IMAD.WIDE R130, R115.reuse, 0x4, R130 ;  /* 0x0000000473827825 */ /* 0x040fe400078e0282 */
[----:B------:R3:W-:Y:S02]  /*55f0*/  LDGSTS.E [R41+0x16c00], [R126.64], !P1 ;  /* 0x16c000007e297fae */ /* 0x0007e4000c921844 */
[C---:B------:R-:W-:Y:S02]  /*5600*/  IMAD.WIDE R132, R115.reuse, 0x4, R132 ;  /* 0x0000000473847825 */ /* 0x040fe400078e0284 */
[----:B------:R3:W-:Y:S02]  /*5610*/  LDGSTS.E [R41+0x16e00], [R128.64], !P1 ;  /* 0x16e0000080297fae */ /* 0x0007e4000c921844 */
[C---:B------:R-:W-:Y:S01]  /*5620*/  IMAD.WIDE R134, R115.reuse, 0x4, R134 ;  /* 0x0000000473867825 */ /* 0x040fe200078e0286 */
[----:B------:R-:W-:Y:S01]  /*5630*/  ISETP.GE.U32.AND P1, PT, R40, 0x7fffffb6, PT ;  /* 0x7fffffb62800780c */ /* 0x000fe20003f26070 */
[----:B------:R3:W-:Y:S02]  /*5640*/  LDGSTS.E [R41+0x18800], [R130.64], !P2 ;  /* 0x1880000082297fae */ /* 0x0007e4000d121844 */
[C---:B------:R-:W-:Y:S01]  /*5650*/  IMAD.WIDE R136, R115.reuse, 0x4, R136 ;  /* 0x0000000473887825 */ /* 0x040fe200078e0288 */
[----:B------:R-:W-:Y:S01]  /*5660*/  IADD3 R40, R114, -0x2f, RZ ;  /* 0xffffffd172287810 */ /* 0x000fe20007ffe0ff */
[----:B------:R3:W-:Y:S02]  /*5670*/  LDGSTS.E [R41+0x18a00], [R132.64], !P2 ;  /* 0x18a0000084297fae */ /* 0x0007e4000d121844 */
[----:B------:R-:W-:-:S02]  /*5680*/  IMAD.WIDE R138, R115, 0x4, R138 ;  /* 0x00000004738a7825 */ /* 0x000fc400078e028a */
        /* <DEDUP_REMOVED lines=22> */
[----:B------:R-:W-:Y:S02]  /*57f0*/  STL.64 [R1+0xeb8], R118 ;  /* 0x000eb87601007387 */ /* 0x000fe40000100a00 */
[C---:B------:R-:W-:Y:S02]  /*5800*/  IMAD.WIDE R158, R115.reuse, 0x4, R158 ;  /* 0x00000004739e7825 */ /* 0x040fe400078e029e */
[----:B------:R3:W-:Y:S01]  /*5810*/  LDGSTS.E [R41+0x1ce00], [R152.64], !P4 ;  /* 0x1ce0000098297fae */ /* 0x0007e2000e121844 */
[----:B------:R-:W-:Y:S01]  /*5820*/  ISETP.GE.U32.AND P4, PT, R40, 0x7fffffaa, PT ;  /* 0x7fffffaa2800780c */ /* 0x000fe20003f86070 */
[----:B------:R-:W-:Y:S01]  /*5830*/  IMAD.WIDE R160, R115, 0x4, R160 ;  /* 0x0000000473a07825 */ /* 0x000fe200078e02a0 */
[----:B------:R-:W-:Y:S01]  /*5840*/  IADD3 R40, R114, -0x3b, RZ ;  /* 0xffffffc572287810 */ /* 0x000fe20007ffe0ff */
[----:B------:R-:W-:Y:S04]  /*5850*/  STL.64 [R1+0xed0], R120 ;  /* 0x000ed07801007387 */ /* 0x000fe80000100a00 */
[----:B------:R-:W-:Y:S04]  /*5860*/  STL.64 [R1+0xed8], R122 ;  /* 0x000ed87a01007387 */ /* 0x000fe80000100a00 */
[----:B------:R3:W-:Y:S04]  /*5870*/  LDGSTS.E [R41+0x1e800], [R154.64], !P5 ;  /* 0x1e8000009a297fae */ /* 0x0007e8000e921844 */
[----:B------:R-:W-:Y:S04]  /*5880*/  STL.64 [R1+0xef8], R124 ;  /* 0x000ef87c01007387 */ /* 0x000fe80000100a00 */
[----:B------:R3:W-:Y:S01]  /*5890*/  LDGSTS.E [R41+0x1ea00], [R156.64], !P5 ;  /* 0x1ea000009c297fae */ /* 0x0007e2000e921844 */
[----:B------:R-:W-:-:S03]  /*58a0*/  LOP3.LUT R83, R252, 0x40, RZ, 0x3c, !PT ;  /* 0x00000040fc537812 */ /* 0x000fc600078e3cff */
[----:B------:R-:W-:Y:S04]  /*58b0*/  STL.64 [R1+0xf00], R126 ;  /* 0x000f007e01007387 */ /* 0x000fe80000100a00 */
[----:B------:R3:W-:Y:S04]  /*58c0*/  LDGSTS.E [R41+0x1ec00], [R158.64], !P5 ;  /* 0x1ec000009e297fae */ /* 0x0007e8000e921844 */
[----:B------:R-:W-:Y:S04]  /*58d0*/  STL.64 [R1+0xf08], R128 ;  /* 0x000f088001007387 */ /* 0x000fe80000100a00 */
[----:B------:R3:W-:Y:S01]  /*58e0*/  LDGSTS.E [R41+0x1ee00], [R160.64], !P5 ;  /* 0x1ee00000a0297fae */ /* 0x0007e2000e921844 */
[----:B------:R-:W-:-:S03]  /*58f0*/  ISETP.GE.U32.AND P5, PT, R40, 0x7fffffa6, PT ;  /* 0x7fffffa62800780c */ /* 0x000fc60003fa6070 */
[----:B------:R-:W2:Y:S04]  /*5900*/  LDL.LU.64 R86, [R1+0x88] ;  /* 0x0000880001567983 */ /* 0x000ea80000300a00 */
[----:B------:R-:W2:Y:S01]  /*5910*/  LDL.LU.64 R84, [R1+0x8] ;  /* 0x0000080001547983 */ /* 0x000ea20000300a00 */
[----:B---3--:R-:W-:Y:S01]  /*5920*/  IMAD.WIDE R40, R115, 0x4, R74 ;  /* 0x0000000473287825 */ /* 0x008fe200078e024a */
[----:B------:R-:W-:-:S04]  /*5930*/  IADD3 R74, R114, -0x3f, RZ ;  /* 0xffffffc1724a7810 */ /* 0x000fc80007ffe0ff */
[----:B------:R1:W-:Y:S01]  /*5940*/  LDGSTS.E [R83+0x11000], [R40.64], !P6 ;  /* 0x1100000028537fae */ /* 0x0003e2000f121844 */
[----:B------:R-:W-:-:S04]  /*5950*/  IMAD.WIDE R42, R115, 0x4, R42 ;  /* 0x00000004732a7825 */ /* 0x000fc800078e022a */
[C---:B----4-:R-:W-:Y:S01]  /*5960*/  IMAD.WIDE R54, R115.reuse, 0x4, R54 ;  /* 0x0000000473367825 */ /* 0x050fe200078e0236 */
[----:B------:R1:W-:Y:S04]  /*5970*/  LDGSTS.E [R83+0x11200], [R42.64], !P6 ;  /* 0x112000002a537fae */ /* 0x0003e8000f121844 */
[----:B------:R1:W-:Y:S01]  /*5980*/  LDGSTS.E [R83+0x11400], [R54.64], !P6 ;  /* 0x1140000036537fae */ /* 0x0003e2000f121844 */
[----:B------:R-:W-:-:S05]  /*5990*/  IMAD.WIDE R56, R115, 0x4, R56 ;  /* 0x0000000473387825 */ /* 0x000fca00078e0238 */
[----:B------:R1:W-:Y:S01]  /*59a0*/  LDGSTS.E [R83+0x11600], [R56.64], !P6 ;  /* 0x1160000038537fae */ /* 0x0003e2000f121844 */
[----:B------:R-:W-:Y:S01]  /*59b0*/  ISETP.GE.U32.AND P6, PT, R74, 0x7fffffa2, PT ;  /* 0x7fffffa24a00780c */ /* 0x000fe20003fc6070 */
[C---:B------:R-:W-:Y:S02]  /*59c0*/  IMAD.WIDE R74, R115.reuse, 0x4, R240 ;  /* 0x00000004734a7825 */ /* 0x040fe400078e02f0 */
[----:B------:R-:W3:Y:S02]  /*59d0*/  LDL.LU.64 R240, [R1+0x80] ;  /* 0x0000800001f07983 */ /* 0x000ee40000300a00 */
[C---:B------:R-:W-:Y:S02]  /*59e0*/  IMAD.WIDE R76, R115.reuse, 0x4, R242 ;  /* 0x00000004734c7825 */ /* 0x040fe400078e02f2 */
[----:B------:R-:W4:Y:S02]  /*59f0*/  LDL.LU.64 R242, [R1+0x78] ;  /* 0x0000780001f27983 */ /* 0x000f240000300a00 */
[----:B------:R-:W-:-:S02]  /*5a00*/  IMAD.WIDE R78, R115, 0x4, R244 ;  /* 0x00000004734e7825 */ /* 0x000fc400078e02f4 */
[----:B------:R-:W4:Y:S02]  /*5a10*/  LDL.LU.64 R244, [R1+0x70] ;  /* 0x0000700001f47983 */ /* 0x000f240000300a00 */
[C---:B------:R-:W-:Y:S02]  /*5a20*/  IMAD.WIDE R80, R115.reuse, 0x4, R246 ;  /* 0x0000000473507825 */ /* 0x040fe400078e02f6 */
[----:B------:R-:W4:Y:S01]  /*5a30*/  LDL.LU.64 R246, [R1] ;  /* 0x0000000001f67983 */ /* 0x000f220000300a00 */
[----:B------:R-:W-:Y:S01]  /*5a40*/  IADD3 R82, R114, -0x24, RZ ;  /* 0xffffffdc72527810 */ /* 0x000fe20007ffe0ff */
[C---:B------:R-:W-:Y:S02]  /*5a50*/  IMAD.WIDE R162, R115.reuse, 0x4, R162 ;  /* 0x0000000473a27825 */ /* 0x040fe400078e02a2 */
[----:B------:R1:W-:Y:S02]  /*5a60*/  LDGSTS.E [R83+0x13000], [R74.64], !P0 ;  /* 0x130000004a537fae */ /* 0x0003e4000c121844 */
[----:B------:R-:W-:-:S02]  /*5a70*/  IMAD.WIDE R164, R115, 0x4, R164 ;  /* 0x0000000473a47825 */ /* 0x000fc400078e02a4 */
[----:B------:R1:W-:Y:S02]  /*5a80*/  LDGSTS.E [R83+0x13200], [R76.64], !P0 ;  /* 0x132000004c537fae */ /* 0x0003e4000c121844 */
[C---:B------:R-:W-:Y:S02]  /*5a90*/  IMAD.WIDE R166, R115.reuse, 0x4, R166 ;  /* 0x0000000473a67825 */ /* 0x040fe400078e02a6 */
[----:B------:R1:W-:Y:S02]  /*5aa0*/  LDGSTS.E [R83+0x13400], [R78.64], !P0 ;  /* 0x134000004e537fae */ /* 0x0003e4000c121844 */
[C---:B------:R-:W-:Y:S02]  /*5ab0*/  IMAD.WIDE R168, R115.reuse, 0x4, R168 ;  /* 0x0000000473a87825 */ /* 0x040fe400078e02a8 */
[----:B------:R1:W-:Y:S01]  /*5ac0*/  LDGSTS.E [R83+0x13600], [R80.64], !P0 ;  /* 0x1360000050537fae */ /* 0x0003e2000c121844 */
[----:B------:R-:W-:Y:S01]  /*5ad0*/  ISETP.GE.U32.AND P0, PT, R82, 0x7fffffbd, PT ;  /* 0x7fffffbd5200780c */ /* 0x000fe20003f06070 */
        /* <DEDUP_REMOVED lines=49> */
[----:B------:R-:W-:Y:S02]  /*5df0*/  ISETP.GE.U32.AND P5, PT, R82, 0x7fffffa9, PT ;  /* 0x7fffffa95200780c */ /* 0x000fe40003fa6070 */
[----:B------:R-:W-:Y:S01]  /*5e00*/  IADD3 R82, R114, -0x3c, RZ ;  /* 0xffffffc472527810 */ /* 0x000fe20007ffe0ff */
[----:B------:R1:W-:Y:S04]  /*5e10*/  LDGSTS.E [R83+0x1f000], [R202.64], !P6 ;  /* 0x1f000000ca537fae */ /* 0x0003e8000f121844 */
[----:B------:R1:W-:Y:S04]  /*5e20*/  LDGSTS.E [R83+0x1f200], [R204.64], !P6 ;  /* 0x1f200000cc537fae */ /* 0x0003e8000f121844 */
[----:B------:R1:W-:Y:S04]  /*5e30*/  LDGSTS.E [R83+0x1f400], [R206.64], !P6 ;  /* 0x1f400000ce537fae */ /* 0x0003e8000f121844 */
[----:B------:R1:W-:Y:S01]  /*5e40*/  LDGSTS.E [R83+0x1f600], [R208.64], !P6 ;  /* 0x1f600000d0537fae */ /* 0x0003e2000f121844 */
[----:B--2---:R-:W-:-:S05]  /*5e50*/  IMAD.WIDE R94, R115, 0x4, R84 ;  /* 0x00000004735e7825 */ /* 0x004fca00078e0254 */
[----:B------:R2:W-:Y:S04]  /*5e60*/  STL.64 [R1+0x218], R94 ;  /* 0x0002185e01007387 */ /* 0x0005e80000100a00 */
[----:B------:R-:W2:Y:S04]  /*5e70*/  LDL.LU.64 R102, [R1+0xd0] ;  /* 0x0000d00001667983 */ /* 0x000ea80000300a00 */
[----:B------:R-:W2:Y:S04]  /*5e80*/  LDL.LU.64 R98, [R1+0xd8] ;  /* 0x0000d80001627983 */ /* 0x000ea80000300a00 */
[----:B------:R-:W2:Y:S04]  /*5e90*/  LDL.LU.64 R106, [R1+0xf8] ;  /* 0x0000f800016a7983 */ /* 0x000ea80000300a00 */
[----:B------:R-:W2:Y:S01]  /*5ea0*/  LDL.LU.64 R104, [R1+0xf0] ;  /* 0x0000f00001687983 */ /* 0x000ea20000300a00 */
[----:B------:R-:W-:-:S03]  /*5eb0*/  ISETP.GE.U32.AND P6, PT, R82, 0x7fffffa5, PT ;  /* 0x7fffffa55200780c */ /* 0x000fc60003fc6070 */
[----:B------:R-:W2:Y:S01]  /*5ec0*/  LDL.LU.64 R100, [R1+0xe8] ;  /* 0x0000e80001647983 */ /* 0x000ea20000300a00 */
[----:B-1----:R-:W-:-:S04]  /*5ed0*/  IMAD.WIDE R82, R115, 0x4, R86 ;  /* 0x0000000473527825 */ /* 0x002fc800078e0256 */
[----:B---3--:R-:W-:-:S04]  /*5ee0*/  IMAD.WIDE R84, R115, 0x4, R240 ;  /* 0x0000000473547825 */ /* 0x008fc800078e02f0 */
[----:B----4-:R-:W-:-:S04]  /*5ef0*/  IMAD.WIDE R86, R115, 0x4, R242 ;  /* 0x0000000473567825 */ /* 0x010fc800078e02f2 */
[----:B------:R-:W-:Y:S01]  /*5f00*/  IMAD.WIDE R88, R115, 0x4, R244 ;  /* 0x0000000473587825 */ /* 0x000fe200078e02f4 */
[----:B------:R-:W-:-:S05]  /*5f10*/  LOP3.LUT R245, R252, 0x60, RZ, 0x3c, !PT ;  /* 0x00000060fcf57812 */ /* 0x000fca00078e3cff */
[----:B------:R1:W-:Y:S04]  /*5f20*/  LDGSTS.E [R245+0x11800], [R82.64], !P0 ;  /* 0x1180000052f57fae */ /* 0x0003e8000c121844 */
[----:B------:R1:W-:Y:S04]  /*5f30*/  LDGSTS.E [R245+0x11a00], [R84.64], !P0 ;  /* 0x11a0000054f57fae */ /* 0x0003e8000c121844 */
[----:B------:R1:W-:Y:S04]  /*5f40*/  LDGSTS.E [R245+0x11c00], [R86.64], !P0 ;  /* 0x11c0000056f57fae */ /* 0x0003e8000c121844 */
[----:B------:R1:W-:Y:S04]  /*5f50*/  LDGSTS.E [R245+0x11e00], [R88.64], !P0 ;  /* 0x11e0000058f57fae */ /* 0x0003e8000c121844 */
[----:B------:R2:W-:Y:S04]  /*5f60*/  LDGSTS.E [R245+0x13800], [R94.64], !P1 ;  /* 0x138000005ef57fae */ /* 0x0005e8000c921844 */
[----:B--2---:R-:W2:Y:S04]  /*5f70*/  LDL.LU.64 R94, [R1+0xe0] ;  /* 0x0000e000015e7983 */ /* 0x004ea80000300a00 */
[----:B------:R-:W3:Y:S04]  /*5f80*/  LDL.LU.64 R96, [R1+0x100] ;  /* 0x0001000001607983 */ /* 0x000ee80000300a00 */
[----:B------:R-:W3:Y:S04]  /*5f90*/  LDL.LU.64 R240, [R1+0x108] ;  /* 0x0001080001f07983 */ /* 0x000ee80000300a00 */
[----:B------:R-:W3:Y:S01]  /*5fa0*/  LDL.LU.64 R242, [R1+0x110] ;  /* 0x0001100001f27983 */ /* 0x000ee20000300a00 */
[----:B------:R-:W-:-:S03]  /*5fb0*/  IMAD.WIDE R90, R115, 0x4, R246 ;  /* 0x00000004735a7825 */ /* 0x000fc600078e02f6 */
[----:B------:R-:W3:Y:S04]  /*5fc0*/  LDL.LU R246, [R1+0x224] ;  /* 0x0002240001f67983 */ /* 0x000ee80000300800 */
[----:B------:R-:W1:Y:S01]  /*5fd0*/  S2R R247, SR_TID.X ;  /* 0x0000000000f77919 */ /* 0x000e620000002100 */
[C---:B------:R-:W-:Y:S01]  /*5fe0*/  IMAD.WIDE R250, R115.reuse, 0x4, R250 ;  /* 0x0000000473fa7825 */ /* 0x040fe200078e02fa */
[----:B------:R-:W-:Y:S02]  /*5ff0*/  IADD3 R92, R114, -0x40, RZ ;  /* 0xffffffc0725c7810 */ /* 0x000fe40007ffe0ff */
[----:B------:R1:W-:Y:S01]  /*6000*/  LDGSTS.E [R245+0x13a00], [R90.64], !P1 ;  /* 0x13a000005af57fae */ /* 0x0003e2000c921844 */
[----:B------:R-:W-:-:S04]  /*6010*/  IMAD.WIDE R248, R115, 0x4, R248 ;  /* 0x0000000473f87825 */ /* 0x000fc800078e02f8 */
[C---:B------:R-:W-:Y:S01]  /*6020*/  IMAD.WIDE R210, R115.reuse, 0x4, R210 ;  /* 0x0000000473d27825 */ /* 0x040fe200078e02d2 */
[----:B------:R1:W-:Y:S03]  /*6030*/  LDGSTS.E [R245+0x13c00], [R250.64], !P1 ;  /* 0x13c00000faf57fae */ /* 0x0003e6000c921844 */
[C---:B------:R-:W-:Y:S01]  /*6040*/  IMAD.WIDE R212, R115.reuse, 0x4, R212 ;  /* 0x0000000473d47825 */ /* 0x040fe200078e02d4 */
[----:B------:R2:W-:Y:S01]  /*6050*/  LDGSTS.E [R245+0x13e00], [R248.64], !P1 ;  /* 0x13e00000f8f57fae */ /* 0x0005e2000c921844 */
[----:B------:R-:W-:Y:S02]  /*6060*/  ISETP.GE.U32.AND P0, PT, R92, 0x7fffffa1, PT ;  /* 0x7fffffa15c00780c */ /* 0x000fe40003f06070 */
[C---:B------:R-:W-:Y:S01]  /*6070*/  IMAD.WIDE R214, R115.reuse, 0x4, R214 ;  /* 0x0000000473d67825 */ /* 0x040fe200078e02d6 */
[----:B------:R2:W-:Y:S03]  /*6080*/  LDGSTS.E [R245+0x15800], [R210.64], !P2 ;  /* 0x15800000d2f57fae */ /* 0x0005e6000d121844 */
[----:B------:R-:W-:Y:S01]  /*6090*/  IMAD.WIDE R216, R115, 0x4, R216 ;  /* 0x0000000473d87825 */ /* 0x000fe200078e02d8 */
[----:B------:R2:W-:Y:S01]  /*60a0*/  LDGSTS.E [R245+0x15a00], [R212.64], !P2 ;  /* 0x15a00000d4f57fae */ /* 0x0005e2000d121844 */
[----:B-1----:R-:W-:-:S02]  /*60b0*/  LOP3.LUT R247, R247, 0x1f, RZ, 0xc0, !PT ;  /* 0x0000001ff7f77812 */ /* 0x002fc400078ec0ff */
[----:B------:R-:W-:Y:S01]  /*60c0*/  IMAD.WIDE R218, R115, 0x4, R218 ;  /* 0x0000000473da7825 */ /* 0x000fe200078e02da */
[----:B------:R1:W-:Y:S01]  /*60d0*/  LDGSTS.E [R245+0x15c00], [R214.64], !P2 ;  /* 0x15c00000d6f57fae */ /* 0x0003e2000d121844 */
[----:B------:R-:W-:Y:S02]  /*60e0*/  ISETP.GE.AND P1, PT, R247, R92, PT ;  /* 0x0000005cf700720c */ /* 0x000fe40003f26270 */
[C---:B------:R-:W-:Y:S01]  /*60f0*/  IMAD.WIDE R220, R115.reuse, 0x4, R220 ;  /* 0x0000000473dc7825 */ /* 0x040fe200078e02dc */
[----:B------:R-:W-:Y:S01]  /*6100*/  IADD3 R92, R114, -0x41, RZ ;  /* 0xffffffbf725c7810 */ /* 0x000fe20007ffe0ff */
        /* <DEDUP_REMOVED lines=21> */
[----:B------:R-:W-:Y:S01]  /*6260*/  IMAD.WIDE R238, R115, 0x4, R238 ;  /* 0x0000000473ee7825 */ /* 0x000fe200078e02ee */
[----:B------:R-:W-:Y:S01]  /*6270*/  ISETP.GE.U32.AND P4, PT, R92, 0x7fffff98, PT ;  /* 0x7fffff985c00780c */ /* 0x000fe20003f86070 */
[----:B------:R1:W-:Y:S01]  /*6280*/  LDGSTS.E [R245+0x1b800], [R234.64], !P5 ;  /* 0x1b800000eaf57fae */ /* 0x0003e2000e921844 */
[----:B------:R-:W-:-:S03]  /*6290*/  IADD3 R92, R114, -0x4d, RZ ;  /* 0xffffffb3725c7810 */ /* 0x000fc60007ffe0ff */
[----:B------:R1:W-:Y:S01]  /*62a0*/  LDGSTS.E [R245+0x1ba00], [R236.64], !P5 ;  /* 0x1ba00000ecf57fae */ /* 0x0003e2000e921844 */
[----:B------:R-:W-:-:S03]  /*62b0*/  IMAD.WIDE R102, R115, 0x4, R102 ;  /* 0x0000000473667825 */ /* 0x000fc600078e0266 */
[----:B------:R1:W-:Y:S01]  /*62c0*/  LDGSTS.E [R245+0x1bc00], [R238.64], !P5 ;  /* 0x1bc00000eef57fae */ /* 0x0003e2000e921844 */
[----:B------:R-:W-:-:S03]  /*62d0*/  IMAD.WIDE R98, R115, 0x4, R98 ;  /* 0x0000000473627825 */ /* 0x000fc600078e0262 */
[----:B------:R1:W-:Y:S01]  /*62e0*/  LDGSTS.E [R245+0x1be00], [R102.64], !P5 ;  /* 0x1be0000066f57fae */ /* 0x0003e2000e921844 */
[----:B------:R-:W-:-:S04]  /*62f0*/  IMAD.WIDE R106, R115, 0x4, R106 ;  /* 0x00000004736a7825 */ /* 0x000fc800078e026a */
[C---:B------:R-:W-:Y:S01]  /*6300*/  IMAD.WIDE R104, R115.reuse, 0x4, R104 ;  /* 0x0000000473687825 */ /* 0x040fe200078e0268 */
[----:B------:R-:W-:Y:S03]  /*6310*/  STL.64 [R1+0x210], R106 ;  /* 0x0002106a01007387 */ /* 0x000fe60000100a00 */
[----:B------:R-:W-:Y:S01]  /*6320*/  IMAD.WIDE R100, R115, 0x4, R100 ;  /* 0x0000000473647825 */ /* 0x000fe200078e0264 */
[----:B------:R-:W-:Y:S04]  /*6330*/  STL.64 [R1+0x208], R104 ;  /* 0x0002086801007387 */ /* 0x000fe80000100a00 */
[----:B------:R3:W-:Y:S04]  /*6340*/  STL.64 [R1+0x200], R100 ;  /* 0x0002006401007387 */ /* 0x0007e80000100a00 */
[----:B------:R-:W4:Y:S01]  /*6350*/  LDL.LU.64 R118, [R1+0x1f8] ;  /* 0x0001f80001767983 */ /* 0x000f220000300a00 */
[----:B------:R-:W-:-:S03]  /*6360*/  ISETP.GE.U32.AND P5, PT, R92, 0x7fffff94, PT ;  /* 0x7fffff945c00780c */ /* 0x000fc60003fa6070 */
[----:B------:R-:W4:Y:S01]  /*6370*/  LDL.LU.64 R116, [R1+0x1f0] ;  /* 0x0001f00001747983 */ /* 0x000f220000300a00 */
[----:B------:R-:W-:-:S03]  /*6380*/  IADD3 R92, R114, -0x51, RZ ;  /* 0xffffffaf725c7810 */ /* 0x000fc60007ffe0ff */
[----:B------:R-:W4:Y:S04]  /*6390*/  LDL.LU.64 R110, [R1+0x1e8] ;  /* 0x0001e800016e7983 */ /* 0x000f280000300a00 */
[----:B------:R1:W-:Y:S04]  /*63a0*/  LDGSTS.E [R245+0x1d800], [R98.64], !P6 ;  /* 0x1d80000062f57fae */ /* 0x0003e8000f121844 */
[----:B------:R-:W4:Y:S04]  /*63b0*/  LDL.LU.64 R112, [R1+0x1e0] ;  /* 0x0001e00001707983 */ /* 0x000f280000300a00 */
[----:B------:R1:W-:Y:S04]  /*63c0*/  LDGSTS.E [R245+0x1da00], [R106.64], !P6 ;  /* 0x1da000006af57fae */ /* 0x0003e8000f121844 */
[----:B------:R1:W-:Y:S04]  /*63d0*/  LDGSTS.E [R245+0x1dc00], [R104.64], !P6 ;  /* 0x1dc0000068f57fae */ /* 0x0003e8000f121844 */
[----:B------:R3:W-:Y:S01]  /*63e0*/  LDGSTS.E [R245+0x1de00], [R100.64], !P6 ;  /* 0x1de0000064f57fae */ /* 0x0007e2000f121844 */
[----:B------:R-:W-:Y:S01]  /*63f0*/  ISETP.GE.U32.AND P6, PT, R92, 0x7fffff90, PT ;  /* 0x7fffff905c00780c */ /* 0x000fe20003fc6070 */
[----:B------:R-:W-:-:S02]  /*6400*/  IMAD.MOV.U32 R247, RZ, RZ, 0x1f ;  /* 0x0000001ffff77424 */ /* 0x000fc400078e00ff */
[----:B------:R-:W4:Y:S03]  /*6410*/  LDL.LU.64 R108, [R1+0x1d0] ;  /* 0x0001d000016c7983 */ /* 0x000f260000300a00 */
[----:B------:R-:W-:Y:S01]  /*6420*/  IADD3 R247, R247, c[0x0][0x180], RZ ;  /* 0x00006000f7f77a10 */ /* 0x000fe20007ffe0ff */
[----:B--2---:R-:W-:-:S04]  /*6430*/  IMAD.WIDE R94, R115, 0x4, R94 ;  /* 0x00000004735e7825 */ /* 0x004fc800078e025e */
[C---:B---3--:R-:W-:Y:S01]  /*6440*/  IMAD.WIDE R100, R115.reuse, 0x4, R96 ;  /* 0x0000000473647825 */ /* 0x048fe200078e0260 */
[----:B------:R1:W-:Y:S03]  /*6450*/  LDGSTS.E [R245+0x1f800], [R94.64], !P0 ;  /* 0x1f8000005ef57fae */ /* 0x0003e6000c121844 */
[C---:B------:R-:W-:Y:S01]  /*6460*/  IMAD.WIDE R92, R115.reuse, 0x4, R240 ;  /* 0x00000004735c7825 */ /* 0x040fe200078e02f0 */
[----:B------:R1:W-:Y:S03]  /*6470*/  LDGSTS.E [R245+0x1fa00], [R100.64], !P0 ;  /* 0x1fa0000064f57fae */ /* 0x0003e6000c121844 */
[----:B------:R-:W-:Y:S01]  /*6480*/  IMAD.WIDE R96, R115, 0x4, R242 ;  /* 0x0000000473607825 */ /* 0x000fe200078e02f2 */
[----:B------:R1:W-:Y:S04]  /*6490*/  LDGSTS.E [R245+0x1fc00], [R92.64], !P0 ;  /* 0x1fc000005cf57fae */ /* 0x0003e8000c121844 */
[----:B------:R1:W-:Y:S01]  /*64a0*/  LDGSTS.E [R245+0x1fe00], [R96.64], !P0 ;  /* 0x1fe0000060f57fae */ /* 0x0003e2000c121844 */
[----:B------:R-:W-:-:S03]  /*64b0*/  IMAD.MOV.U32 R240, RZ, RZ, c[0x0][0x18c] ;  /* 0x00006300fff07624 */ /* 0x000fc600078e00ff */
[----:B-1----:R-:W3:Y:S04]  /*64c0*/  LDL.LU.64 R244, [R1+0x1c8] ;  /* 0x0001c80001f47983 */ /* 0x002ee80000300a00 */
[----:B------:R-:W3:Y:S01]  /*64d0*/  LDL.LU.64 R106, [R1+0x1c0] ;  /* 0x0001c000016a7983 */ /* 0x000ee20000300a00 */
[----:B------:R-:W-:Y:S01]  /*64e0*/  IMAD.SHL.U32 R104, R240, 0x20, RZ ;  /* 0x00000020f0687824 */ /* 0x000fe200078e00ff */
[----:B------:R-:W-:Y:S02]  /*64f0*/  SEL R240, RZ, 0x4, P1 ;  /* 0x00000004fff07807 */ /* 0x000fe40000800000 */
[----:B------:R-:W-:Y:S01]  /*6500*/  ISETP.NE.U32.AND P0, PT, R246, RZ, PT ;  /* 0x000000fff600720c */ /* 0x000fe20003f05070 */
[C---:B------:R-:W-:Y:S01]  /*6510*/  IMAD.WIDE R10, R104.reuse, 0x4, R10 ;  /* 0x00000004680a7825 */ /* 0x040fe200078e020a */
[----:B------:R-:W-:Y:S01]  /*6520*/  ISETP.GT.AND P1, PT, R247, 0x5f, PT ;  /* 0x0000005ff700780c */ /* 0x000fe20003f24270 */
[----:B------:R-:W0:Y:S02]  /*6530*/  LDGDEPBAR ;  /* 0x00000000000079af */ /* 0x000e240000000000 */
[----:B------:R-:W-:-:S02]  /*6540*/  IMAD.WIDE R62, R104, 0x4, R62 ;  /* 0x00000004683e7825 */ /* 0x000fc400078e023e */
[----:B------:R-:W3:Y:S02]  /*6550*/  LDL.LU.64 R246, [R1+0x1b8] ;  /* 0x0001b80001f67983 */ /* 0x000ee40000300a00 */
[----:B------:R-:W-:-:S04]  /*6560*/  IMAD.WIDE R8, R104, 0x4, R8 ;  /* 0x0000000468087825 */ /* 0x000fc800078e0208 */
[C---:B------:R-:W-:Y:S01]  /*6570*/  IMAD.WIDE R34, R104.reuse, 0x4, R34 ;  /* 0x0000000468227825 */ /* 0x040fe200078e0222 */
[----:B------:R1:W-:Y:S03]  /*6580*/  LDGSTS.E [R0+0x44000], [R10.64], P0 ;  /* 0x440000000a007fae */ /* 0x0003e60008121844 */
[C---:B------:R-:W-:Y:S01]  /*6590*/  IMAD.WIDE R14, R104.reuse, 0x4, R14 ;  /* 0x00000004680e7825 */ /* 0x040fe200078e020e */
[----:B------:R1:W-:Y:S03]  /*65a0*/  LDGSTS.E [R0+0x44400], [R8.64], P0 ;  /* 0x4440000008007fae */ /* 0x0003e60008121844 */
[C---:B------:R-:W-:Y:S01]  /*65b0*/  IMAD.WIDE R18, R104.reuse, 0x4, R18 ;  /* 0x0000000468127825 */ /* 0x040fe200078e0212 */
[----:B------:R1:W-:Y:S03]  /*65c0*/  LDGSTS.E [R0+0x44800], [R14.64], P0 ;  /* 0x448000000e007fae */ /* 0x0003e60008121844 */
[----:B------:R-:W-:-:S04]  /*65d0*/  IMAD.WIDE R60, R104, 0x4, R60 ;  /* 0x00000004683c7825 */ /* 0x000fc800078e023c */
        /* <DEDUP_REMOVED lines=27> */
[----:B------:R-:W-:Y:S01]  /*6790*/  IMAD.WIDE R70, R104, 0x4, R70 ;  /* 0x0000000468467825 */ /* 0x000fe200078e0246 */
[----:B------:R-:W-:Y:S01]  /*67a0*/  LOP3.LUT R243, R0, 0x40, RZ, 0x3c, !PT ;  /* 0x0000004000f37812 */ /* 0x000fe200078e3cff */
[----:B------:R1:W-:Y:S02]  /*67b0*/  LDGSTS.E [R0+0x47000], [R30.64], P0 ;  /* 0x470000001e007fae */ /* 0x0003e40008121844 */
        /* <DEDUP_REMOVED lines=8> */
[----:B------:R1:W-:Y:S04]  /*6840*/  LDGSTS.E [R0+0x47c00], [R48.64], P0 ;  /* 0x47c0000030007fae */ /* 0x0003e80008121844 */
[----:B------:R-:W2:Y:S04]  /*6850*/  LDL.LU.64 R104, [R1+0x1b0] ;  /* 0x0001b00001687983 */ /* 0x000ea80000300a00 */
        /* <DEDUP_REMOVED lines=16> */
[----:B------:R-:W0:Y:S01]  /*6960*/  LDGDEPBAR ;  /* 0x00000000000079af */ /* 0x000e220000000000 */
[----:B------:R-:W-:Y:S01]  /*6970*/  SEL R120, R240, RZ, P1 ;  /* 0x000000fff0787207 */ /* 0x000fe20000800000 */
[----:B----4-:R-:W-:-:S02]  /*6980*/  IMAD.WIDE R124, R115, 0x4, R118 ;  /* 0x00000004737c7825 */ /* 0x010fc400078e0276 */
[----:B------:R-:W-:Y:S02]  /*6990*/  BAR.SYNC.DEFER_BLOCKING 0x0 ;  /* 0x0000000000007b1d */ /* 0x000fe40000010000 */
[----:B------:R-:W-:-:S04]  /*69a0*/  IMAD.WIDE R122, R115, 0x4, R116 ;  /* 0x00000004737a7825 */ /* 0x000fc800078e0274 */
[----:B------:R4:W-:Y:S01]  /*69b0*/  STL [R1+0x224], R120 ;  /* 0x0002247801007387 */ /* 0x0009e20000100800 */
[----:B------:R-:W-:-:S03]  /*69c0*/  IMAD.WIDE R118, R115, 0x4, R110 ;  /* 0x0000000473767825 */ /* 0x000fc600078e026e */
[----:B------:R-:W-:Y:S01]  /*69d0*/  STL.64 [R1+0x1f8], R124 ;  /* 0x0001f87c01007387 */ /* 0x000fe20000100a00 */
[----:B------:R-:W-:-:S03]  /*69e0*/  IMAD.WIDE R116, R115, 0x4, R112 ;  /* 0x0000000473747825 */ /* 0x000fc600078e0270 */
[----:B------:R-:W2:Y:S04]  /*69f0*/  LDL.LU.64 R112, [R1+0x1a8] ;  /* 0x0001a80001707983 */ /* 0x000ea80000300a00 */
[----:B------:R-:W-:Y:S04]  /*6a00*/  STL.64 [R1+0x1f0], R122 ;  /* 0x0001f07a01007387 */ /* 0x000fe80000100a00 */
[----:B------:R-:W2:Y:S01]  /*6a10*/  LDL.LU.64 R110, [R1+0x1a0] ;  /* 0x0001a000016e7983 */ /* 0x000ea20000300a00 */
[----:B------:R-:W-:-:S03]  /*6a20*/  IADD3 R242, R114, -0x59, RZ ;  /* 0xffffffa772f27810 */ /* 0x000fc60007ffe0ff */
[----:B------:R-:W-:Y:S01]  /*6a30*/  STL.64 [R1+0x1e8], R118 ;  /* 0x0001e87601007387 */ /* 0x000fe20000100a00 */
[----:B------:R-:W-:-:S03]  /*6a40*/  IADD3 R241, R114, -0x55, RZ ;  /* 0xffffffab72f17810 */ /* 0x000fc60007ffe0ff */
[----:B----4-:R-:W4:Y:S01]  /*6a50*/  LDL.LU.64 R120, [R1+0x198] ;  /* 0x0001980001787983 */ /* 0x010f220000300a00 */
[----:B------:R-:W-:-:S03]  /*6a60*/  IADD3 R240, R114, -0x5d, RZ ;  /* 0xffffffa372f07810 */ /* 0x000fc60007ffe0ff */
[----:B------:R-:W-:Y:S01]  /*6a70*/  @!PT LDS RZ, [RZ] ;  /* 0x00000000fffff984 */ /* 0x000fe20000000800 */
[----:B------:R-:W-:Y:S01]  /*6a80*/  @!PT LDS RZ, [RZ] ;  /* 0x00000000fffff984 */ /* 0x000fe20000000800 */
[----:B------:R-:W-:Y:S01]  /*6a90*/  @!PT LDS RZ, [RZ] ;  /* 0x00000000fffff984 */ /* 0x000fe20000000800 */
[----:B------:R2:W-:Y:S01]  /*6aa0*/  LDGSTS.E [R252+0x20000], [R124.64], !P2 ;  /* 0x200000007cfc7fae */ /* 0x0005e2000d121844 */
[----:B------:R-:W-:-:S03]  /*6ab0*/  ISETP.GE.U32.AND P1, PT, R242, 0x7fffff88, PT ;  /* 0x7fffff88f200780c */ /* 0x000fc60003f26070 */
[----:B------:R3:W-:Y:S01]  /*6ac0*/  LDGSTS.E [R252+0x20200], [R122.64], !P2 ;  /* 0x202000007afc7fae */ /* 0x0007e2000d121844 */
[----:B------:R-:W-:Y:S01]  /*6ad0*/  ISETP.GE.U32.AND P0, PT, R241, 0x7fffff8c, PT ;  /* 0x7fffff8cf100780c */ /* 0x000fe20003f06070 */
[----:B-1----:R-:W-:Y:S02]  /*6ae0*/  IMAD.WIDE R242, R115, 0x4, R108 ;  /* 0x0000000473f27825 */ /* 0x002fe400078e026c */
[----:B------:R2:W-:Y:S04]  /*6af0*/  LDGSTS.E [R252+0x20400], [R118.64], !P2 ;  /* 0x2040000076fc7fae */ /* 0x0005e8000d121844 */
[----:B------:R1:W-:Y:S04]  /*6b00*/  STL.64 [R1+0x110], R116 ;  /* 0x0001107401007387 */ /* 0x0003e80000100a00 */
[----:B------:R1:W-:Y:S01]  /*6b10*/  LDGSTS.E [R252+0x20600], [R116.64], !P2 ;  /* 0x2060000074fc7fae */ /* 0x0003e2000d121844 */
[----:B------:R-:W-:-:S03]  /*6b20*/  ISETP.GE.U32.AND P2, PT, R240, 0x7fffff84, PT ;  /* 0x7fffff84f000780c */ /* 0x000fc60003f46070 */
[----:B------:R2:W-:Y:S04]  /*6b30*/  LDGSTS.E [R252+0x22000], [R242.64], !P3 ;  /* 0x22000000f2fc7fae */ /* 0x0005e8000d921844 */
[----:B-1----:R-:W4:Y:S04]  /*6b40*/  LDL.LU.64 R116, [R1+0x190] ;  /* 0x0001900001747983 */ /* 0x002f280000300a00 */
[----:B------:R-:W4:Y:S01]  /*6b50*/  LDL.LU.64 R108, [R1+0x188] ;  /* 0x00018800016c7983 */ /* 0x000f220000300a00 */
[----:B---3--:R-:W-:-:S03]  /*6b60*/  IMAD.WIDE R240, R115, 0x4, R106 ;  /* 0x0000000473f07825 */ /* 0x008fc600078e026a */
[----:B------:R-:W3:Y:S04]  /*6b70*/  LDL.LU.64 R106, [R1+0x180] ;  /* 0x00018000016a7983 */ /* 0x000ee80000300a00 */
[----:B------:R-:W3:Y:S01]  /*6b80*/  LDL.LU.64 R126, [R1+0x178] ;  /* 0x00017800017e7983 */ /* 0x000ee20000300a00 */
[----:B------:R-:W-:-:S03]  /*6b90*/  IMAD.WIDE R244, R115, 0x4, R244 ;  /* 0x0000000473f47825 */ /* 0x000fc600078e02f4 */
[----:B------:R-:W-:Y:S04]  /*6ba0*/  STL.64 [R1+0xe90], R242 ;  /* 0x000e90f201007387 */ /* 0x000fe80000100a00 */
[----:B------:R1:W-:Y:S04]  /*6bb0*/  STL.64 [R1+0xe98], R244 ;  /* 0x000e98f401007387 */ /* 0x0003e80000100a00 */
[----:B------:R-:W3:Y:S01]  /*6bc0*/  LDL.LU.64 R122, [R1+0x170] ;  /* 0x00017000017a7983 */ /* 0x000ee20000300a00 */
[----:B------:R-:W-:-:S03]  /*6bd0*/  IMAD.WIDE R246, R115, 0x4, R246 ;  /* 0x0000000473f67825 */ /* 0x000fc600078e02f6 */
[----:B------:R1:W-:Y:S04]  /*6be0*/  LDGSTS.E [R252+0x22200], [R244.64], !P3 ;  /* 0x22200000f4fc7fae */ /* 0x0003e8000d921844 */
[----:B------:R1:W-:Y:S04]  /*6bf0*/  LDGSTS.E [R252+0x22400], [R240.64], !P3 ;  /* 0x22400000f0fc7fae */ /* 0x0003e8000d921844 */
[----:B------:R1:W-:Y:S01]  /*6c00*/  LDGSTS.E [R252+0x22600], [R246.64], !P3 ;  /* 0x22600000f6fc7fae */ /* 0x0003e2000d921844 */
[----:B--2---:R-:W-:-:S03]  /*6c10*/  IMAD.WIDE R118, R115, 0x4, R104 ;  /* 0x0000000473767825 */ /* 0x004fc600078e0268 */
[----:B------:R-:W2:Y:S04]  /*6c20*/  LDL.LU.64 R104, [R1+0x168] ;  /* 0x0001680001687983 */ /* 0x000ea80000300a00 */
[----:B-1----:R-:W2:Y:S04]  /*6c30*/  LDL.LU.64 R244, [R1+0x160] ;  /* 0x0001600001f47983 */ /* 0x002ea80000300a00 */
[----:B------:R-:W-:Y:S04]  /*6c40*/  STL.64 [R1+0x8], R118 ;  /* 0x0000087601007387 */ /* 0x000fe80000100a00 */
[----:B------:R-:W2:Y:S04]  /*6c50*/  LDL.LU.64 R124, [R1+0x158] ;  /* 0x00015800017c7983 */ /* 0x000ea80000300a00 */
[----:B------:R1:W-:Y:S01]  /*6c60*/  LDGSTS.E [R252+0x24000], [R118.64], !P4 ;  /* 0x2400000076fc7fae */ /* 0x0003e2000e121844 */
[----:B------:R-:W-:-:S04]  /*6c70*/  IMAD.WIDE R112, R115, 0x4, R112 ;  /* 0x0000000473707825 */ /* 0x000fc800078e0270 */
[C---:B------:R-:W-:Y:S01]  /*6c80*/  IMAD.WIDE R110, R115.reuse, 0x4, R110 ;  /* 0x00000004736e7825 */ /* 0x040fe200078e026e */
[----:B------:R1:W-:Y:S03]  /*6c90*/  STL.64 [R1+0x10], R112 ;  /* 0x0000107001007387 */ /* 0x0003e60000100a00 */
[C---:B----4-:R-:W-:Y:S01]  /*6ca0*/  IMAD.WIDE R128, R115.reuse, 0x4, R120 ;  /* 0x0000000473807825 */ /* 0x050fe200078e0278 */
[----:B------:R4:W-:Y:S04]  /*6cb0*/  STL.64 [R1], R110 ;  /* 0x0000006e01007387 */ /* 0x0009e80000100a00 */
[----:B------:R1:W-:Y:S04]  /*6cc0*/  LDGSTS.E [R252+0x24200], [R112.64], !P4 ;  /* 0x2420000070fc7fae */ /* 0x0003e8000e121844 */
[----:B------:R4:W-:Y:S04]  /*6cd0*/  STL.64 [R1+0x18], R128 ;  /* 0x0000188001007387 */ /* 0x0009e80000100a00 */
[----:B------:R4:W-:Y:S04]  /*6ce0*/  LDGSTS.E [R252+0x24400], [R110.64], !P4 ;  /* 0x244000006efc7fae */ /* 0x0009e8000e121844 */
[----:B-1----:R-:W2:Y:S04]  /*6cf0*/  LDL.LU.64 R112, [R1+0x150] ;  /* 0x0001500001707983 */ /* 0x002ea80000300a00 */
[----:B------:R-:W2:Y:S04]  /*6d00*/  LDL.LU.64 R120, [R1+0x148] ;  /* 0x0001480001787983 */ /* 0x000ea80000300a00 */
[----:B------:R-:W2:Y:S04]  /*6d10*/  LDL.LU.64 R118, [R1+0x140] ;  /* 0x0001400001767983 */ /* 0x000ea80000300a00 */
[----:B----4-:R-:W4:Y:S01]  /*6d20*/  LDL.LU.64 R110, [R1+0x138] ;  /* 0x00013800016e7983 */ /* 0x010f220000300a00 */
[----:B------:R-:W-:-:S03]  /*6d30*/  IMAD.WIDE R116, R115, 0x4, R116 ;  /* 0x0000000473747825 */ /* 0x000fc600078e0274 */
[----:B------:R1:W-:Y:S01]  /*6d40*/  LDGSTS.E [R252+0x24600], [R128.64], !P4 ;  /* 0x2460000080fc7fae */ /* 0x0003e2000e121844 */
[----:B------:R-:W-:-:S03]  /*6d50*/  IMAD.WIDE R108, R115, 0x4, R108 ;  /* 0x00000004736c7825 */ /* 0x000fc600078e026c */
[----:B------:R3:W-:Y:S04]  /*6d60*/  LDGSTS.E [R252+0x26000], [R116.64], !P5 ;  /* 0x2600000074fc7fae */ /* 0x0007e8000e921844 */
[----:B------:R3:W-:Y:S04]  /*6d70*/  LDGSTS.E [R252+0x26200], [R108.64], !P5 ;  /* 0x262000006cfc7fae */ /* 0x0007e8000e921844 */
[----:B-1----:R-:W4:Y:S04]  /*6d80*/  LDL.LU.64 R128, [R1+0xf08] ;  /* 0x000f080001807983 */ /* 0x002f280000300a00 */
[----:B------:R1:W-:Y:S04]  /*6d90*/  STL.64 [R1+0x28], R116 ;  /* 0x0000287401007387 */ /* 0x0003e80000100a00 */
[----:B------:R1:W-:Y:S01]  /*6da0*/  STL.64 [R1+0x30], R108 ;  /* 0x0000306c01007387 */ /* 0x0003e20000100a00 */
[----:B---3--:R-:W-:-:S04]  /*6db0*/  IMAD.WIDE R106, R115, 0x4, R106 ;  /* 0x00000004736a7825 */ /* 0x008fc800078e026a */
[C---:B------:R-:W-:Y:S01]  /*6dc0*/  IMAD.WIDE R126, R115.reuse, 0x4, R126 ;  /* 0x00000004737e7825 */ /* 0x040fe200078e027e */
[----:B------:R3:W-:Y:S04]  /*6dd0*/  STL.64 [R1+0x20], R106 ;  /* 0x0000206a01007387 */ /* 0x0007e80000100a00 */
[----:B------:R2:W-:Y:S04]  /*6de0*/  STL.64 [R1+0x38], R126 ;  /* 0x0000387e01007387 */ /* 0x0005e80000100a00 */
[----:B-1----:R-:W4:Y:S04]  /*6df0*/  LDL.LU.64 R116, [R1+0x130] ;  /* 0x0001300001747983 */ /* 0x002f280000300a00 */
[----:B------:R3:W-:Y:S04]  /*6e00*/  LDGSTS.E [R252+0x26400], [R106.64], !P5 ;  /* 0x264000006afc7fae */ /* 0x0007e8000e921844 */
[----:B------:R-:W4:Y:S04]  /*6e10*/  LDL.LU.64 R108, [R1+0x128] ;  /* 0x00012800016c7983 */ /* 0x000f280000300a00 */
[----:B------:R2:W-:Y:S04]  /*6e20*/  LDGSTS.E [R252+0x26600], [R126.64], !P5 ;  /* 0x266000007efc7fae */ /* 0x0005e8000e921844 */
[----:B---3--:R-:W3:Y:S01]  /*6e30*/  LDL.LU.64 R106, [R1+0x120] ;  /* 0x00012000016a7983 */ /* 0x008ee20000300a00 */
[----:B--2---:R-:W-:-:S03]  /*6e40*/  IMAD.WIDE R126, R115, 0x4, R104 ;  /* 0x00000004737e7825 */ /* 0x004fc600078e0268 */
[----:B------:R-:W2:Y:S01]  /*6e50*/  LDL.LU.64 R104, [R1+0x118] ;  /* 0x0001180001687983 */ /* 0x000ea20000300a00 */
[----:B------:R-:W-:-:S04]  /*6e60*/  IMAD.WIDE R122, R115, 0x4, R122 ;  /* 0x00000004737a7825 */ /* 0x000fc800078e027a */
[C---:B------:R-:W-:Y:S01]  /*6e70*/  IMAD.WIDE R244, R115.reuse, 0x4, R244 ;  /* 0x0000000473f47825 */ /* 0x040fe200078e02f4 */
[----:B------:R1:W-:Y:S03]  /*6e80*/  STL.64 [R1+0xc8], R122 ;  /* 0x0000c87a01007387 */ /* 0x0003e60000100a00 */
[C---:B------:R-:W-:Y:S01]  /*6e90*/  IMAD.WIDE R124, R115.reuse, 0x4, R124 ;  /* 0x00000004737c7825 */ /* 0x040fe200078e027c */
[----:B------:R1:W-:Y:S04]  /*6ea0*/  LDGSTS.E [R252+0x28000], [R122.64], !P6 ;  /* 0x280000007afc7fae */ /* 0x0003e8000f121844 */
[----:B------:R1:W-:Y:S04]  /*6eb0*/  STL.64 [R1+0xc0], R126 ;  /* 0x0000c07e01007387 */ /* 0x0003e80000100a00 */
[----:B------:R1:W-:Y:S04]  /*6ec0*/  LDGSTS.E [R252+0x28200], [R126.64], !P6 ;  /* 0x282000007efc7fae */ /* 0x0003e8000f121844 */
[----:B------:R1:W-:Y:S04]  /*6ed0*/  STL.64 [R1+0xb8], R244 ;  /* 0x0000b8f401007387 */ /* 0x0003e80000100a00 */
[----:B------:R1:W-:Y:S04]  /*6ee0*/  LDGSTS.E [R252+0x28400], [R244.64], !P6 ;  /* 0x28400000f4fc7fae */ /* 0x0003e8000f121844 */
[----:B-1----:R-:W2:Y:S04]  /*6ef0*/  LDL.LU.64 R122, [R1+0x68] ;  /* 0x00006800017a7983 */ /* 0x002ea80000300a00 */
[----:B------:R1:W-:Y:S04]  /*6f00*/  STL.64 [R1+0xb0], R124 ;  /* 0x0000b07c01007387 */ /* 0x0003e80000100a00 */
[----:B------:R1:W-:Y:S04]  /*6f10*/  LDGSTS.E [R252+0x28600], [R124.64], !P6 ;  /* 0x286000007cfc7fae */ /* 0x0003e8000f121844 */
[----:B------:R-:W2:Y:S01]  /*6f20*/  LDL.LU.64 R126, [R1+0xf00] ;  /* 0x000f0000017e7983 */ /* 0x000ea20000300a00 */
[----:B------:R-:W-:-:S04]  /*6f30*/  IMAD.WIDE R112, R115, 0x4, R112 ;  /* 0x0000000473707825 */ /* 0x000fc800078e0270 */
[C---:B------:R-:W-:Y:S01]  /*6f40*/  IMAD.WIDE R244, R115.reuse, 0x4, R120 ;  /* 0x0000000473f47825 */ /* 0x040fe200078e0278 */
[----:B------:R4:W-:Y:S03]  /*6f50*/  STL.64 [R1+0xa8], R112 ;  /* 0x0000a87001007387 */ /* 0x0009e60000100a00 */
[C---:B-1----:R-:W-:Y:S01]  /*6f60*/  IMAD.WIDE R124, R115.reuse, 0x4, R118 ;  /* 0x00000004737c7825 */ /* 0x042fe200078e0276 */
[----:B------:R-:W2:Y:S03]  /*6f70*/  LDL.LU.64 R120, [R1+0x1d8] ;  /* 0x0001d80001787983 */ /* 0x000ea60000300a00 */
[C---:B----4-:R-:W-:Y:S01]  /*6f80*/  IMAD.WIDE R118, R115.reuse, 0x4, R110 ;  /* 0x0000000473767825 */ /* 0x050fe200078e026e */
[----:B------:R1:W-:Y:S04]  /*6f90*/  STL.64 [R1+0xa0], R244 ;  /* 0x0000a0f401007387 */ /* 0x0003e80000100a00 */
[----:B------:R4:W-:Y:S04]  /*6fa0*/  LDGSTS.E [R252+0x2a000], [R112.64], !P0 ;  /* 0x2a00000070fc7fae */ /* 0x0009e8000c121844 */
[----:B------:R-:W2:Y:S04]  /*6fb0*/  LDL.LU.64 R110, [R1+0x60] ;  /* 0x00006000016e7983 */ /* 0x000ea80000300a00 */
[----:B------:R1:W-:Y:S04]  /*6fc0*/  LDGSTS.E [R252+0x2a200], [R244.64], !P0 ;  /* 0x2a200000f4fc7fae */ /* 0x0003e8000c121844 */
[----:B------:R-:W-:Y:S04]  /*6fd0*/  STL.64 [R1+0x98], R124 ;  /* 0x0000987c01007387 */ /* 0x000fe80000100a00 */
[----:B------:R1:W-:Y:S04]  /*6fe0*/  LDGSTS.E [R252+0x2a400], [R124.64], !P0 ;  /* 0x2a4000007cfc7fae */ /* 0x0003e8000c121844 */
[----:B------:R4:W-:Y:S04]  /*6ff0*/  STL.64 [R1+0x90], R118 ;  /* 0x0000907601007387 */ /* 0x0009e80000100a00 */
[----:B----4-:R-:W4:Y:S04]  /*7000*/  LDL.LU.64 R112, [R1+0x58] ;  /* 0x0000580001707983 */ /* 0x010f280000300a00 */
[----:B-1----:R-:W4:Y:S04]  /*7010*/  LDL.LU.64 R244, [R1+0x50] ;  /* 0x0000500001f47983 */ /* 0x002f280000300a00 */
[----:B------:R1:W-:Y:S04]  /*7020*/  LDGSTS.E [R252+0x2a600], [R118.64], !P0 ;  /* 0x2a60000076fc7fae */ /* 0x0003e8000c121844 */
[----:B-1----:R-:W4:Y:S01]  /*7030*/  LDL.LU.64 R118, [R1+0x48] ;  /* 0x0000480001767983 */ /* 0x002f220000300a00 */
[----:B------:R-:W-:-:S05]  /*7040*/  IMAD.WIDE R124, R115, 0x4, R116 ;  /* 0x00000004737c7825 */ /* 0x000fca00078e0274 */
[----:B------:R1:W-:Y:S01]  /*7050*/  STL.64 [R1+0x88], R124 ;  /* 0x0000887c01007387 */ /* 0x0003e20000100a00 */
[----:B------:R-:W-:-:S03]  /*7060*/  IMAD.WIDE R108, R115, 0x4, R108 ;  /* 0x00000004736c7825 */ /* 0x000fc600078e026c */
[----:B------:R-:W4:Y:S01]  /*7070*/  LDL.LU.64 R116, [R1+0x40] ;  /* 0x0000400001747983 */ /* 0x000f220000300a00 */
[----:B---3--:R-:W-:-:S03]  /*7080*/  IMAD.WIDE R106, R115, 0x4, R106 ;  /* 0x00000004736a7825 */ /* 0x008fc600078e026a */
[----:B------:R3:W-:Y:S04]  /*7090*/  STL.64 [R1+0x80], R108 ;  /* 0x0000806c01007387 */ /* 0x0007e80000100a00 */
[----:B------:R1:W-:Y:S04]  /*70a0*/  STL.64 [R1+0x78], R106 ;  /* 0x0000786a01007387 */ /* 0x0003e80000100a00 */
[----:B------:R1:W-:Y:S04]  /*70b0*/  LDGSTS.E [R252+0x2c000], [R124.64], !P1 ;  /* 0x2c0000007cfc7fae */ /* 0x0003e8000c921844 */
[----:B------:R3:W-:Y:S04]  /*70c0*/  LDGSTS.E [R252+0x2c200], [R108.64], !P1 ;  /* 0x2c2000006cfc7fae */ /* 0x0007e8000c921844 */
[----:B------:R2:W-:Y:S04]  /*70d0*/  LDGSTS.E [R252+0x2c400], [R106.64], !P1 ;  /* 0x2c4000006afc7fae */ /* 0x0005e8000c921844 */
[----:B-1----:R-:W4:Y:S04]  /*70e0*/  LDL.LU.64 R124, [R1+0xef8] ;  /* 0x000ef800017c7983 */ /* 0x002f280000300a00 */
[----:B---3--:R-:W3:Y:S01]  /*70f0*/  LDL.LU.64 R108, [R1+0xef0] ;  /* 0x000ef000016c7983 */ /* 0x008ee20000300a00 */
[----:B--2---:R-:W-:-:S05]  /*7100*/  IMAD.WIDE R104, R115, 0x4, R104 ;  /* 0x0000000473687825 */ /* 0x004fca00078e0268 */
[----:B------:R1:W-:Y:S04]  /*7110*/  STL.64 [R1+0x70], R104 ;  /* 0x0000706801007387 */ /* 0x0003e80000100a00 */
[----:B------:R-:W2:Y:S04]  /*7120*/  LDL.LU.64 R106, [R1+0xee8] ;  /* 0x000ee800016a7983 */ /* 0x000ea80000300a00 */
[----:B------:R1:W-:Y:S04]  /*7130*/  LDGSTS.E [R252+0x2c600], [R104.64], !P1 ;  /* 0x2c60000068fc7fae */ /* 0x0003e8000c921844 */
[----:B-1----:R-:W2:Y:S01]  /*7140*/  LDL.LU.64 R104, [R1+0xee0] ;  /* 0x000ee00001687983 */ /* 0x002ea20000300a00 */
[----:B------:R-:W-:-:S04]  /*7150*/  IADD3 R114, R114, -0x42, RZ ;  /* 0xffffffbe72727810 */ /* 0x000fc80007ffe0ff */
[----:B------:R-:W-:Y:S01]  /*7160*/  ISETP.GE.U32.AND P3, PT, R114, 0x7fffff9f, PT ;  /* 0x7fffff9f7200780c */ /* 0x000fe20003f66070 */
[----:B------:R-:W-:Y:S01]  /*7170*/  IMAD.WIDE R122, R115, 0x4, R122 ;  /* 0x00000004737a7825 */ /* 0x000fe200078e027a */
[----:B------:R-:W-:-:S04]  /*7180*/  LOP3.LUT R242, R252, 0x20, RZ, 0x3c, !PT ;  /* 0x00000020fcf27812 */ /* 0x000fc800078e3cff */
[----:B------:R1:W-:Y:S04]  /*7190*/  LDGSTS.E [R252+0x2e000], [R122.64], !P2 ;  /* 0x2e0000007afc7fae */ /* 0x0003e8000d121844 */
[----:B------:R1:W-:Y:S04]  /*71a0*/  STL.64 [R1+0x68], R122 ;  /* 0x0000687a01007387 */ /* 0x0003e80000100a00 */
[----:B-1----:R-:W2:Y:S01]  /*71b0*/  LDL.LU.64 R122, [R1+0xed8] ;  /* 0x000ed800017a7983 */ /* 0x002ea20000300a00 */
[----:B------:R-:W-:-:S05]  /*71c0*/  IMAD.WIDE R120, R115, 0x4, R120 ;  /* 0x0000000473787825 */ /* 0x000fca00078e0278 */
[----:B------:R1:W-:Y:S01]  /*71d0*/  STL.64 [R1+0x108], R120 ;  /* 0x0001087801007387 */ /* 0x0003e20000100a00 */
[----:B------:R-:W-:-:S05]  /*71e0*/  IMAD.WIDE R110, R115, 0x4, R110 ;  /* 0x00000004736e7825 */ /* 0x000fca00078e026e */
[----:B------:R1:W-:Y:S01]  /*71f0*/  STL.64 [R1+0x100], R110 ;  /* 0x0001006e01007387 */ /* 0x0003e20000100a00 */
[----:B----4-:R-:W-:-:S04]  /*7200*/  IMAD.WIDE R112, R115, 0x4, R112 ;  /* 0x0000000473707825 */ /* 0x010fc800078e0270 */
[----:B------:R-:W-:-:S04]  /*7210*/  IMAD.WIDE R244, R115, 0x4, R244 ;  /* 0x0000000473f47825 */ /* 0x000fc800078e02f4 */
[----:B---3--:R-:W-:-:S04]  /*7220*/  IMAD.WIDE R108, R115, 0x4, R108 ;  /* 0x00000004736c7825 */ /* 0x008fc800078e026c */
[----:B--2---:R-:W-:-:S04]  /*7230*/  IMAD.WIDE R106, R115, 0x4, R106 ;  /* 0x00000004736a7825 */ /* 0x004fc800078e026a */
[----:B------:R-:W-:-:S05]  /*7240*/  IMAD.WIDE R104, R115, 0x4, R104 ;  /* 0x0000000473687825 */ /* 0x000fca00078e0268 */
[----:B------:R2:W-:Y:S04]  /*7250*/  LDGSTS.E [R252+0x2e200], [R104.64], !P2 ;  /* 0x2e20000068fc7fae */ /* 0x0005e8000d121844 */
[----:B------:R2:W-:Y:S04]  /*7260*/  LDGSTS.E [R252+0x2e400], [R106.64], !P2 ;  /* 0x2e4000006afc7fae */ /* 0x0005e8000d121844 */
[----:B------:R2:W-:Y:S04]  /*7270*/  LDGSTS.E [R252+0x2e600], [R108.64], !P2 ;  /* 0x2e6000006cfc7fae */ /* 0x0005e8000d121844 */
[----:B------:R1:W-:Y:S04]  /*7280*/  LDGSTS.E [R242+0x20800], [R120.64], !P3 ;  /* 0x2080000078f27fae */ /* 0x0003e8000d921844 */
[----:B------:R3:W-:Y:S04]  /*7290*/  LDGSTS.E [R242+0x20a00], [R110.64], !P3 ;  /* 0x20a000006ef27fae */ /* 0x0007e8000d921844 */
[----:B------:R4:W-:Y:S04]  /*72a0*/  LDGSTS.E [R242+0x20c00], [R112.64], !P3 ;  /* 0x20c0000070f27fae */ /* 0x0009e8000d921844 */
[----:B-1----:R-:W2:Y:S04]  /*72b0*/  LDL.LU.64 R120, [R1+0xed0] ;  /* 0x000ed00001787983 */ /* 0x002ea80000300a00 */
[----:B------:R4:W-:Y:S04]  /*72c0*/  STL.64 [R1+0xf8], R112 ;  /* 0x0000f87001007387 */ /* 0x0009e80000100a00 */
[----:B---3--:R-:W3:Y:S04]  /*72d0*/  LDL.LU.64 R110, [R1+0xec8] ;  /* 0x000ec800016e7983 */ /* 0x008ee80000300a00 */
[----:B------:R1:W-:Y:S04]  /*72e0*/  STL.64 [R1+0xf0], R244 ;  /* 0x0000f0f401007387 */ /* 0x0003e80000100a00 */
[----:B----4-:R-:W4:Y:S01]  /*72f0*/  LDL.LU.64 R112, [R1+0xec0] ;  /* 0x000ec00001707983 */ /* 0x010f220000300a00 */
[----:B------:R-:W-:-:S03]  /*7300*/  IMAD.MOV.U32 R243, RZ, RZ, c[0x0][0x180] ;  /* 0x00006000fff37624 */ /* 0x000fc600078e00ff */
[----:B------:R1:W-:Y:S02]  /*7310*/  LDGSTS.E [R242+0x20e00], [R244.64], !P3 ;  /* 0x20e00000f4f27fae */ /* 0x0003e4000d921844 */
[----:B------:R-:W-:-:S04]  /*7320*/  IADD3 R114, R243, -0x46, RZ ;  /* 0xffffffbaf3727810 */ /* 0x000fc80007ffe0ff */
[----:B------:R-:W-:Y:S02]  /*7330*/  ISETP.GE.U32.AND P4, PT, R114, 0x7fffff9b, PT ;  /* 0x7fffff9b7200780c */ /* 0x000fe40003f86070 */
        /* <DEDUP_REMOVED lines=8> */
[C---:B------:R-:W-:Y:S02]  /*73c0*/  IADD3 R114, R243.reuse, -0x5a, RZ ;  /* 0xffffffa6f3727810 */ /* 0x040fe40007ffe0ff */
[----:B-1----:R-:W-:Y:S02]  /*73d0*/  MOV R245, c[0x0][0x188] ;  /* 0x0000620000f57a02 */ /* 0x002fe40000000f00 */
[----:B------:R-:W-:Y:S02]  /*73e0*/  ISETP.GE.U32.AND P2, PT, R114, 0x7fffff87, PT ;  /* 0x7fffff877200780c */ /* 0x000fe40003f46070 */
[----:B------:R-:W-:Y:S01]  /*73f0*/  IADD3 R114, R243, -0x5e, RZ ;  /* 0xffffffa2f3727810 */ /* 0x000fe20007ffe0ff */
[----:B------:R-:W-:-:S03]  /*7400*/  IMAD.WIDE R118, R115, 0x4, R118 ;  /* 0x0000000473767825 */ /* 0x000fc600078e0276 */
[----:B------:R-:W-:Y:S01]  /*7410*/  ISETP.GE.U32.AND P3, PT, R114, 0x7fffff83, PT ;  /* 0x7fffff837200780c */ /* 0x000fe20003f66070 */
[C---:B------:R-:W-:Y:S01]  /*7420*/  IMAD.WIDE R116, R115.reuse, 0x4, R116 ;  /* 0x0000000473747825 */ /* 0x040fe200078e0274 */
[----:B------:R1:W-:Y:S04]  /*7430*/  STL.64 [R1+0xe8], R118 ;  /* 0x0000e87601007387 */ /* 0x0003e80000100a00 */
[----:B------:R1:W-:Y:S04]  /*7440*/  STL.64 [R1+0xe0], R116 ;  /* 0x0000e07401007387 */ /* 0x0003e80000100a00 */
[----:B------:R1:W-:Y:S04]  /*7450*/  LDGSTS.E [R242+0x22800], [R118.64], !P4 ;  /* 0x2280000076f27fae */ /* 0x0003e8000e121844 */
[----:B------:R1:W-:Y:S01]  /*7460*/  LDGSTS.E [R242+0x22a00], [R116.64], !P4 ;  /* 0x22a0000074f27fae */ /* 0x0003e2000e121844 */
[----:B----4-:R-:W-:-:S04]  /*7470*/  IMAD.WIDE R114, R115, 0x4, R112 ;  /* 0x0000000473727825 */ /* 0x010fc800078e0270 */
[----:B------:R-:W-:Y:S01]  /*7480*/  IMAD.SHL.U32 R112, R245, 0x20, RZ ;  /* 0x00000020f5707824 */ /* 0x000fe200078e00ff */
[----:B------:R4:W-:Y:S03]  /*7490*/  STL.64 [R1+0xd8], R114 ;  /* 0x0000d87201007387 */ /* 0x0009e60000100a00 */
[----:B---3--:R-:W-:Y:S01]  /*74a0*/  IMAD.WIDE R244, R112, 0x4, R110 ;  /* 0x0000000470f47825 */ /* 0x008fe200078e026e */
[----:B-1----:R-:W3:Y:S04]  /*74b0*/  LDL.LU.64 R118, [R1+0xeb8] ;  /* 0x000eb80001767983 */ /* 0x002ee80000300a00 */
[----:B------:R-:W2:Y:S04]  /*74c0*/  LDL.LU.64 R116, [R1+0xeb0] ;  /* 0x000eb00001747983 */ /* 0x000ea80000300a00 */
[----:B------:R1:W-:Y:S04]  /*74d0*/  STL.64 [R1+0xd0], R244 ;  /* 0x0000d0f401007387 */ /* 0x0003e80000100a00 */
[----:B------:R4:W-:Y:S01]  /*74e0*/  LDGSTS.E [R242+0x22c00], [R114.64], !P4 ;  /* 0x22c0000072f27fae */ /* 0x0009e2000e121844 */
[----:B------:R-:W-:-:S03]  /*74f0*/  IMAD.MOV.U32 R113, RZ, RZ, c[0x0][0x188] ;  /* 0x00006200ff717624 */ /* 0x000fc600078e00ff */
[----:B------:R1:W-:Y:S04]  /*7500*/  LDGSTS.E [R242+0x22e00], [R244.64], !P4 ;  /* 0x22e00000f4f27fae */ /* 0x0003e8000e121844 */
[----:B----4-:R-:W1:Y:S01]  /*7510*/  LDL.LU.64 R114, [R1+0xea8] ;  /* 0x000ea80001727983 */ /* 0x010e620000300a00 */
[----:B------:R-:W-:-:S04]  /*7520*/  IADD3 R110, R243, -0x43, RZ ;  /* 0xffffffbdf36e7810 */ /* 0x000fc80007ffe0ff */
[----:B------:R-:W-:Y:S02]  /*7530*/  ISETP.GE.U32.AND P4, PT, R110, 0x7fffff9e, PT ;  /* 0x7fffff9e6e00780c */ /* 0x000fe40003f86070 */
[----:B------:R-:W-:Y:S01]  /*7540*/  IADD3 R110, R243, -0x47, RZ ;  /* 0xffffffb9f36e7810 */ /* 0x000fe20007ffe0ff */
[----:B--2---:R-:W-:-:S04]  /*7550*/  IMAD.WIDE R116, R112, 0x4, R116 ;  /* 0x0000000470747825 */ /* 0x004fc800078e0274 */
[----:B-1----:R-:W-:-:S04]  /*7560*/  IMAD.WIDE R244, R112, 0x4, R114 ;  /* 0x0000000470f47825 */ /* 0x002fc800078e0272 */
[----:B---3--:R-:W-:Y:S01]  /*7570*/  IMAD.WIDE R114, R112, 0x4, R118 ;  /* 0x0000000470727825 */ /* 0x008fe200078e0276 */
[----:B------:R1:W-:Y:S03]  /*7580*/  LDGSTS.E [R242+0x24800], [R244.64], !P5 ;  /* 0x24800000f4f27fae */ /* 0x0003e6000e921844 */
[----:B------:R-:W-:Y:S01]  /*7590*/  IMAD.SHL.U32 R119, R113, 0x20, RZ ;  /* 0x0000002071777824 */ /* 0x000fe200078e00ff */
[----:B------:R-:W-:Y:S03]  /*75a0*/  STL.64 [R1+0x60], R244 ;  /* 0x000060f401007387 */ /* 0x000fe60000100a00 */
[C---:B------:R-:W-:Y:S01]  /*75b0*/  IMAD.WIDE R112, R119.reuse, 0x4, R120 ;  /* 0x0000000477707825 */ /* 0x040fe200078e0278 */
[----:B------:R-:W-:Y:S04]  /*75c0*/  STL.64 [R1+0x58], R116 ;  /* 0x0000587401007387 */ /* 0x000fe80000100a00 */
[----:B------:R1:W-:Y:S01]  /*75d0*/  LDGSTS.E [R242+0x24a00], [R116.64], !P5 ;  /* 0x24a0000074f27fae */ /* 0x0003e2000e921844 */
[----:B------:R-:W-:-:S03]  /*75e0*/  IMAD.WIDE R124, R119, 0x4, R124 ;  /* 0x00000004777c7825 */ /* 0x000fc600078e027c */
[----:B------:R-:W-:Y:S04]  /*75f0*/  STL.64 [R1+0x50], R114 ;  /* 0x0000507201007387 */ /* 0x000fe80000100a00 */
[----:B------:R2:W-:Y:S01]  /*7600*/  LDGSTS.E [R242+0x24c00], [R114.64], !P5 ;  /* 0x24c0000072f27fae */ /* 0x0005e2000e921844 */
[----:B------:R-:W-:-:S03]  /*7610*/  IMAD.WIDE R126, R119, 0x4, R126 ;  /* 0x00000004777e7825 */ /* 0x000fc600078e027e */
[----:B------:R3:W-:Y:S04]  /*7620*/  STL.64 [R1+0x48], R112 ;  /* 0x0000487001007387 */ /* 0x0007e80000100a00 */
[----:B------:R3:W-:Y:S01]  /*7630*/  LDGSTS.E [R242+0x24e00], [R112.64], !P5 ;  /* 0x24e0000070f27fae */ /* 0x0007e2000e921844 */
[----:B------:R-:W-:-:S04]  /*7640*/  IMAD.WIDE R128, R119, 0x4, R128 ;  /* 0x0000000477807825 */ /* 0x000fc800078e0280 */
[----:B------:R-:W-:-:S04]  /*7650*/  IMAD.WIDE R130, R119, 0x4, R130 ;  /* 0x0000000477827825 */ /* 0x000fc800078e0282 */
[----:B---3--:R-:W-:-:S04]  /*7660*/  IMAD.WIDE R112, R119, 0x4, R122 ;  /* 0x0000000477707825 */ /* 0x008fc800078e027a */
[C---:B------:R-:W-:Y:S01]  /*7670*/  IMAD.WIDE R132, R119.reuse, 0x4, R132 ;  /* 0x0000000477847825 */ /* 0x040fe200078e0284 */
[----:B------:R3:W-:Y:S03]  /*7680*/  LDGSTS.E [R242+0x26800], [R112.64], !P6 ;  /* 0x2680000070f27fae */ /* 0x0007e6000f121844 */
        /* <DEDUP_REMOVED lines=15> */
[----:B------:R-:W-:Y:S01]  /*7780*/  IMAD.WIDE R148, R119, 0x4, R148 ;  /* 0x0000000477947825 */ /* 0x000fe200078e0294 */
[----:B------:R1:W-:Y:S01]  /*7790*/  LDGSTS.E [R242+0x2a800], [R138.64], !P1 ;  /* 0x2a8000008af27fae */ /* 0x0003e2000c921844 */
[----:B------:R-:W-:Y:S02]  /*77a0*/  IADD3 R110, R243, -0x4b, RZ ;  /* 0xffffffb5f36e7810 */ /* 0x000fe40007ffe0ff */
        /* <DEDUP_REMOVED lines=12> */
[----:B------:R-:W-:Y:S01]  /*7870*/  IMAD.WIDE R160, R119, 0x4, R160 ;  /* 0x0000000477a07825 */ /* 0x000fe200078e02a0 */
[----:B------:R3:W-:Y:S04]  /*7880*/  STL.64 [R1+0x40], R112 ;  /* 0x0000407001007387 */ /* 0x0007e80000100a00 */
[----:B------:R1:W-:Y:S04]  /*7890*/  LDGSTS.E [R242+0x2cc00], [R150.64], !P2 ;  /* 0x2cc0000096f27fae */ /* 0x0003e8000d121844 */
[----:B------:R1:W-:Y:S04]  /*78a0*/  LDGSTS.E [R242+0x2ce00], [R152.64], !P2 ;  /* 0x2ce0000098f27fae */ /* 0x0003e8000d121844 */
[----:B---3--:R-:W3:Y:S04]  /*78b0*/  LDL.LU.64 R112, [R1+0x218] ;  /* 0x0002180001707983 */ /* 0x008ee80000300a00 */
[----:B------:R1:W-:Y:S01]  /*78c0*/  LDGSTS.E [R242+0x2e800], [R154.64], !P3 ;  /* 0x2e8000009af27fae */ /* 0x0003e2000d921844 */
[----:B------:R-:W-:-:S03]  /*78d0*/  ISETP.GE.U32.AND P0, PT, R110, 0x7fffff92, PT ;  /* 0x7fffff926e00780c */ /* 0x000fc60003f06070 */
[----:B------:R1:W-:Y:S01]  /*78e0*/  LDGSTS.E [R242+0x2ea00], [R156.64], !P3 ;  /* 0x2ea000009cf27fae */ /* 0x0003e2000d921844 */
[----:B------:R-:W-:-:S03]  /*78f0*/  IMAD.WIDE R40, R119, 0x4, R40 ;  /* 0x0000000477287825 */ /* 0x000fc600078e0228 */
[----:B------:R1:W-:Y:S01]  /*7900*/  LDGSTS.E [R242+0x2ec00], [R158.64], !P3 ;  /* 0x2ec000009ef27fae */ /* 0x0003e2000d921844 */
[----:B------:R-:W-:Y:S01]  /*7910*/  IADD3 R110, R243, -0x53, RZ ;  /* 0xffffffadf36e7810 */ /* 0x000fe20007ffe0ff */
[C---:B------:R-:W-:Y:S02]  /*7920*/  IMAD.WIDE R42, R119.reuse, 0x4, R42 ;  /* 0x00000004772a7825 */ /* 0x040fe400078e022a */
[----:B------:R1:W-:Y:S02]  /*7930*/  LDGSTS.E [R242+0x2ee00], [R160.64], !P3 ;  /* 0x2ee00000a0f27fae */ /* 0x0003e4000d921844 */
[C---:B------:R-:W-:Y:S01]  /*7940*/  IMAD.WIDE R54, R119.reuse, 0x4, R54 ;  /* 0x0000000477367825 */ /* 0x040fe200078e0236 */
[----:B------:R-:W-:Y:S01]  /*7950*/  ISETP.GE.U32.AND P1, PT, R110, 0x7fffff8e, PT ;  /* 0x7fffff8e6e00780c */ /* 0x000fe20003f26070 */
[----:B--2---:R-:W2:Y:S02]  /*7960*/  LDL.LU.64 R114, [R1+0x210] ;  /* 0x0002100001727983 */ /* 0x004ea40000300a00 */
[----:B------:R-:W-:Y:S01]  /*7970*/  IMAD.WIDE R56, R119, 0x4, R56 ;  /* 0x0000000477387825 */ /* 0x000fe200078e0238 */
[----:B-1----:R-:W-:-:S03]  /*7980*/  LOP3.LUT R242, R252, 0x40, RZ, 0x3c, !PT ;  /* 0x00000040fcf27812 */ /* 0x002fc600078e3cff */
[----:B------:R-:W-:Y:S01]  /*7990*/  IMAD.WIDE R74, R119, 0x4, R74 ;  /* 0x00000004774a7825 */ /* 0x000fe200078e024a */
[----:B------:R-:W-:Y:S01]  /*79a0*/  IADD3 R110, R243, -0x57, RZ ;  /* 0xffffffa9f36e7810 */ /* 0x000fe20007ffe0ff */
[----:B------:R-:W4:Y:S02]  /*79b0*/  LDL.LU.64 R116, [R1+0x208] ;  /* 0x0002080001747983 */ /* 0x000f240000300a00 */
[C---:B------:R-:W-:Y:S02]  /*79c0*/  IMAD.WIDE R76, R119.reuse, 0x4, R76 ;  /* 0x00000004774c7825 */ /* 0x040fe400078e024c */
[----:B------:R1:W-:Y:S02]  /*79d0*/  LDGSTS.E [R242+0x21000], [R40.64], !P4 ;  /* 0x2100000028f27fae */ /* 0x0003e4000e121844 */
[C---:B------:R-:W-:Y:S02]  /*79e0*/  IMAD.WIDE R78, R119.reuse, 0x4, R78 ;  /* 0x00000004774e7825 */ /* 0x040fe400078e024e */
[----:B------:R1:W-:Y:S02]  /*79f0*/  LDGSTS.E [R242+0x21200], [R42.64], !P4 ;  /* 0x212000002af27fae */ /* 0x0003e4000e121844 */
[----:B------:R-:W-:-:S02]  /*7a00*/  IMAD.WIDE R80, R119, 0x4, R80 ;  /* 0x0000000477507825 */ /* 0x000fc400078e0250 */
[----:B------:R1:W-:Y:S02]  /*7a10*/  LDGSTS.E [R242+0x21400], [R54.64], !P4 ;  /* 0x2140000036f27fae */ /* 0x0003e4000e121844 */
[C---:B------:R-:W-:Y:S02]  /*7a20*/  IMAD.WIDE R162, R119.reuse, 0x4, R162 ;  /* 0x0000000477a27825 */ /* 0x040fe400078e02a2 */
[----:B------:R1:W-:Y:S01]  /*7a30*/  LDGSTS.E [R242+0x21600], [R56.64], !P4 ;  /* 0x2160000038f27fae */ /* 0x0003e2000e121844 */
[----:B------:R-:W-:Y:S01]  /*7a40*/  ISETP.GE.U32.AND P2, PT, R110, 0x7fffff8a, PT ;  /* 0x7fffff8a6e00780c */ /* 0x000fe20003f46070 */
[----:B------:R-:W-:Y:S02]  /*7a50*/  IMAD.WIDE R164, R119, 0x4, R164 ;  /* 0x0000000477a47825 */ /* 0x000fe400078e02a4 */
[----:B------:R1:W-:Y:S01]  /*7a60*/  LDGSTS.E [R242+0x23000], [R74.64], !P5 ;  /* 0x230000004af27fae */ /* 0x0003e2000e921844 */
[----:B------:R-:W-:Y:S01]  /*7a70*/  IADD3 R110, R243, -0x5b, RZ ;  /* 0xffffffa5f36e7810 */ /* 0x000fe20007ffe0ff */
[----:B------:R-:W-:-:S02]  /*7a80*/  IMAD.WIDE R166, R119, 0x4, R166 ;  /* 0x0000000477a67825 */ /* 0x000fc400078e02a6 */
[----:B------:R1:W-:Y:S02]  /*7a90*/  LDGSTS.E [R242+0x23200], [R76.64], !P5 ;  /* 0x232000004cf27fae */ /* 0x0003e4000e921844 */
[C---:B------:R-:W-:Y:S02]  /*7aa0*/  IMAD.WIDE R168, R119.reuse, 0x4, R168 ;  /* 0x0000000477a87825 */ /* 0x040fe400078e02a8 */
[----:B------:R1:W-:Y:S02]  /*7ab0*/  LDGSTS.E [R242+0x23400], [R78.64], !P5 ;  /* 0x234000004ef27fae */ /* 0x0003e4000e921844 */
[C---:B------:R-:W-:Y:S02]  /*7ac0*/  IMAD.WIDE R170, R119.reuse, 0x4, R170 ;  /* 0x0000000477aa7825 */ /* 0x040fe400078e02aa */
[----:B------:R1:W-:Y:S02]  /*7ad0*/  LDGSTS.E [R242+0x23600], [R80.64], !P5 ;  /* 0x2360000050f27fae */ /* 0x0003e4000e921844 */
[----:B------:R-:W-:-:S02]  /*7ae0*/  IMAD.WIDE R172, R119, 0x4, R172 ;  /* 0x0000000477ac7825 */ /* 0x000fc400078e02ac */
[----:B------:R1:W-:Y:S01]  /*7af0*/  LDGSTS.E [R242+0x25000], [R162.64], !P6 ;  /* 0x25000000a2f27fae */ /* 0x0003e2000f121844 */
[----:B------:R-:W-:Y:S01]  /*7b00*/  ISETP.GE.U32.AND P3, PT, R110, 0x7fffff86, PT ;  /* 0x7fffff866e00780c */ /* 0x000fe20003f66070 */
[----:B------:R-:W-:Y:S02]  /*7b10*/  IMAD.WIDE R174, R119, 0x4, R174 ;  /* 0x0000000477ae7825 */ /* 0x000fe400078e02ae */
[----:B------:R1:W-:Y:S01]  /*7b20*/  LDGSTS.E [R242+0x25200], [R164.64], !P6 ;  /* 0x25200000a4f27fae */ /* 0x0003e2000f121844 */
        /* <DEDUP_REMOVED lines=10> */
[----:B------:R-:W-:-:S02]  /*7bd0*/  IMAD.WIDE R184, R119, 0x4, R184 ;  /* 0x0000000477b87825 */ /* 0x000fc400078e02b8 */
[----:B------:R1:W-:Y:S02]  /*7be0*/  LDGSTS.E [R242+0x27400], [R174.64], !P0 ;  /* 0x27400000aef27fae */ /* 0x0003e4000c121844 */
[C---:B------:R-:W-:Y:S02]  /*7bf0*/  IMAD.WIDE R186, R119.reuse, 0x4, R186 ;  /* 0x0000000477ba7825 */ /* 0x040fe400078e02ba */
[----:B------:R1:W-:Y:S02]  /*7c00*/  LDGSTS.E [R242+0x27600], [R176.64], !P0 ;  /* 0x27600000b0f27fae */ /* 0x0003e4000c121844 */
[C---:B------:R-:W-:Y:S02]  /*7c10*/  IMAD.WIDE R188, R119.reuse, 0x4, R188 ;  /* 0x0000000477bc7825 */ /* 0x040fe400078e02bc */
[----:B------:R1:W-:Y:S02]  /*7c20*/  LDGSTS.E [R242+0x29000], [R178.64], !P1 ;  /* 0x29000000b2f27fae */ /* 0x0003e4000c921844 */
        /* <DEDUP_REMOVED lines=13> */
[----:B------:R-:W4:Y:S02]  /*7d00*/  LDL.LU.64 R120, [R1+0x200] ;  /* 0x0002000001787983 */ /* 0x000f240000300a00 */
[C---:B------:R-:W-:Y:S02]  /*7d10*/  IMAD.WIDE R204, R119.reuse, 0x4, R204 ;  /* 0x0000000477cc7825 */ /* 0x040fe400078e02cc */
[----:B------:R1:W-:Y:S02]  /*7d20*/  LDGSTS.E [R242+0x2b600], [R192.64], !P2 ;  /* 0x2b600000c0f27fae */ /* 0x0003e4000d121844 */
[C---:B------:R-:W-:Y:S02]  /*7d30*/  IMAD.WIDE R206, R119.reuse, 0x4, R206 ;  /* 0x0000000477ce7825 */ /* 0x040fe400078e02ce */
[----:B------:R1:W-:Y:S02]  /*7d40*/  LDGSTS.E [R242+0x2d000], [R194.64], !P3 ;  /* 0x2d000000c2f27fae */ /* 0x0003e4000d921844 */
[----:B------:R-:W-:-:S02]  /*7d50*/  IMAD.WIDE R208, R119, 0x4, R208 ;  /* 0x0000000477d07825 */ /* 0x000fc400078e02d0 */
[----:B------:R1:W-:Y:S04]  /*7d60*/  LDGSTS.E [R242+0x2d200], [R196.64], !P3 ;  /* 0x2d200000c4f27fae */ /* 0x0003e8000d921844 */
[----:B------:R1:W-:Y:S04]  /*7d70*/  LDGSTS.E [R242+0x2d400], [R198.64], !P3 ;  /* 0x2d400000c6f27fae */ /* 0x0003e8000d921844 */
[----:B------:R1:W-:Y:S04]  /*7d80*/  LDGSTS.E [R242+0x2d600], [R200.64], !P3 ;  /* 0x2d600000c8f27fae */ /* 0x0003e8000d921844 */
[----:B------:R1:W-:Y:S04]  /*7d90*/  LDGSTS.E [R242+0x2f000], [R202.64], !P4 ;  /* 0x2f000000caf27fae */ /* 0x0003e8000e121844 */
[----:B------:R1:W-:Y:S04]  /*7da0*/  LDGSTS.E [R242+0x2f200], [R204.64], !P4 ;  /* 0x2f200000ccf27fae */ /* 0x0003e8000e121844 */
[----:B------:R1:W-:Y:S04]  /*7db0*/  LDGSTS.E [R242+0x2f400], [R206.64], !P4 ;  /* 0x2f400000cef27fae */ /* 0x0003e8000e121844 */
[----:B------:R1:W-:Y:S04]  /*7dc0*/  LDGSTS.E [R242+0x2f600], [R208.64], !P4 ;  /* 0x2f600000d0f27fae */ /* 0x0003e8000e121844 */
[----:B-1----:R-:W4:Y:S01]  /*7dd0*/  LDL.LU R242, [R1+0x224] ;  /* 0x0002240001f27983 */ /* 0x002f220000300800 */
[----:B------:R-:W-:Y:S01]  /*7de0*/  IADD3 R110, R243, -0x44, RZ ;  /* 0xffffffbcf36e7810 */ /* 0x000fe20007ffe0ff */
[----:B------:R-:W-:Y:S01]  /*7df0*/  IMAD.WIDE R82, R119, 0x4, R82 ;  /* 0x0000000477527825 */ /* 0x000fe200078e0252 */
[----:B------:R-:W-:Y:S01]  /*7e00*/  LOP3.LUT R245, R252, 0x60, RZ, 0x3c, !PT ;  /* 0x00000060fcf57812 */ /* 0x000fe200078e3cff */
[----:B------:R-:W4:Y:S01]  /*7e10*/  LDL.LU.64 R122, [R1+0x1f8] ;  /* 0x0001f800017a7983 */ /* 0x000f220000300a00 */
[----:B------:R-:W-:-:S02]  /*7e20*/  ISETP.GE.U32.AND P5, PT, R110, 0x7fffff9d, PT ;  /* 0x7fffff9d6e00780c */ /* 0x000fc40003fa6070 */
[----:B------:R-:W-:-:S04]  /*7e30*/  IADD3 R110, R243, -0x48, RZ ;  /* 0xffffffb8f36e7810 */ /* 0x000fc80007ffe0ff */
[----:B------:R-:W-:Y:S02]  /*7e40*/  ISETP.GE.U32.AND P6, PT, R110, 0x7fffff99, PT ;  /* 0x7fffff996e00780c */ /* 0x000fe40003fc6070 */
[----:B------:R-:W-:-:S04]  /*7e50*/  IADD3 R110, R243, -0x4c, RZ ;  /* 0xffffffb4f36e7810 */ /* 0x000fc80007ffe0ff */
[----:B------:R-:W-:Y:S01]  /*7e60*/  ISETP.GE.U32.AND P0, PT, R110, 0x7fffff95, PT ;  /* 0x7fffff956e00780c */ /* 0x000fe20003f06070 */
[----:B------:R-:W-:Y:S01]  /*7e70*/  IMAD.WIDE R84, R119, 0x4, R84 ;  /* 0x0000000477547825 */ /* 0x000fe200078e0254 */
[----:B------:R-:W-:Y:S01]  /*7e80*/  IADD3 R110, R243, -0x50, RZ ;  /* 0xffffffb0f36e7810 */ /* 0x000fe20007ffe0ff */
[----:B------:R1:W-:Y:S03]  /*7e90*/  LDGSTS.E [R245+0x21800], [R82.64], !P5 ;  /* 0x2180000052f57fae */ /* 0x0003e6000e921844 */
[----:B------:R-:W-:Y:S01]  /*7ea0*/  ISETP.GE.U32.AND P1, PT, R110, 0x7fffff91, PT ;  /* 0x7fffff916e00780c */ /* 0x000fe20003f26070 */
[----:B------:R-:W-:Y:S01]  /*7eb0*/  IMAD.WIDE R86, R119, 0x4, R86 ;  /* 0x0000000477567825 */ /* 0x000fe200078e0256 */
[C---:B------:R-:W-:Y:S01]  /*7ec0*/  IADD3 R110, R243.reuse, -0x54, RZ ;  /* 0xffffffacf36e7810 */ /* 0x040fe20007ffe0ff */
[----:B------:R1:W-:Y:S03]  /*7ed0*/  LDGSTS.E [R245+0x21a00], [R84.64], !P5 ;  /* 0x21a0000054f57fae */ /* 0x0003e6000e921844 */
[----:B------:R-:W-:Y:S01]  /*7ee0*/  ISETP.GE.U32.AND P2, PT, R110, 0x7fffff8d, PT ;  /* 0x7fffff8d6e00780c */ /* 0x000fe20003f46070 */
[----:B------:R1:W-:Y:S01]  /*7ef0*/  LDGSTS.E [R245+0x21c00], [R86.64], !P5 ;  /* 0x21c0000056f57fae */ /* 0x0003e2000e921844 */
[----:B------:R-:W-:-:S04]  /*7f00*/  IADD3 R110, R243, -0x58, RZ ;  /* 0xffffffa8f36e7810 */ /* 0x000fc80007ffe0ff */
[----:B------:R-:W-:Y:S02]  /*7f10*/  ISETP.GE.U32.AND P3, PT, R110, 0x7fffff89, PT ;  /* 0x7fffff896e00780c */ /* 0x000fe40003f66070 */
[----:B------:R-:W-:-:S04]  /*7f20*/  IADD3 R110, R243, -0x5c, RZ ;  /* 0xffffffa4f36e7810 */ /* 0x000fc80007ffe0ff */
[----:B------:R-:W-:Y:S01]  /*7f30*/  ISETP.GE.U32.AND P4, PT, R110, 0x7fffff85, PT ;  /* 0x7fffff856e00780c */ /* 0x000fe20003f86070 */
[----:B------:R-:W-:Y:S01]  /*7f40*/  IMAD.WIDE R110, R119, 0x4, R88 ;  /* 0x00000004776e7825 */ /* 0x000fe200078e0258 */
[----:B------:R-:W-:-:S04]  /*7f50*/  IADD3 R88, R243, -0x61, RZ ;  /* 0xffffff9ff3587810 */ /* 0x000fc80007ffe0ff */
[----:B------:R1:W-:Y:S01]  /*7f60*/  LDGSTS.E [R245+0x21e00], [R110.64], !P5 ;  /* 0x21e000006ef57fae */ /* 0x0003e2000e921844 */
[----:B------:R-:W-:Y:S01]  /*7f70*/  ISETP.GE.U32.AND P5, PT, R88, 0x7fffff80, PT ;  /* 0x7fffff805800780c */ /* 0x000fe20003fa6070 */
[----:B------:R-:W-:-:S04]  /*7f80*/  IMAD.WIDE R90, R119, 0x4, R90 ;  /* 0x00000004775a7825 */ /* 0x000fc800078e025a */
        /* <DEDUP_REMOVED lines=15> */
[----:B---3--:R-:W-:-:S05]  /*8080*/  IMAD.WIDE R88, R119, 0x4, R112 ;  /* 0x0000000477587825 */ /* 0x008fca00078e0270 */
[----:B------:R1:W-:Y:S04]  /*8090*/  LDGSTS.E [R245+0x23800], [R88.64], !P6 ;  /* 0x2380000058f57fae */ /* 0x0003e8000f121844 */
[----:B------:R1:W-:Y:S04]  /*80a0*/  LDGSTS.E [R245+0x23a00], [R90.64], !P6 ;  /* 0x23a000005af57fae */ /* 0x0003e8000f121844 */
[----:B------:R1:W-:Y:S04]  /*80b0*/  LDGSTS.E [R245+0x23c00], [R250.64], !P6 ;  /* 0x23c00000faf57fae */ /* 0x0003e8000f121844 */
[----:B------:R1:W-:Y:S01]  /*80c0*/  LDGSTS.E [R245+0x23e00], [R248.64], !P6 ;  /* 0x23e00000f8f57fae */ /* 0x0003e2000f121844 */
[----:B------:R-:W-:-:S03]  /*80d0*/  IADD3 R112, R243, -0x65, RZ ;  /* 0xffffff9bf3707810 */ /* 0x000fc60007ffe0ff */
[----:B------:R1:W-:Y:S04]  /*80e0*/  LDGSTS.E [R245+0x25800], [R210.64], !P0 ;  /* 0x25800000d2f57fae */ /* 0x0003e8000c121844 */
[----:B------:R1:W-:Y:S04]  /*80f0*/  LDGSTS.E [R245+0x25a00], [R212.64], !P0 ;  /* 0x25a00000d4f57fae */ /* 0x0003e8000c121844 */
[----:B------:R1:W-:Y:S04]  /*8100*/  LDGSTS.E [R245+0x25c00], [R214.64], !P0 ;  /* 0x25c00000d6f57fae */ /* 0x0003e8000c121844 */
[----:B------:R1:W-:Y:S01]  /*8110*/  LDGSTS.E [R245+0x25e00], [R216.64], !P0 ;  /* 0x25e00000d8f57fae */ /* 0x0003e2000c121844 */
[----:B------:R-:W-:-:S03]  /*8120*/  ISETP.GE.U32.AND P6, PT, R112, 0x7fffff7c, PT ;  /* 0x7fffff7c7000780c */ /* 0x000fc60003fc6070 */
[----:B------:R1:W-:Y:S01]  /*8130*/  LDGSTS.E [R245+0x27800], [R218.64], !P1 ;  /* 0x27800000daf57fae */ /* 0x0003e2000c921844 */
[----:B------:R-:W-:-:S03]  /*8140*/  IADD3 R112, R243, -0x69, RZ ;  /* 0xffffff97f3707810 */ /* 0x000fc60007ffe0ff */
[----:B------:R1:W-:Y:S01]  /*8150*/  LDGSTS.E [R245+0x27a00], [R220.64], !P1 ;  /* 0x27a00000dcf57fae */ /* 0x0003e2000c921844 */
[----:B------:R-:W-:-:S03]  /*8160*/  IMAD.WIDE R236, R119, 0x4, R236 ;  /* 0x0000000477ec7825 */ /* 0x000fc600078e02ec */
[----:B------:R1:W-:Y:S01]  /*8170*/  LDGSTS.E [R245+0x27c00], [R222.64], !P1 ;  /* 0x27c00000def57fae */ /* 0x0003e2000c921844 */
[----:B------:R-:W-:-:S03]  /*8180*/  IMAD.WIDE R238, R119, 0x4, R238 ;  /* 0x0000000477ee7825 */ /* 0x000fc600078e02ee */
[----:B------:R1:W-:Y:S01]  /*8190*/  LDGSTS.E [R245+0x27e00], [R224.64], !P1 ;  /* 0x27e00000e0f57fae */ /* 0x0003e2000c921844 */
[----:B------:R-:W-:-:S03]  /*81a0*/  IMAD.WIDE R102, R119, 0x4, R102 ;  /* 0x0000000477667825 */ /* 0x000fc600078e0266 */
[----:B------:R1:W-:Y:S01]  /*81b0*/  LDGSTS.E [R245+0x29800], [R226.64], !P2 ;  /* 0x29800000e2f57fae */ /* 0x0003e2000d121844 */
[----:B------:R-:W-:-:S03]  /*81c0*/  ISETP.GE.U32.AND P0, PT, R112, 0x7fffff78, PT ;  /* 0x7fffff787000780c */ /* 0x000fc60003f06070 */
[----:B------:R1:W-:Y:S01]  /*81d0*/  LDGSTS.E [R245+0x29a00], [R228.64], !P2 ;  /* 0x29a00000e4f57fae */ /* 0x0003e2000d121844 */
[----:B------:R-:W-:-:S03]  /*81e0*/  IADD3 R113, R243, -0x60, RZ ;  /* 0xffffffa0f3717810 */ /* 0x000fc60007ffe0ff */
[----:B------:R1:W-:Y:S01]  /*81f0*/  LDGSTS.E [R245+0x29c00], [R230.64], !P2 ;  /* 0x29c00000e6f57fae */ /* 0x0003e2000d121844 */
[----:B------:R-:W-:-:S03]  /*8200*/  IADD3 R112, R243, -0x6d, RZ ;  /* 0xffffff93f3707810 */ /* 0x000fc60007ffe0ff */
[----:B------:R1:W-:Y:S04]  /*8210*/  LDGSTS.E [R245+0x29e00], [R232.64], !P2 ;  /* 0x29e00000e8f57fae */ /* 0x0003e8000d121844 */
[----:B------:R1:W-:Y:S04]  /*8220*/  LDGSTS.E [R245+0x2b800], [R234.64], !P3 ;  /* 0x2b800000eaf57fae */ /* 0x0003e8000d921844 */
[----:B------:R1:W-:Y:S01]  /*8230*/  LDGSTS.E [R245+0x2ba00], [R236.64], !P3 ;  /* 0x2ba00000ecf57fae */ /* 0x0003e2000d921844 */
[----:B------:R-:W-:-:S03]  /*8240*/  ISETP.GE.U32.AND P1, PT, R112, 0x7fffff74, PT ;  /* 0x7fffff747000780c */ /* 0x000fc60003f26070 */
[----:B------:R1:W-:Y:S01]  /*8250*/  LDGSTS.E [R245+0x2bc00], [R238.64], !P3 ;  /* 0x2bc00000eef57fae */ /* 0x0003e2000d921844 */
[----:B------:R-:W-:-:S03]  /*8260*/  IADD3 R112, R243, -0x71, RZ ;  /* 0xffffff8ff3707810 */ /* 0x000fc60007ffe0ff */
[----:B------:R1:W-:Y:S01]  /*8270*/  LDGSTS.E [R245+0x2be00], [R102.64], !P3 ;  /* 0x2be0000066f57fae */ /* 0x0003e2000d921844 */
[----:B------:R-:W-:Y:S01]  /*8280*/  ISETP.GE.U32.AND P3, PT, R113, 0x7fffff81, PT ;  /* 0x7fffff817100780c */ /* 0x000fe20003f66070 */
[----:B------:R-:W-:Y:S01]  /*8290*/  IMAD.WIDE R98, R119, 0x4, R98 ;  /* 0x0000000477627825 */ /* 0x000fe200078e0262 */
[----:B------:R-:W-:-:S03]  /*82a0*/  ISETP.GE.U32.AND P2, PT, R112, 0x7fffff70, PT ;  /* 0x7fffff707000780c */ /* 0x000fc60003f46070 */
[----:B--2---:R-:W-:Y:S01]  /*82b0*/  IMAD.WIDE R114, R119, 0x4, R114 ;  /* 0x0000000477727825 */ /* 0x004fe200078e0272 */
[----:B------:R-:W-:Y:S01]  /*82c0*/  IADD3 R118, R243, -0x75, RZ ;  /* 0xffffff8bf3767810 */ /* 0x000fe20007ffe0ff */
[----:B------:R1:W-:Y:S02]  /*82d0*/  LDGSTS.E [R245+0x2d800], [R98.64], !P4 ;  /* 0x2d80000062f57fae */ /* 0x0003e4000e121844 */
[C---:B----4-:R-:W-:Y:S02]  /*82e0*/  IMAD.WIDE R116, R119.reuse, 0x4, R116 ;  /* 0x0000000477747825 */ /* 0x050fe400078e0274 */
[----:B------:R1:W-:Y:S02]  /*82f0*/  LDGSTS.E [R245+0x2da00], [R114.64], !P4 ;  /* 0x2da0000072f57fae */ /* 0x0003e4000e121844 */
[----:B------:R-:W-:Y:S02]  /*8300*/  IMAD.WIDE R94, R119, 0x4, R94 ;  /* 0x00000004775e7825 */ /* 0x000fe400078e025e */
[----:B------:R1:W-:Y:S02]  /*8310*/  LDGSTS.E [R245+0x2dc00], [R116.64], !P4 ;  /* 0x2dc0000074f57fae */ /* 0x0003e4000e121844 */
[----:B------:R-:W-:-:S02]  /*8320*/  IMAD.MOV.U32 R243, RZ, RZ, c[0x0][0x18c] ;  /* 0x00006300fff37624 */ /* 0x000fc400078e00ff */
[----:B------:R-:W-:-:S04]  /*8330*/  IMAD.WIDE R100, R119, 0x4, R100 ;  /* 0x0000000477647825 */ /* 0x000fc800078e0264 */
[----:B------:R-:W-:-:S04]  /*8340*/  IMAD.WIDE R92, R119, 0x4, R92 ;  /* 0x00000004775c7825 */ /* 0x000fc800078e025c */
[----:B------:R-:W-:-:S04]  /*8350*/  IMAD.WIDE R96, R119, 0x4, R96 ;  /* 0x0000000477607825 */ /* 0x000fc800078e0260 */
[----:B------:R-:W-:-:S04]  /*8360*/  IMAD.SHL.U32 R243, R243, 0x20, RZ ;  /* 0x00000020f3f37824 */ /* 0x000fc800078e00ff */
[----:B------:R-:W-:-:S04]  /*8370*/  IMAD.WIDE R10, R243, 0x4, R10 ;  /* 0x00000004f30a7825 */ /* 0x000fc800078e020a */
[----:B------:R-:W-:Y:S02]  /*8380*/  IMAD.WIDE R112, R119, 0x4, R120 ;  /* 0x0000000477707825 */ /* 0x000fe400078e0278 */
[----:B------:R-:W2:Y:S04]  /*8390*/  LDL.LU.64 R120, [R1+0x1f0] ;  /* 0x0001f00001787983 */ /* 0x000ea80000300a00 */
[----:B------:R1:W-:Y:S04]  /*83a0*/  LDGSTS.E [R245+0x2de00], [R112.64], !P4 ;  /* 0x2de0000070f57fae */ /* 0x0003e8000e121844 */
[----:B------:R1:W-:Y:S01]  /*83b0*/  LDGSTS.E [R245+0x2f800], [R94.64], !P3 ;  /* 0x2f8000005ef57fae */ /* 0x0003e2000d921844 */
[----:B------:R-:W-:-:S03]  /*83c0*/  IMAD.WIDE R62, R243, 0x4, R62 ;  /* 0x00000004f33e7825 */ /* 0x000fc600078e023e */
[----:B------:R1:W-:Y:S01]  /*83d0*/  LDGSTS.E [R245+0x2fa00], [R100.64], !P3 ;  /* 0x2fa0000064f57fae */ /* 0x0003e2000d921844 */
[----:B------:R-:W-:-:S03]  /*83e0*/  IMAD.WIDE R8, R243, 0x4, R8 ;  /* 0x00000004f3087825 */ /* 0x000fc600078e0208 */
[----:B------:R1:W-:Y:S01]  /*83f0*/  LDGSTS.E [R245+0x2fc00], [R92.64], !P3 ;  /* 0x2fc000005cf57fae */ /* 0x0003e2000d921844 */
[----:B------:R-:W-:-:S03]  /*8400*/  IMAD.WIDE R34, R243, 0x4, R34 ;  /* 0x00000004f3227825 */ /* 0x000fc600078e0222 */
[----:B------:R1:W-:Y:S01]  /*8410*/  LDGSTS.E [R245+0x2fe00], [R96.64], !P3 ;  /* 0x2fe0000060f57fae */ /* 0x0003e2000d921844 */
[----:B------:R-:W-:-:S04]  /*8420*/  IMAD.WIDE R14, R243, 0x4, R14 ;  /* 0x00000004f30e7825 */ /* 0x000fc800078e020e */
[----:B------:R-:W-:-:S04]  /*8430*/  IMAD.WIDE R18, R243, 0x4, R18 ;  /* 0x00000004f3127825 */ /* 0x000fc800078e0212 */
[----:B------:R-:W-:-:S04]  /*8440*/  IMAD.WIDE R60, R243, 0x4, R60 ;  /* 0x00000004f33c7825 */ /* 0x000fc800078e023c */
[C---:B------:R-:W-:Y:S01]  /*8450*/  IMAD.WIDE R38, R243.reuse, 0x4, R38 ;  /* 0x00000004f3267825 */ /* 0x040fe200078e0226 */
[----:B-1----:R-:W3:Y:S03]  /*8460*/  LDL.LU.64 R244, [R1+0x1e8] ;  /* 0x0001e80001f47983 */ /* 0x002ee60000300a00 */
[----:B------:R-:W-:-:S04]  /*8470*/  IMAD.WIDE R44, R243, 0x4, R44 ;  /* 0x00000004f32c7825 */ /* 0x000fc800078e022c */
[----:B------:R-:W-:-:S04]  /*8480*/  IMAD.WIDE R58, R243, 0x4, R58 ;  /* 0x00000004f33a7825 */ /* 0x000fc800078e023a */
[C---:B------:R-:W-:Y:S01]  /*8490*/  IMAD.WIDE R46, R243.reuse, 0x4, R46 ;  /* 0x00000004f32e7825 */ /* 0x040fe200078e022e */
[----:B------:R-:W-:Y:S01]  /*84a0*/  ISETP.NE.U32.AND P3, PT, R242, RZ, PT ;  /* 0x000000fff200720c */ /* 0x000fe20003f65070 */
[----:B------:R-:W0:Y:S02]  /*84b0*/  LDGDEPBAR ;  /* 0x00000000000079af */ /* 0x000e240000000000 */
        /* <DEDUP_REMOVED lines=20> */
[----:B------:R-:W-:Y:S01]  /*8600*/  IMAD.WIDE R64, R243, 0x4, R64 ;  /* 0x00000004f3407825 */ /* 0x000fe200078e0240 */
[----:B------:R-:W-:Y:S01]  /*8610*/  ISETP.GE.U32.AND P4, PT, R118, 0x7fffff6c, PT ;  /* 0x7fffff6c7600780c */ /* 0x000fe20003f86070 */
[----:B------:R-:W4:Y:S04]  /*8620*/  LDL.LU.64 R242, [R1+0x110] ;  /* 0x0001100001f27983 */ /* 0x000f280000300a00 */
[----:B------:R-:W1:Y:S04]  /*8630*/  S2R R118, SR_TID.X ;  /* 0x0000000000767919 */ /* 0x000e680000002100 */
[----:B------:R1:W-:Y:S04]  /*8640*/  LDGSTS.E [R0+0x48000], [R10.64], P3 ;  /* 0x480000000a007fae */ /* 0x0003e80009921844 */
[----:B------:R1:W-:Y:S04]  /*8650*/  LDGSTS.E [R0+0x48400], [R8.64], P3 ;  /* 0x4840000008007fae */ /* 0x0003e80009921844 */
[----:B------:R1:W-:Y:S04]  /*8660*/  LDGSTS.E [R0+0x48800], [R14.64], P3 ;  /* 0x488000000e007fae */ /* 0x0003e80009921844 */
[----:B------:R1:W-:Y:S04]  /*8670*/  LDGSTS.E [R0+0x48c00], [R60.64], P3 ;  /* 0x48c000003c007fae */ /* 0x0003e80009921844 */
[----:B------:R1:W-:Y:S02]  /*8680*/  LDGSTS.E [R0+0x49000], [R44.64], P3 ;  /* 0x490000002c007fae */ /* 0x0003e40009921844 */
[----:B-1----:R-:W-:-:S02]  /*8690*/  LOP3.LUT R118, R118, 0x60, RZ, 0xc0, !PT ;  /* 0x0000006076767812 */ /* 0x002fc400078ec0ff */
[----:B------:R1:W-:Y:S02]  /*86a0*/  LDGSTS.E [R0+0x49400], [R46.64], P3 ;  /* 0x494000002e007fae */ /* 0x0003e40009921844 */
[----:B------:R-:W-:Y:S02]  /*86b0*/  SHF.R.U32.HI R118, RZ, 0x1, R118 ;  /* 0x00000001ff767819 */ /* 0x000fe40000011676 */
[----:B------:R1:W-:Y:S02]  /*86c0*/  LDGSTS.E [R0+0x49800], [R28.64], P3 ;  /* 0x498000001c007fae */ /* 0x0003e40009921844 */
[----:B------:R-:W-:Y:S02]  /*86d0*/  LOP3.LUT R118, R252, R118, RZ, 0x3c, !PT ;  /* 0x00000076fc767212 */ /* 0x000fe400078e3cff */
[----:B------:R1:W-:Y:S04]  /*86e0*/  LDGSTS.E [R0+0x49c00], [R24.64], P3 ;  /* 0x49c0000018007fae */ /* 0x0003e80009921844 */
[----:B------:R1:W-:Y:S01]  /*86f0*/  LDGSTS.E [R0+0x4a000], [R36.64], P3 ;  /* 0x4a00000024007fae */ /* 0x0003e20009921844 */
[----:B------:R-:W-:-:S03]  /*8700*/  LOP3.LUT R118, R118, 0x40, RZ, 0x3c, !PT ;  /* 0x0000004076767812 */ /* 0x000fc600078e3cff */
        /* <DEDUP_REMOVED lines=24> */
[----:B------:R-:W-:-:S03]  /*8890*/  IMAD.WIDE R122, R119, 0x4, R122 ;  /* 0x00000004777a7825 */ /* 0x000fc600078e027a */
[----:B------:R-:W-:Y:S01]  /*88a0*/  BAR.SYNC.DEFER_BLOCKING 0x0 ;  /* 0x0000000000007b1d */ /* 0x000fe20000010000 */
[----:B-1----:R-:W-:-:S05]  /*88b0*/  IMAD.MOV.U32 R118, RZ, RZ, c[0x0][0x180] ;  /* 0x00006000ff767624 */ /* 0x002fca00078e00ff */
[----:B------:R1:W5:Y:S01]  /*88c0*/  LDL.LU R0, [R1+0xea0] ;  /* 0x000ea00001007983 */ /* 0x0003620000300800 */
[----:B------:R-:W-:-:S04]  /*88d0*/  IADD3 R118, R118, -0x79, RZ ;  /* 0xffffff8776767810 */ /* 0x000fc80007ffe0ff */
[----:B------:R-:W-:Y:S01]  /*88e0*/  ISETP.GE.U32.AND P3, PT, R118, 0x7fffff68, PT ;  /* 0x7fffff687600780c */ /* 0x000fe20003f66070 */
[----:B------:R-:W-:Y:S01]  /*88f0*/  @!PT LDS RZ, [RZ] ;  /* 0x00000000fffff984 */ /* 0x000fe20000000800 */
[----:B------:R-:W-:Y:S01]  /*8900*/  @!PT LDS RZ, [RZ] ;  /* 0x00000000fffff984 */ /* 0x000fe20000000800 */
[----:B------:R-:W-:Y:S01]  /*8910*/  @!PT LDS RZ, [RZ] ;  /* 0x00000000fffff984 */ /* 0x000fe20000000800 */
[----:B------:R1:W-:Y:S01]  /*8920*/  LDGSTS.E [R252+0x30000], [R122.64], !P5 ;  /* 0x300000007afc7fae */ /* 0x0003e2000e921844 */
[----:B--2---:R-:W-:-:S05]  /*8930*/  IMAD.WIDE R120, R119, 0x4, R120 ;  /* 0x0000000477787825 */ /* 0x004fca00078e0278 */
[----:B------:R2:W-:Y:S01]  /*8940*/  LDGSTS.E [R252+0x30200], [R120.64], !P5 ;  /* 0x3020000078fc7fae */ /* 0x0005e2000e921844 */
[----:B-1----:R-:W-:-:S05]  /*8950*/  IMAD.MOV.U32 R123, RZ, RZ, c[0x0][0x188] ;  /* 0x00006200ff7b7624 */ /* 0x002fca00078e00ff */
[----:B------:R-:W-:Y:S01]  /*8960*/  SHF.L.U32 R123, R123, 0x5, RZ ;  /* 0x000000057b7b7819 */ /* 0x000fe200000006ff */
[----:B---3--:R-:W-:Y:S02]  /*8970*/  IMAD.WIDE R118, R119, 0x4, R244 ;  /* 0x0000000477767825 */ /* 0x008fe400078e02f4 */
[----:B------:R-:W3:Y:S04]  /*8980*/  LDL.LU.64 R244, [R1+0xe98] ;  /* 0x000e980001f47983 */ /* 0x000ee80000300a00 */
[----:B------:R1:W-:Y:S01]  /*8990*/  LDGSTS.E [R252+0x30400], [R118.64], !P5 ;  /* 0x3040000076fc7fae */ /* 0x0003e2000e921844 */
[----:B----4-:R-:W-:-:S03]  /*89a0*/  IMAD.WIDE R122, R123, 0x4, R242 ;  /* 0x000000047b7a7825 */ /* 0x010fc600078e02f2 */
[----:B------:R-:W4:Y:S01]  /*89b0*/  LDL.LU.64 R242, [R1+0xe90] ;  /* 0x000e900001f27983 */ /* 0x000f220000300a00 */
[----:B-1----:R-:W-:Y:S02]  /*89c0*/  IMAD.MOV.U32 R118, RZ, RZ, c[0x0][0x180] ;  /* 0x00006000ff767624 */ /* 0x002fe400078e00ff */
[----:B------:R-:W-:Y:S01]  /*89d0*/  IMAD.MOV.U32 R119, RZ, RZ, c[0x0][0x188] ;  /* 0x00006200ff777624 */ /* 0x000fe200078e00ff */
[----:B--2---:R-:W2:Y:S02]  /*89e0*/  LDL.LU.64 R120, [R1+0x10] ;  /* 0x0000100001787983 */ /* 0x004ea40000300a00 */
[----:B------:R-:W-:Y:S01]  /*89f0*/  IADD3 R118, R118, -0x7d, RZ ;  /* 0xffffff8376767810 */ /* 0x000fe20007ffe0ff */
[----:B------:R-:W-:Y:S01]  /*8a00*/  IMAD.SHL.U32 R119, R119, 0x20, RZ ;  /* 0x0000002077777824 */ /* 0x000fe200078e00ff */
[----:B------:R1:W-:Y:S02]  /*8a10*/  LDGSTS.E [R252+0x30600], [R122.64], !P5 ;  /* 0x306000007afc7fae */ /* 0x0003e4000e921844 */
[----:B------:R-:W-:Y:S01]  /*8a20*/  ISETP.GE.U32.AND P5, PT, R118, 0x7fffff64, PT ;  /* 0x7fffff647600780c */ /* 0x000fe20003fa6070 */
[C---:B------:R-:W-:Y:S01]  /*8a30*/  IMAD.WIDE R240, R119.reuse, 0x4, R240 ;  /* 0x0000000477f07825 */ /* 0x040fe200078e02f0 */
[----:B-1----:R-:W2:Y:S03]  /*8a40*/  LDL.LU.64 R122, [R1] ;  /* 0x00000000017a7983 */ /* 0x002ea60000300a00 */
[----:B---3--:R-:W-:-:S04]  /*8a50*/  IMAD.WIDE R244, R119, 0x4, R244 ;  /* 0x0000000477f47825 */ /* 0x008fc800078e02f4 */
[----:B----4-:R-:W-:Y:S02]  /*8a60*/  IMAD.WIDE R242, R119, 0x4, R242 ;  /* 0x0000000477f27825 */ /* 0x010fe400078e02f2 */
[----:B------:R-:W3:Y:S04]  /*8a70*/  LDL.LU.64 R118, [R1+0x8] ;  /* 0x0000080001767983 */ /* 0x000ee80000300a00 */
[----:B------:R1:W-:Y:S04]  /*8a80*/  LDGSTS.E [R252+0x32000], [R242.64], !P6 ;  /* 0x32000000f2fc7fae */ /* 0x0003e8000f121844 */
[----:B-1----:R-:W1:Y:S04]  /*8a90*/  S2R R243, SR_TID.X ;  /* 0x0000000000f37919 */ /* 0x002e680000002100 */
[----:B------:R4:W5:Y:S01]  /*8aa0*/  LDL.LU R252, [R1+0xe8c] ;  /* 0x000e8c0001fc7983 */ /* 0x0009620000300800 */
[----:B-1----:R-:W-:-:S05]  /*8ab0*/  LOP3.LUT R242, R243, 0x7f, RZ, 0xc0, !PT ;  /* 0x0000007ff3f27812 */ /* 0x002fca00078ec0ff */
[----:B------:R-:W-:-:S05]  /*8ac0*/  IMAD.SHL.U32 R242, R242, 0x4, RZ ;  /* 0x00000004f2f27824 */ /* 0x000fca00078e00ff */
[----:B------:R1:W-:Y:S04]  /*8ad0*/  LDGSTS.E [R242+0x32200], [R244.64], !P6 ;  /* 0x32200000f4f27fae */ /* 0x0003e8000f121844 */
[----:B-1----:R-:W1:Y:S01]  /*8ae0*/  S2R R245, SR_TID.X ;  /* 0x0000000000f57919 */ /* 0x002e620000002100 */
[----:B------:R-:W-:-:S04]  /*8af0*/  IMAD.MOV.U32 R243, RZ, RZ, c[0x0][0x188] ;  /* 0x00006200fff37624 */ /* 0x000fc800078e00ff */
[----:B------:R-:W-:-:S04]  /*8b00*/  IMAD.SHL.U32 R243, R243, 0x20, RZ ;  /* 0x00000020f3f37824 */ /* 0x000fc800078e00ff */
[----:B------:R-:W-:Y:S01]  /*8b10*/  IMAD.WIDE R246, R243, 0x4, R246 ;  /* 0x00000004f3f67825 */ /* 0x000fe200078e02f6 */
[----:B-1----:R-:W-:-:S05]  /*8b20*/  LOP3.LUT R244, R245, 0x7f, RZ, 0xc0, !PT ;  /* 0x0000007ff5f47812 */ /* 0x002fca00078ec0ff */
[----:B------:R-:W-:-:S05]  /*8b30*/  IMAD.SHL.U32 R245, R244, 0x4, RZ ;  /* 0x00000004f4f57824 */ /* 0x000fca00078e00ff */
[----:B------:R1:W-:Y:S04]  /*8b40*/  LDGSTS.E [R245+0x32400], [R240.64], !P6 ;  /* 0x32400000f0f57fae */ /* 0x0003e8000f121844 */
[----:B------:R1:W-:Y:S04]  /*8b50*/  LDGSTS.E [R245+0x32600], [R246.64], !P6 ;  /* 0x32600000f6f57fae */ /* 0x0003e8000f121844 */
[----:B-1----:R-:W4:Y:S01]  /*8b60*/  LDL.LU.64 R246, [R1+0xa0] ;  /* 0x0000a00001f67983 */ /* 0x002f220000300a00 */
[----:B---3--:R-:W-:-:S05]  /*8b70*/  IMAD.WIDE R118, R243, 0x4, R118 ;  /* 0x00000004f3767825 */ /* 0x008fca00078e0276 */
[----:B------:R1:W-:Y:S04]  /*8b80*/  LDGSTS.E [R245+0x34000], [R118.64], !P0 ;  /* 0x3400000076f57fae */ /* 0x0003e8000c121844 */
[----:B-1----:R-:W3:Y:S01]  /*8b90*/  LDL.LU.64 R118, [R1+0x18] ;  /* 0x0000180001767983 */ /* 0x002ee20000300a00 */
[----:B--2---:R-:W-:-:S04]  /*8ba0*/  IMAD.WIDE R120, R243, 0x4, R120 ;  /* 0x00000004f3787825 */ /* 0x004fc800078e0278 */
[C---:B------:R-:W-:Y:S01]  /*8bb0*/  IMAD.WIDE R122, R243.reuse, 0x4, R122 ;  /* 0x00000004f37a7825 */ /* 0x040fe200078e027a */
[----:B------:R1:W-:Y:S04]  /*8bc0*/  LDGSTS.E [R245+0x34200], [R120.64], !P0 ;  /* 0x3420000078f57fae */ /* 0x0003e8000c121844 */
[----:B------:R2:W-:Y:S04]  /*8bd0*/  LDGSTS.E [R245+0x34400], [R122.64], !P0 ;  /* 0x344000007af57fae */ /* 0x0005e8000c121844 */
[----:B-1----:R-:W4:Y:S04]  /*8be0*/  LDL.LU.64 R120, [R1+0x28] ;  /* 0x0000280001787983 */ /* 0x002f280000300a00 */
[----:B--2---:R-:W2:Y:S01]  /*8bf0*/  LDL.LU.64 R122, [R1+0x20] ;  /* 0x00002000017a7983 */ /* 0x004ea20000300a00 */
[----:B---3--:R-:W-:-:S05]  /*8c00*/  IMAD.WIDE R118, R243, 0x4, R118 ;  /* 0x00000004f3767825 */ /* 0x008fca00078e0276 */
[----:B------:R1:W-:Y:S04]  /*8c10*/  LDGSTS.E [R245+0x34600], [R118.64], !P0 ;  /* 0x3460000076f57fae */ /* 0x0003e8000c121844 */
[----:B-1----:R-:W3:Y:S01]  /*8c20*/  LDL.LU.64 R118, [R1+0x30] ;  /* 0x0000300001767983 */ /* 0x002ee20000300a00 */
[----:B----4-:R-:W-:-:S04]  /*8c30*/  IMAD.WIDE R120, R243, 0x4, R120 ;  /* 0x00000004f3787825 */ /* 0x010fc800078e0278 */
[C---:B--2---:R-:W-:Y:S01]  /*8c40*/  IMAD.WIDE R122, R243.reuse, 0x4, R122 ;  /* 0x00000004f37a7825 */ /* 0x044fe200078e027a */
[----:B------:R1:W-:Y:S04]  /*8c50*/  LDGSTS.E [R245+0x36000], [R120.64], !P1 ;  /* 0x3600000078f57fae */ /* 0x0003e8000c921844 */
[----:B-1----:R-:W2:Y:S01]  /*8c60*/  LDL.LU.64 R120, [R1+0x38] ;  /* 0x0000380001787983 */ /* 0x002ea20000300a00 */
[----:B---3--:R-:W-:-:S05]  /*8c70*/  IMAD.WIDE R118, R243, 0x4, R118 ;  /* 0x00000004f3767825 */ /* 0x008fca00078e0276 */
[----:B------:R1:W-:Y:S04]  /*8c80*/  LDGSTS.E [R245+0x36200], [R118.64], !P1 ;  /* 0x3620000076f57fae */ /* 0x0003e8000c921844 */
[----:B------:R3:W-:Y:S04]  /*8c90*/  LDGSTS.E [R245+0x36400], [R122.64], !P1 ;  /* 0x364000007af57fae */ /* 0x0007e8000c921844 */
[----:B-1----:R-:W4:Y:S04]  /*8ca0*/  LDL.LU.64 R118, [R1+0xc8] ;  /* 0x0000c80001767983 */ /* 0x002f280000300a00 */
[----:B---3--:R-:W3:Y:S01]  /*8cb0*/  LDL.LU.64 R122, [R1+0xc0] ;  /* 0x0000c000017a7983 */ /* 0x008ee20000300a00 */
[----:B--2---:R-:W-:-:S05]  /*8cc0*/  IMAD.WIDE R120, R243, 0x4, R120 ;  /* 0x00000004f3787825 */ /* 0x004fca00078e0278 */
[----:B------:R1:W-:Y:S04]  /*8cd0*/  LDGSTS.E [R245+0x36600], [R120.64], !P1 ;  /* 0x3660000078f57fae */ /* 0x0003e8000c921844 */
[----:B-1----:R-:W2:Y:S01]  /*8ce0*/  LDL.LU.64 R120, [R1+0xb8] ;  /* 0x0000b80001787983 */ /* 0x002ea20000300a00 */
[----:B----4-:R-:W-:-:S04]  /*8cf0*/  IMAD.WIDE R118, R243, 0x4, R118 ;  /* 0x00000004f3767825 */ /* 0x010fc800078e0276 */
[C---:B---3--:R-:W-:Y:S01]  /*8d00*/  IMAD.WIDE R122, R243.reuse, 0x4, R122 ;  /* 0x00000004f37a7825 */ /* 0x048fe200078e027a */
[----:B------:R1:W-:Y:S04]  /*8d10*/  LDGSTS.E [R245+0x38000], [R118.64], !P2 ;  /* 0x3800000076f57fae */ /* 0x0003e8000d121844 */
[----:B------:R3:W-:Y:S04]  /*8d20*/  LDGSTS.E [R245+0x38200], [R122.64], !P2 ;  /* 0x382000007af57fae */ /* 0x0007e8000d121844 */
[----:B-1----:R-:W4:Y:S04]  /*8d30*/  LDL.LU.64 R118, [R1+0xb0] ;  /* 0x0000b00001767983 */ /* 0x002f280000300a00 */
[----:B---3--:R-:W3:Y:S01]  /*8d40*/  LDL.LU.64 R122, [R1+0xa8] ;  /* 0x0000a800017a7983 */ /* 0x008ee20000300a00 */
[----:B--2---:R-:W-:-:S05]  /*8d50*/  IMAD.WIDE R120, R243, 0x4, R120 ;  /* 0x00000004f3787825 */ /* 0x004fca00078e0278 */
[----:B------:R3:W-:Y:S01]  /*8d60*/  LDGSTS.E [R245+0x38400], [R120.64], !P2 ;  /* 0x3840000078f57fae */ /* 0x0007e2000d121844 */
[----:B----4-:R-:W-:-:S04]  /*8d70*/  IMAD.WIDE R118, R243, 0x4, R118 ;  /* 0x00000004f3767825 */ /* 0x010fc800078e0276 */
[C---:B---3--:R-:W-:Y:S01]  /*8d80*/  IMAD.WIDE R120, R243.reuse, 0x4, R122 ;  /* 0x00000004f3787825 */ /* 0x048fe200078e027a */
[----:B------:R1:W-:Y:S03]  /*8d90*/  LDGSTS.E [R245+0x38600], [R118.64], !P2 ;  /* 0x3860000076f57fae */ /* 0x0003e6000d121844 */
[C---:B------:R-:W-:Y:S01]  /*8da0*/  IMAD.WIDE R122, R243.reuse, 0x4, R246 ;  /* 0x00000004f37a7825 */ /* 0x040fe200078e02f6 */
[----:B------:R2:W-:Y:S04]  /*8db0*/  LDGSTS.E [R245+0x3a000], [R120.64], !P4 ;  /* 0x3a00000078f57fae */ /* 0x0005e8000e121844 */
[----:B------:R3:W-:Y:S04]  /*8dc0*/  LDGSTS.E [R245+0x3a200], [R122.64], !P4 ;  /* 0x3a2000007af57fae */ /* 0x0007e8000e121844 */
[----:B-1----:R-:W4:Y:S04]  /*8dd0*/  LDL.LU.64 R118, [R1+0x98] ;  /* 0x0000980001767983 */ /* 0x002f280000300a00 */
[----:B------:R-:W4:Y:S04]  /*8de0*/  LDL.LU.64 R246, [R1+0x108] ;  /* 0x0001080001f67983 */ /* 0x000f280000300a00 */
[----:B--2---:R-:W2:Y:S04]  /*8df0*/  LDL.LU.64 R120, [R1+0x90] ;  /* 0x0000900001787983 */ /* 0x004ea80000300a00 */
[----:B---3--:R-:W3:Y:S01]  /*8e00*/  LDL.LU.64 R122, [R1+0x80] ;  /* 0x00008000017a7983 */ /* 0x008ee20000300a00 */
[----:B----4-:R-:W-:-:S05]  /*8e10*/  IMAD.WIDE R118, R243, 0x4, R118 ;  /* 0x00000004f3767825 */ /* 0x010fca00078e0276 */
[----:B------:R1:W-:Y:S01]  /*8e20*/  LDGSTS.E [R245+0x3a400], [R118.64], !P4 ;  /* 0x3a40000076f57fae */ /* 0x0003e2000e121844 */
[----:B--2---:R-:W-:-:S05]  /*8e30*/  IMAD.WIDE R120, R243, 0x4, R120 ;  /* 0x00000004f3787825 */ /* 0x004fca00078e0278 */
[----:B------:R2:W-:Y:S04]  /*8e40*/  LDGSTS.E [R245+0x3a600], [R120.64], !P4 ;  /* 0x3a60000078f57fae */ /* 0x0005e8000e121844 */
[----:B-1----:R-:W4:Y:S04]  /*8e50*/  LDL.LU.64 R118, [R1+0x88] ;  /* 0x0000880001767983 */ /* 0x002f280000300a00 */
[----:B--2---:R-:W2:Y:S01]  /*8e60*/  LDL.LU.64 R120, [R1+0x78] ;  /* 0x0000780001787983 */ /* 0x004ea20000300a00 */
[----:B---3--:R-:W-:-:S04]  /*8e70*/  IMAD.WIDE R122, R243, 0x4, R122 ;  /* 0x00000004f37a7825 */ /* 0x008fc800078e027a */
[----:B----4-:R-:W-:-:S05]  /*8e80*/  IMAD.WIDE R118, R243, 0x4, R118 ;  /* 0x00000004f3767825 */ /* 0x010fca00078e0276 */
[----:B------:R1:W-:Y:S01]  /*8e90*/  LDGSTS.E [R245+0x3c000], [R118.64], !P3 ;  /* 0x3c00000076f57fae */ /* 0x0003e2000d921844 */
[----:B--2---:R-:W-:-:S03]  /*8ea0*/  IMAD.WIDE R120, R243, 0x4, R120 ;  /* 0x00000004f3787825 */ /* 0x004fc600078e0278 */
[----:B------:R2:W-:Y:S04]  /*8eb0*/  LDGSTS.E [R245+0x3c200], [R122.64], !P3 ;  /* 0x3c2000007af57fae */ /* 0x0005e8000d921844 */
[----:B------:R3:W-:Y:S04]  /*8ec0*/  LDGSTS.E [R245+0x3c400], [R120.64], !P3 ;  /* 0x3c40000078f57fae */ /* 0x0007e8000d921844 */
[----:B-1----:R-:W4:Y:S04]  /*8ed0*/  LDL.LU.64 R118, [R1+0x70] ;  /* 0x0000700001767983 */ /* 0x002f280000300a00 */
[----:B---3--:R-:W3:Y:S01]  /*8ee0*/  LDL.LU.64 R120, [R1+0x68] ;  /* 0x0000680001787983 */ /* 0x008ee20000300a00 */
[----:B------:R-:W-:Y:S01]  /*8ef0*/  MOV R241, c[0x0][0x180] ;  /* 0x0000600000f17a02 */ /* 0x000fe20000000f00 */
[----:B------:R-:W-:-:S03]  /*8f00*/  IMAD.WIDE R104, R243, 0x4, R104 ;  /* 0x00000004f3687825 */ /* 0x000fc600078e0268 */
[----:B--2---:R-:W-:Y:S01]  /*8f10*/  IADD3 R122, R241, -0x76, RZ ;  /* 0xffffff8af17a7810 */ /* 0x004fe20007ffe0ff */
[----:B------:R-:W-:-:S04]  /*8f20*/  IMAD.WIDE R106, R243, 0x4, R106 ;  /* 0x00000004f36a7825 */ /* 0x000fc800078e026a */
[----:B------:R-:W-:-:S04]  /*8f30*/  IMAD.WIDE R108, R243, 0x4, R108 ;  /* 0x00000004f36c7825 */ /* 0x000fc800078e026c */
[----:B----4-:R-:W-:-:S05]  /*8f40*/  IMAD.WIDE R118, R243, 0x4, R118 ;  /* 0x00000004f3767825 */ /* 0x010fca00078e0276 */
[----:B------:R1:W-:Y:S01]  /*8f50*/  LDGSTS.E [R245+0x3c600], [R118.64], !P3 ;  /* 0x3c60000076f57fae */ /* 0x0003e2000d921844 */
[----:B---3--:R-:W-:Y:S01]  /*8f60*/  IMAD.WIDE R120, R243, 0x4, R120 ;  /* 0x00000004f3787825 */ /* 0x008fe200078e0278 */
[----:B------:R-:W-:Y:S02]  /*8f70*/  ISETP.GE.U32.AND P3, PT, R122, 0x7fffff6b, PT ;  /* 0x7fffff6b7a00780c */ /* 0x000fe40003f66070 */
[----:B------:R-:W2:Y:S04]  /*8f80*/  LDL.LU.64 R122, [R1+0x48] ;  /* 0x00004800017a7983 */ /* 0x000ea80000300a00 */
[----:B------:R3:W-:Y:S01]  /*8f90*/  LDGSTS.E [R245+0x3e000], [R120.64], !P5 ;  /* 0x3e00000078f57fae */ /* 0x0007e2000e921844 */
[----:B-1----:R-:W-:-:S03]  /*8fa0*/  IADD3 R118, R241, -0x7a, RZ ;  /* 0xffffff86f1767810 */ /* 0x002fc60007ffe0ff */
[----:B------:R1:W-:Y:S04]  /*8fb0*/  LDGSTS.E [R245+0x3e200], [R104.64], !P5 ;  /* 0x3e20000068f57fae */ /* 0x0003e8000e921844 */
[----:B------:R4:W-:Y:S04]  /*8fc0*/  LDGSTS.E [R245+0x3e400], [R106.64], !P5 ;  /* 0x3e4000006af57fae */ /* 0x0009e8000e921844 */
[----:B---3--:R-:W3:Y:S01]  /*8fd0*/  LDL.LU.64 R120, [R1+0x50] ;  /* 0x0000500001787983 */ /* 0x008ee20000300a00 */
[----:B-1----:R-:W-:-:S03]  /*8fe0*/  IMAD.WIDE R104, R243, 0x4, R246 ;  /* 0x00000004f3687825 */ /* 0x002fc600078e02f6 */
[----:B------:R1:W-:Y:S04]  /*8ff0*/  LDGSTS.E [R245+0x3e600], [R108.64], !P5 ;  /* 0x3e6000006cf57fae */ /* 0x0003e8000e921844 */
[----:B----4-:R-:W4:Y:S01]  /*9000*/  LDL.LU.64 R106, [R1+0xf8] ;  /* 0x0000f800016a7983 */ /* 0x010f220000300a00 */
[----:B------:R-:W-:-:S03]  /*9010*/  ISETP.GE.U32.AND P5, PT, R118, 0x7fffff67, PT ;  /* 0x7fffff677600780c */ /* 0x000fc60003fa6070 */
[----:B------:R-:W2:Y:S04]  /*9020*/  LDL.LU.64 R246, [R1+0x40] ;  /* 0x0000400001f67983 */ /* 0x000ea80000300a00 */
[----:B-1----:R-:W2:Y:S04]  /*9030*/  LDL.LU.64 R108, [R1+0x100] ;  /* 0x00010000016c7983 */ /* 0x002ea80000300a00 */
[----:B------:R-:W3:Y:S01]  /*9040*/  LDL.LU.64 R118, [R1+0xf0] ;  /* 0x0000f00001767983 */ /* 0x000ee20000300a00 */
[----:B------:R-:W-:-:S04]  /*9050*/  IADD3 R240, R241, -0x62, RZ ;  /* 0xffffff9ef1f07810 */ /* 0x000fc80007ffe0ff */
[----:B------:R-:W-:Y:S02]  /*9060*/  ISETP.GE.U32.AND P6, PT, R240, 0x7fffff7f, PT ;  /* 0x7fffff7ff000780c */ /* 0x000fe40003fc6070 */
[----:B------:R-:W-:-:S11]  /*9070*/  LOP3.LUT R242, R242, 0x20, RZ, 0x3c, !PT ;  /* 0x00000020f2f27812 */ /* 0x000fd600078e3cff */
[----:B------:R3:W-:Y:S01]  /*9080*/  LDGSTS.E [R242+0x30800], [R104.64], !P6 ;  /* 0x3080000068f27fae */ /* 0x0007e2000f121844 */
[----:B----4-:R-:W-:-:S04]  /*9090*/  IMAD.WIDE R106, R243, 0x4, R106 ;  /* 0x00000004f36a7825 */ /* 0x010fc800078e026a */
[----:B--2---:R-:W-:-:S04]  /*90a0*/  IMAD.WIDE R108, R243, 0x4, R108 ;  /* 0x00000004f36c7825 */ /* 0x004fc800078e026c */
[----:B---3--:R-:W-:Y:S01]  /*90b0*/  IMAD.WIDE R104, R243, 0x4, R118 ;  /* 0x00000004f3687825 */ /* 0x008fe200078e0276 */
[----:B------:R1:W-:Y:S04]  /*90c0*/  LDGSTS.E [R242+0x30a00], [R108.64], !P6 ;  /* 0x30a000006cf27fae */ /* 0x0003e8000f121844 */
[----:B------:R2:W-:Y:S04]  /*90d0*/  LDGSTS.E [R242+0x30c00], [R106.64], !P6 ;  /* 0x30c000006af27fae */ /* 0x0005e8000f121844 */
[----:B------:R3:W-:Y:S04]  /*90e0*/  LDGSTS.E [R242+0x30e00], [R104.64], !P6 ;  /* 0x30e0000068f27fae */ /* 0x0007e8000f121844 */
[----:B-1----:R-:W4:Y:S04]  /*90f0*/  LDL.LU.64 R108, [R1+0xe0] ;  /* 0x0000e000016c7983 */ /* 0x002f280000300a00 */
[----:B--2---:R-:W2:Y:S04]  /*9100*/  LDL.LU.64 R106, [R1+0xe8] ;  /* 0x0000e800016a7983 */ /* 0x004ea80000300a00 */
[----:B---3--:R-:W3:Y:S01]  /*9110*/  LDL.LU.64 R104, [R1+0xd8] ;  /* 0x0000d80001687983 */ /* 0x008ee20000300a00 */
[----:B------:R-:W-:-:S04]  /*9120*/  IADD3 R240, R241, -0x66, RZ ;  /* 0xffffff9af1f07810 */ /* 0x000fc80007ffe0ff */
[----:B------:R-:W-:Y:S02]  /*9130*/  ISETP.GE.U32.AND P0, PT, R240, 0x7fffff7b, PT ;  /* 0x7fffff7bf000780c */ /* 0x000fe40003f06070 */
[----:B------:R-:W-:-:S04]  /*9140*/  IADD3 R118, R241, -0x7e, RZ ;  /* 0xffffff82f1767810 */ /* 0x000fc80007ffe0ff */
[----:B------:R-:W-:Y:S02]  /*9150*/  ISETP.GE.U32.AND P6, PT, R118, 0x7fffff63, PT ;  /* 0x7fffff637600780c */ /* 0x000fe40003fc6070 */
[----:B------:R-:W3:Y:S01]  /*9160*/  LDL.LU.64 R118, [R1+0xd0] ;  /* 0x0000d00001767983 */ /* 0x000ee20000300a00 */
[----:B----4-:R-:W-:-:S04]  /*9170*/  IMAD.WIDE R108, R243, 0x4, R108 ;  /* 0x00000004f36c7825 */ /* 0x010fc800078e026c */
[----:B--2---:R-:W-:-:S04]  /*9180*/  IMAD.WIDE R106, R243, 0x4, R106 ;  /* 0x00000004f36a7825 */ /* 0x004fc800078e026a */
[----:B---3--:R-:W-:Y:S01]  /*9190*/  IMAD.WIDE R104, R243, 0x4, R104 ;  /* 0x00000004f3687825 */ /* 0x008fe200078e0268 */
[----:B------:R1:W-:Y:S04]  /*91a0*/  LDGSTS.E [R242+0x32800], [R106.64], !P0 ;  /* 0x328000006af27fae */ /* 0x0003e8000c121844 */
[----:B------:R2:W-:Y:S04]  /*91b0*/  LDGSTS.E [R242+0x32a00], [R108.64], !P0 ;  /* 0x32a000006cf27fae */ /* 0x0005e8000c121844 */
[----:B------:R3:W-:Y:S04]  /*91c0*/  LDGSTS.E [R242+0x32c00], [R104.64], !P0 ;  /* 0x32c0000068f27fae */ /* 0x0007e8000c121844 */
[----:B--2---:R-:W2:Y:S04]  /*91d0*/  LDL.LU.64 R108, [R1+0x58] ;  /* 0x00005800016c7983 */ /* 0x004ea80000300a00 */
[----:B---3--:R-:W3:Y:S04]  /*91e0*/  LDL.LU.64 R104, [R1+0x60] ;  /* 0x0000600001687983 */ /* 0x008ee80000300a00 */
[----:B------:R4:W-:Y:S04]  /*91f0*/  STL [R1+0x380], RZ ;  /* 0x000380ff01007387 */ /* 0x0009e80000100800 */
        /* <DEDUP_REMOVED lines=127> */
[----:B------:R4:W-:Y:S04]  /*99f0*/  STL [R1], RZ ;  /* 0x000000ff01007387 */ /* 0x0009e80000100800 */
        /* <DEDUP_REMOVED lines=74> */
[----:B------:R4:W-:Y:S01]  /*9ea0*/  STL [R1+0x6cc], RZ ;  /* 0x0006ccff01007387 */ /* 0x0009e20000100800 */
[----:B------:R-:W-:-:S03]  /*9eb0*/  IADD3 R240, R241, -0x6a, RZ ;  /* 0xffffff96f1f07810 */ /* 0x000fc60007ffe0ff */
[----:B------:R4:W-:Y:S04]  /*9ec0*/  STL [R1+0x6b0], RZ ;  /* 0x0006b0ff01007387 */ /* 0x0009e80000100800 */
[----:B------:R4:W-:Y:S04]  /*9ed0*/  STL [R1+0x6b4], RZ ;  /* 0x0006b4ff01007387 */ /* 0x0009e80000100800 */
[----:B------:R4:W-:Y:S04]  /*9ee0*/  STL [R1+0x6b8], RZ ;  /* 0x0006b8ff01007387 */ /* 0x0009e80000100800 */
[----:B------:R4:W-:Y:S01]  /*9ef0*/  STL [R1+0x6bc], RZ ;  /* 0x0006bcff01007387 */ /* 0x0009e20000100800 */
[----:B------:R-:W-:-:S03]  /*9f00*/  ISETP.GE.U32.AND P1, PT, R240, 0x7fffff77, PT ;  /* 0x7fffff77f000780c */ /* 0x000fc60003f26070 */
[----:B------:R4:W-:Y:S04]  /*9f10*/  STL [R1+0x6a0], RZ ;  /* 0x0006a0ff01007387 */ /* 0x0009e80000100800 */
[----:B------:R4:W-:Y:S04]  /*9f20*/  STL [R1+0x6a4], RZ ;  /* 0x0006a4ff01007387 */ /* 0x0009e80000100800 */
[----:B------:R4:W-:Y:S04]  /*9f30*/  STL [R1+0x6a8], RZ ;  /* 0x0006a8ff01007387 */ /* 0x0009e80000100800 */
[----:B------:R4:W-:Y:S04]  /*9f40*/  STL [R1+0x6ac], RZ ;  /* 0x0006acff01007387 */ /* 0x0009e80000100800 */
[----:B------:R4:W-:Y:S04]  /*9f50*/  STL [R1+0x680], RZ ;  /* 0x000680ff01007387 */ /* 0x0009e80000100800 */
[----:B------:R4:W-:Y:S01]  /*9f60*/  STL [R1+0x684], RZ ;  /* 0x000684ff01007387 */ /* 0x0009e20000100800 */
[----:B------:R-:W-:-:S03]  /*9f70*/  IADD3 R240, R241, -0x6e, RZ ;  /* 0xffffff92f1f07810 */ /* 0x000fc60007ffe0ff */
[----:B------:R4:W-:Y:S01]  /*9f80*/  STL [R1+0x688], RZ ;  /* 0x000688ff01007387 */ /* 0x0009e20000100800 */
[----:B-1----:R-:W-:-:S03]  /*9f90*/  IMAD.WIDE R106, R243, 0x4, R118 ;  /* 0x00000004f36a7825 */ /* 0x002fc600078e0276 */
[----:B------:R4:W-:Y:S01]  /*9fa0*/  STL [R1+0x68c], RZ ;  /* 0x00068cff01007387 */ /* 0x0009e20000100800 */
[----:B---3--:R-:W-:-:S03]  /*9fb0*/  IMAD.WIDE R104, R243, 0x4, R104 ;  /* 0x00000004f3687825 */ /* 0x008fc600078e0268 */
[----:B------:R4:W-:Y:S04]  /*9fc0*/  STL [R1+0x670], RZ ;  /* 0x000670ff01007387 */ /* 0x0009e80000100800 */
[----:B------:R4:W-:Y:S01]  /*9fd0*/  STL [R1+0x674], RZ ;  /* 0x000674ff01007387 */ /* 0x0009e20000100800 */
[----:B------:R-:W-:-:S03]  /*9fe0*/  ISETP.GE.U32.AND P2, PT, R240, 0x7fffff73, PT ;  /* 0x7fffff73f000780c */ /* 0x000fc60003f46070 */
[----:B------:R4:W-:Y:S01]  /*9ff0*/  STL [R1+0x678], RZ ;  /* 0x000678ff01007387 */ /* 0x0009e20000100800 */
[----:B------:R-:W-:-:S03]  /*a000*/  IADD3 R240, R241, -0x72, RZ ;  /* 0xffffff8ef1f07810 */ /* 0x000fc60007ffe0ff */
[----:B------:R4:W-:Y:S01]  /*a010*/  STL [R1+0x67c], RZ ;  /* 0x00067cff01007387 */ /* 0x0009e20000100800 */
[----:B--2---:R-:W-:-:S03]  /*a020*/  IMAD.WIDE R108, R243, 0x4, R108 ;  /* 0x00000004f36c7825 */ /* 0x004fc600078e026c */
[----:B------:R4:W-:Y:S04]  /*a030*/  STL [R1+0x660], RZ ;  /* 0x000660ff01007387 */ /* 0x0009e80000100800 */
[----:B------:R4:W-:Y:S04]  /*a040*/  STL [R1+0x664], RZ ;  /* 0x000664ff01007387 */ /* 0x0009e80000100800 */
[----:B------:R4:W-:Y:S01]  /*a050*/  STL [R1+0x668], RZ ;  /* 0x000668ff01007387 */ /* 0x0009e20000100800 */
[----:B------:R-:W-:-:S03]  /*a060*/  ISETP.GE.U32.AND P4, PT, R240, 0x7fffff6f, PT ;  /* 0x7fffff6ff000780c */ /* 0x000fc60003f86070 */
[----:B------:R1:W-:Y:S04]  /*a070*/  LDGSTS.E [R242+0x32e00], [R106.64], !P0 ;  /* 0x32e000006af27fae */ /* 0x0003e8000c121844 */
[----:B------:R4:W-:Y:S04]  /*a080*/  STL [R1+0x66c], RZ ;  /* 0x00066cff01007387 */ /* 0x0009e80000100800 */
[----:B------:R2:W-:Y:S01]  /*a090*/  LDGSTS.E [R242+0x34800], [R104.64], !P1 ;  /* 0x3480000068f27fae */ /* 0x0005e2000c921844 */
[----:B-1----:R-:W-:-:S03]  /*a0a0*/  IMAD.WIDE R106, R243, 0x4, R120 ;  /* 0x00000004f36a7825 */ /* 0x002fc600078e0278 */
[----:B------:R4:W-:Y:S04]  /*a0b0*/  STL [R1+0x630], RZ ;  /* 0x000630ff01007387 */ /* 0x0009e80000100800 */
[----:B------:R4:W-:Y:S01]  /*a0c0*/  STL [R1+0x634], RZ ;  /* 0x000634ff01007387 */ /* 0x0009e20000100800 */
[----:B--2---:R-:W-:-:S03]  /*a0d0*/  IMAD.WIDE R104, R243, 0x4, R122 ;  /* 0x00000004f3687825 */ /* 0x004fc600078e027a */
[----:B------:R4:W-:Y:S04]  /*a0e0*/  STL [R1+0x638], RZ ;  /* 0x000638ff01007387 */ /* 0x0009e80000100800 */
[----:B------:R4:W-:Y:S04]  /*a0f0*/  STL [R1+0x63c], RZ ;  /* 0x00063cff01007387 */ /* 0x0009e80000100800 */
[----:B------:R1:W-:Y:S04]  /*a100*/  LDGSTS.E [R242+0x34a00], [R108.64], !P1 ;  /* 0x34a000006cf27fae */ /* 0x0003e8000c921844 */
[----:B------:R4:W-:Y:S04]  /*a110*/  STL [R1+0x620], RZ ;  /* 0x000620ff01007387 */ /* 0x0009e80000100800 */
[----:B------:R2:W-:Y:S04]  /*a120*/  LDGSTS.E [R242+0x34c00], [R106.64], !P1 ;  /* 0x34c000006af27fae */ /* 0x0005e8000c921844 */
[----:B------:R4:W-:Y:S01]  /*a130*/  STL [R1+0x624], RZ ;  /* 0x000624ff01007387 */ /* 0x0009e20000100800 */
[----:B-1----:R-:W-:-:S03]  /*a140*/  IMAD.WIDE R108, R243, 0x4, R126 ;  /* 0x00000004f36c7825 */ /* 0x002fc600078e027e */
[----:B------:R1:W-:Y:S01]  /*a150*/  LDGSTS.E [R242+0x34e00], [R104.64], !P1 ;  /* 0x34e0000068f27fae */ /* 0x0003e2000c921844 */
[----:B------:R-:W-:-:S03]  /*a160*/  IMAD.WIDE R128, R243, 0x4, R128 ;  /* 0x00000004f3807825 */ /* 0x000fc600078e0280 */
[----:B------:R4:W-:Y:S01]  /*a170*/  STL [R1+0x628], RZ ;  /* 0x000628ff01007387 */ /* 0x0009e20000100800 */
[----:B--2---:R-:W-:-:S03]  /*a180*/  IMAD.WIDE R106, R243, 0x4, R246 ;  /* 0x00000004f36a7825 */ /* 0x004fc600078e02f6 */
[----:B------:R4:W-:Y:S01]  /*a190*/  STL [R1+0x62c], RZ ;  /* 0x00062cff01007387 */ /* 0x0009e20000100800 */
[----:B------:R-:W-:-:S03]  /*a1a0*/  IMAD.WIDE R130, R243, 0x4, R130 ;  /* 0x00000004f3827825 */ /* 0x000fc600078e0282 */
[----:B------:R4:W-:Y:S01]  /*a1b0*/  STL [R1+0x5d0], RZ ;  /* 0x0005d0ff01007387 */ /* 0x0009e20000100800 */
[----:B-1----:R-:W-:-:S03]  /*a1c0*/  IMAD.WIDE R104, R243, 0x4, R124 ;  /* 0x00000004f3687825 */ /* 0x002fc600078e027c */
[----:B------:R4:W-:Y:S01]  /*a1d0*/  STL [R1+0x5d4], RZ ;  /* 0x0005d4ff01007387 */ /* 0x0009e20000100800 */
[----:B------:R-:W-:-:S03]  /*a1e0*/  IMAD.WIDE R132, R243, 0x4, R132 ;  /* 0x00000004f3847825 */ /* 0x000fc600078e0284 */
[----:B------:R4:W-:Y:S01]  /*a1f0*/  STL [R1+0x5d8], RZ ;  /* 0x0005d8ff01007387 */ /* 0x0009e20000100800 */
[----:B------:R-:W-:Y:S01]  /*a200*/  IMAD.WIDE R134, R243, 0x4, R134 ;  /* 0x00000004f3867825 */ /* 0x000fe200078e0286 */
[----:B------:R-:W-:Y:S02]  /*a210*/  IADD3 R118, R241, -0x63, RZ ;  /* 0xffffff9df1767810 */ /* 0x000fe40007ffe0ff */
[----:B------:R1:W-:Y:S01]  /*a220*/  LDGSTS.E [R242+0x36800], [R106.64], !P2 ;  /* 0x368000006af27fae */ /* 0x0003e2000d121844 */
[----:B------:R-:W-:-:S03]  /*a230*/  IMAD.WIDE R136, R243, 0x4, R136 ;  /* 0x00000004f3887825 */ /* 0x000fc600078e0288 */
[----:B------:R4:W-:Y:S01]  /*a240*/  STL [R1+0x5dc], RZ ;  /* 0x0005dcff01007387 */ /* 0x0009e20000100800 */
[----:B------:R-:W-:-:S03]  /*a250*/  IMAD.WIDE R138, R243, 0x4, R138 ;  /* 0x00000004f38a7825 */ /* 0x000fc600078e028a */
[----:B------:R2:W-:Y:S01]  /*a260*/  LDGSTS.E [R242+0x36a00], [R104.64], !P2 ;  /* 0x36a0000068f27fae */ /* 0x0005e2000d121844 */
[----:B------:R-:W-:-:S03]  /*a270*/  IMAD.WIDE R140, R243, 0x4, R140 ;  /* 0x00000004f38c7825 */ /* 0x000fc600078e028c */
[----:B------:R4:W-:Y:S01]  /*a280*/  STL [R1+0x1a0], RZ ;  /* 0x0001a0ff01007387 */ /* 0x0009e20000100800 */
[----:B------:R-:W-:-:S03]  /*a290*/  IMAD.WIDE R142, R243, 0x4, R142 ;  /* 0x00000004f38e7825 */ /* 0x000fc600078e028e */
[----:B------:R1:W-:Y:S04]  /*a2a0*/  LDGSTS.E [R242+0x36c00], [R108.64], !P2 ;  /* 0x36c000006cf27fae */ /* 0x0003e8000d121844 */
[----:B------:R4:W-:Y:S01]  /*a2b0*/  STL [R1+0x1a4], RZ ;  /* 0x0001a4ff01007387 */ /* 0x0009e20000100800 */
[----:B------:R-:W-:-:S03]  /*a2c0*/  ISETP.GE.U32.AND P0, PT, R118, 0x7fffff7e, PT ;  /* 0x7fffff7e7600780c */ /* 0x000fc60003f06070 */
[----:B------:R1:W-:Y:S01]  /*a2d0*/  LDGSTS.E [R242+0x36e00], [R128.64], !P2 ;  /* 0x36e0000080f27fae */ /* 0x0003e2000d121844 */
[----:B------:R-:W-:-:S03]  /*a2e0*/  IMAD.WIDE R144, R243, 0x4, R144 ;  /* 0x00000004f3907825 */ /* 0x000fc600078e0290 */
[----:B------:R4:W-:Y:S01]  /*a2f0*/  STL [R1+0x1a8], RZ ;  /* 0x0001a8ff01007387 */ /* 0x0009e20000100800 */
[----:B------:R-:W-:-:S03]  /*a300*/  IADD3 R118, R241, -0x67, RZ ;  /* 0xffffff99f1767810 */ /* 0x000fc60007ffe0ff */
[----:B------:R1:W-:Y:S01]  /*a310*/  LDGSTS.E [R242+0x38800], [R130.64], !P4 ;  /* 0x3880000082f27fae */ /* 0x0003e2000e121844 */
[----:B--2---:R-:W-:-:S03]  /*a320*/  IADD3 R104, R241, -0x6b, RZ ;  /* 0xffffff95f1687810 */ /* 0x004fc60007ffe0ff */
        /* <DEDUP_REMOVED lines=8> */
[----:B------:R-:W-:-:S03]  /*a3b0*/  IMAD.WIDE R152, R243, 0x4, R152 ;  /* 0x00000004f3987825 */ /* 0x000fc600078e0298 */
[----:B------:R1:W-:Y:S01]  /*a3c0*/  LDGSTS.E [R242+0x38e00], [R136.64], !P4 ;  /* 0x38e0000088f27fae */ /* 0x0003e2000e121844 */
[----:B------:R-:W-:-:S03]  /*a3d0*/  IMAD.SHL.U32 R244, R244, 0x4, RZ ;  /* 0x00000004f4f47824 */ /* 0x000fc600078e00ff */
[----:B------:R4:W-:Y:S01]  /*a3e0*/  STL [R1+0x198], RZ ;  /* 0x000198ff01007387 */ /* 0x0009e20000100800 */
[----:B------:R-:W-:-:S03]  /*a3f0*/  ISETP.GE.U32.AND P1, PT, R118, 0x7fffff7a, PT ;  /* 0x7fffff7a7600780c */ /* 0x000fc60003f26070 */
[----:B------:R1:W-:Y:S01]  /*a400*/  LDGSTS.E [R242+0x3a800], [R138.64], !P3 ;  /* 0x3a8000008af27fae */ /* 0x0003e2000d921844 */
[----:B------:R-:W-:-:S03]  /*a410*/  ISETP.GE.U32.AND P2, PT, R104, 0x7fffff76, PT ;  /* 0x7fffff766800780c */ /* 0x000fc60003f46070 */
[----:B------:R4:W-:Y:S01]  /*a420*/  STL [R1+0x19c], RZ ;  /* 0x00019cff01007387 */ /* 0x0009e20000100800 */
[----:B------:R-:W-:-:S03]  /*a430*/  IMAD.WIDE R154, R243, 0x4, R154 ;  /* 0x00000004f39a7825 */ /* 0x000fc600078e029a */
[----:B------:R1:W-:Y:S01]  /*a440*/  LDGSTS.E [R242+0x3aa00], [R140.64], !P3 ;  /* 0x3aa000008cf27fae */ /* 0x0003e2000d921844 */
[----:B------:R-:W-:-:S03]  /*a450*/  IADD3 R104, R241, -0x6f, RZ ;  /* 0xffffff91f1687810 */ /* 0x000fc60007ffe0ff */
        /* <DEDUP_REMOVED lines=10> */
[----:B------:R-:W-:-:S03]  /*a500*/  LOP3.LUT R240, R244, 0x40, RZ, 0x3c, !PT ;  /* 0x00000040f4f07812 */ /* 0x000fc600078e3cff */
[----:B------:R4:W-:Y:S01]  /*a510*/  STL [R1+0x5cc], RZ ;  /* 0x0005ccff01007387 */ /* 0x0009e20000100800 */
[----:B------:R-:W-:-:S03]  /*a520*/  ISETP.GE.U32.AND P4, PT, R104, 0x7fffff72, PT ;  /* 0x7fffff726800780c */ /* 0x000fc60003f86070 */
[----:B------:R1:W-:Y:S01]  /*a530*/  LDGSTS.E [R242+0x3ca00], [R148.64], !P5 ;  /* 0x3ca0000094f27fae */ /* 0x0003e2000e921844 */
[----:B------:R-:W-:-:S03]  /*a540*/  IMAD.WIDE R42, R243, 0x4, R42 ;  /* 0x00000004f32a7825 */ /* 0x000fc600078e022a */
[----:B------:R4:W-:Y:S01]  /*a550*/  STL [R1+0x5b0], RZ ;  /* 0x0005b0ff01007387 */ /* 0x0009e20000100800 */
[----:B------:R-:W-:-:S03]  /*a560*/  IADD3 R104, R241, -0x73, RZ ;  /* 0xffffff8df1687810 */ /* 0x000fc60007ffe0ff */
[----:B------:R1:W-:Y:S01]  /*a570*/  LDGSTS.E [R242+0x3cc00], [R150.64], !P5 ;  /* 0x3cc0000096f27fae */ /* 0x0003e2000e921844 */
[----:B------:R-:W-:-:S03]  /*a580*/  IMAD.WIDE R54, R243, 0x4, R54 ;  /* 0x00000004f3367825 */ /* 0x000fc600078e0236 */
[----:B------:R4:W-:Y:S01]  /*a590*/  STL [R1+0x5b4], RZ ;  /* 0x0005b4ff01007387 */ /* 0x0009e20000100800 */
[----:B------:R-:W-:-:S03]  /*a5a0*/  IMAD.WIDE R56, R243, 0x4, R56 ;  /* 0x00000004f3387825 */ /* 0x000fc600078e0238 */
[----:B------:R1:W-:Y:S04]  /*a5b0*/  LDGSTS.E [R242+0x3ce00], [R152.64], !P5 ;  /* 0x3ce0000098f27fae */ /* 0x0003e8000e921844 */
[----:B------:R4:W-:Y:S01]  /*a5c0*/  STL [R1+0x5b8], RZ ;  /* 0x0005b8ff01007387 */ /* 0x0009e20000100800 */
[----:B------:R-:W-:-:S03]  /*a5d0*/  IMAD.WIDE R74, R243, 0x4, R74 ;  /* 0x00000004f34a7825 */ /* 0x000fc600078e024a */
[----:B------:R1:W-:Y:S04]  /*a5e0*/  LDGSTS.E [R242+0x3e800], [R154.64], !P6 ;  /* 0x3e8000009af27fae */ /* 0x0003e8000f121844 */
        /* <DEDUP_REMOVED lines=18> */
[----:B--2---:R-:W-:-:S03]  /*a710*/  IADD3 R40, R241, -0x7f, RZ ;  /* 0xffffff81f1287810 */ /* 0x004fc60007ffe0ff */
[----:B------:R2:W-:Y:S01]  /*a720*/  LDGSTS.E [R240+0x31400], [R54.64], !P0 ;  /* 0x3140000036f07fae */ /* 0x0005e2000c121844 */
[----:B------:R-:W-:-:S03]  /*a730*/  IMAD.WIDE R166, R243, 0x4, R166 ;  /* 0x00000004f3a67825 */ /* 0x000fc600078e02a6 */
        /* <DEDUP_REMOVED lines=20> */
[----:B------:R-:W-:-:S03]  /*a880*/  ISETP.GE.U32.AND P6, PT, R104, 0x7fffff66, PT ;  /* 0x7fffff666800780c */ /* 0x000fc60003fc6070 */
        /* <DEDUP_REMOVED lines=8> */
[----:B------:R-:W1:Y:S04]  /*a910*/  S2R R247, SR_TID.X ;  /* 0x0000000000f77919 */ /* 0x000e680000002100 */
        /* <DEDUP_REMOVED lines=50> */
[----:B------:R-:W-:-:S03]  /*ac40*/  IMAD.WIDE R84, R243, 0x4, R84 ;  /* 0x00000004f3547825 */ /* 0x000fc600078e0254 */
[----:B------:R2:W-:Y:S04]  /*ac50*/  LDGSTS.E [R240+0x3d200], [R196.64], !P6 ;  /* 0x3d200000c4f07fae */ /* 0x0005e8000f121844 */
[----:B------:R4:W-:Y:S01]  /*ac60*/  STL [R1+0x540], RZ ;  /* 0x000540ff01007387 */ /* 0x0009e20000100800 */
[----:B------:R-:W-:-:S03]  /*ac70*/  ISETP.GE.U32.AND P3, PT, R40, 0x7fffff71, PT ;  /* 0x7fffff712800780c */ /* 0x000fc60003f66070 */
[----:B------:R2:W-:Y:S01]  /*ac80*/  LDGSTS.E [R240+0x3d400], [R198.64], !P6 ;  /* 0x3d400000c6f07fae */ /* 0x0005e2000f121844 */
[----:B------:R-:W-:-:S03]  /*ac90*/  IMAD.MOV.U32 R246, RZ, RZ, c[0x0][0x180] ;  /* 0x00006000fff67624 */ /* 0x000fc600078e00ff */
        /* <DEDUP_REMOVED lines=17> */
[----:B-1----:R-:W-:-:S03]  /*adb0*/  LOP3.LUT R242, R247, 0x1f, RZ, 0xc0, !PT ;  /* 0x0000001ff7f27812 */ /* 0x002fc600078ec0ff */
[----:B------:R4:W-:Y:S01]  /*adc0*/  STL [R1+0x268], RZ ;  /* 0x000268ff01007387 */ /* 0x0009e20000100800 */
[----:B------:R-:W-:Y:S01]  /*add0*/  IADD3 R246, R246, -0x60, RZ ;  /* 0xffffffa0f6f67810 */ /* 0x000fe20007ffe0ff */
[----:B------:R-:W-:Y:S02]  /*ade0*/  IMAD.WIDE R248, R243, 0x4, R248 ;  /* 0x00000004f3f87825 */ /* 0x000fe400078e02f8 */
        /* <DEDUP_REMOVED lines=10> */
[----:B------:R-:W-:-:S03]  /*ae90*/  ISETP.GE.AND P6, PT, R242, R246, PT ;  /* 0x000000f6f200720c */ /* 0x000fc60003fc6270 */
[----:B------:R1:W-:Y:S01]  /*aea0*/  LDGSTS.E [R244+0x31e00], [R110.64], !P1 ;  /* 0x31e000006ef47fae */ /* 0x0003e2000c921844 */
[----:B------:R-:W-:-:S03]  /*aeb0*/  IMAD.WIDE R216, R243, 0x4, R216 ;  /* 0x00000004f3d87825 */ /* 0x000fc600078e02d8 */
[----:B------:R4:W-:Y:S01]  /*aec0*/  STL [R1+0x258], RZ ;  /* 0x000258ff01007387 */ /* 0x0009e20000100800 */
[----:B------:R-:W-:-:S03]  /*aed0*/  IMAD.MOV.U32 R246, RZ, RZ, 0x1f ;  /* 0x0000001ffff67424 */ /* 0x000fc600078e00ff */
[----:B------:R1:W-:Y:S01]  /*aee0*/  LDGSTS.E [R244+0x33800], [R88.64], !P2 ;  /* 0x3380000058f47fae */ /* 0x0003e2000d121844 */
[----:B------:R-:W-:-:S03]  /*aef0*/  IADD3 R41, R241, -0x7c, RZ ;  /* 0xffffff84f1297810 */ /* 0x000fc60007ffe0ff */
[----:B------:R4:W-:Y:S01]  /*af00*/  STL [R1+0x25c], RZ ;  /* 0x00025cff01007387 */ /* 0x0009e20000100800 */
[----:B------:R-:W-:Y:S01]  /*af10*/  ISETP.GE.U32.AND P1, PT, R40, 0x7fffff69, PT ;  /* 0x7fffff692800780c */ /* 0x000fe20003f26070 */
[C---:B------:R-:W-:Y:S02]  /*af20*/  IMAD.WIDE R218, R243.reuse, 0x4, R218 ;  /* 0x00000004f3da7825 */ /* 0x040fe400078e02da */
[----:B------:R1:W-:Y:S04]  /*af30*/  LDGSTS.E [R244+0x33a00], [R90.64], !P2 ;  /* 0x33a000005af47fae */ /* 0x0003e8000d121844 */
[----:B------:R4:W-:Y:S01]  /*af40*/  STL [R1+0x240], RZ ;  /* 0x000240ff01007387 */ /* 0x0009e20000100800 */
[----:B------:R-:W-:-:S03]  /*af50*/  IMAD.WIDE R220, R243, 0x4, R220 ;  /* 0x00000004f3dc7825 */ /* 0x000fc600078e02dc */
[----:B------:R1:W-:Y:S01]  /*af60*/  LDGSTS.E [R244+0x33c00], [R250.64], !P2 ;  /* 0x33c00000faf47fae */ /* 0x0003e2000d121844 */
[----:B------:R-:W-:-:S03]  /*af70*/  IMAD.WIDE R222, R243, 0x4, R222 ;  /* 0x00000004f3de7825 */ /* 0x000fc600078e02de */
[----:B------:R4:W-:Y:S01]  /*af80*/  STL [R1+0x244], RZ ;  /* 0x000244ff01007387 */ /* 0x0009e20000100800 */
[----:B---3--:R-:W-:-:S03]  /*af90*/  SEL R42, RZ, 0x4, P6 ;  /* 0x00000004ff2a7807 */ /* 0x008fc60003000000 */
        /* <DEDUP_REMOVED lines=9> */
[----:B--2---:R-:W-:-:S03]  /*b030*/  IADD3 R240, R246, c[0x0][0x180], RZ ;  /* 0x00006000f6f07a10 */ /* 0x004fc60007ffe0ff */
        /* <DEDUP_REMOVED lines=10> */
[----:B------:R-:W-:-:S03]  /*b0e0*/  ISETP.GE.U32.AND P2, PT, R241, 0x7fffff61, PT ;  /* 0x7fffff61f100780c */ /* 0x000fc60003f46070 */
[----:B------:R4:W-:Y:S01]  /*b0f0*/  STL [R1+0x53c], RZ ;  /* 0x00053cff01007387 */ /* 0x0009e20000100800 */
[----:B------:R-:W-:-:S03]  /*b100*/  ISETP.GT.AND P0, PT, R240, 0x7f, PT ;  /* 0x0000007ff000780c */ /* 0x000fc60003f04270 */
        /* <DEDUP_REMOVED lines=12> */
[----:B------:R-:W-:-:S03]  /*b1d0*/  SEL R42, R42, RZ, P0 ;  /* 0x000000ff2a2a7207 */ /* 0x000fc60000000000 */
        /* <DEDUP_REMOVED lines=10> */
[----:B------:R1:W-:Y:S01]  /*b280*/  LDGSTS.E [R244+0x3b800], [R234.64], !P1 ;  /* 0x3b800000eaf47fae */ /* 0x0003e2000c921844 */
[----:B------:R-:W-:-:S03]  /*b290*/  IMAD.WIDE R100, R243, 0x4, R100 ;  /* 0x00000004f3647825 */ /* 0x000fc600078e0264 */
[----:B------:R4:W-:Y:S01]  /*b2a0*/  STL [R1+0x40c], RZ ;  /* 0x00040cff01007387 */ /* 0x0009e20000100800 */
[----:B------:R-:W-:-:S03]  /*b2b0*/  IMAD.WIDE R92, R243, 0x4, R92 ;  /* 0x00000004f35c7825 */ /* 0x000fc600078e025c */
[----:B------:R1:W-:Y:S01]  /*b2c0*/  LDGSTS.E [R244+0x3ba00], [R236.64], !P1 ;  /* 0x3ba00000ecf47fae */ /* 0x0003e2000c921844 */
[----:B------:R-:W-:-:S03]  /*b2d0*/  IMAD.WIDE R96, R243, 0x4, R96 ;  /* 0x00000004f3607825 */ /* 0x000fc600078e0260 */
[----:B------:R4:W-:Y:S01]  /*b2e0*/  STL [R1+0x390], RZ ;  /* 0x000390ff01007387 */ /* 0x0009e20000100800 */
[----:B------:R-:W-:Y:S01]  /*b2f0*/  ISETP.NE.U32.AND P0, PT, R42, RZ, PT ;  /* 0x000000ff2a00720c */ /* 0x000fe20003f05070 */
[----:B------:R-:W-:Y:S02]  /*b300*/  IMAD.MOV.U32 R243, RZ, RZ, c[0x0][0x18c] ;  /* 0x00006300fff37624 */ /* 0x000fe400078e00ff */
[----:B------:R1:W-:Y:S01]  /*b310*/  LDGSTS.E [R244+0x3bc00], [R238.64], !P1 ;  /* 0x3bc00000eef47fae */ /* 0x0003e2000c921844 */
[----:B------:R-:W-:-:S03]  /*b320*/  LOP3.LUT R247, R247, 0x60, RZ, 0xc0, !PT ;  /* 0x00000060f7f77812 */ /* 0x000fc600078ec0ff */
[----:B------:R4:W-:Y:S04]  /*b330*/  STL [R1+0x394], RZ ;  /* 0x000394ff01007387 */ /* 0x0009e80000100800 */
[----:B------:R1:W-:Y:S04]  /*b340*/  LDGSTS.E [R244+0x3be00], [R102.64], !P1 ;  /* 0x3be0000066f47fae */ /* 0x0003e8000c921844 */
[----:B------:R4:W-:Y:S04]  /*b350*/  STL [R1+0x398], RZ ;  /* 0x000398ff01007387 */ /* 0x0009e80000100800 */
[----:B------:R1:W-:Y:S04]  /*b360*/  LDGSTS.E [R244+0x3d800], [R98.64], !P6 ;  /* 0x3d80000062f47fae */ /* 0x0003e8000f121844 */
[----:B------:R4:W-:Y:S01]  /*b370*/  STL [R1+0x39c], RZ ;  /* 0x00039cff01007387 */ /* 0x0009e20000100800 */
[----:B------:R-:W-:-:S03]  /*b380*/  IMAD.SHL.U32 R243, R243, 0x20, RZ ;  /* 0x00000020f3f37824 */ /* 0x000fc600078e00ff */
[----:B------:R1:W-:Y:S01]  /*b390*/  LDGSTS.E [R244+0x3da00], [R114.64], !P6 ;  /* 0x3da0000072f47fae */ /* 0x0003e2000f121844 */
[----:B------:R-:W-:-:S03]  /*b3a0*/  SHF.R.U32.HI R247, RZ, 0x1, R247 ;  /* 0x00000001fff77819 */ /* 0x000fc600000116f7 */
[----:B------:R4:W-:Y:S04]  /*b3b0*/  STL [R1+0x210], RZ ;  /* 0x000210ff01007387 */ /* 0x0009e80000100800 */
[----:B------:R1:W-:Y:S04]  /*b3c0*/  LDGSTS.E [R244+0x3dc00], [R116.64], !P6 ;  /* 0x3dc0000074f47fae */ /* 0x0003e8000f121844 */
[----:B------:R4:W-:Y:S04]  /*b3d0*/  STL [R1+0x214], RZ ;  /* 0x000214ff01007387 */ /* 0x0009e80000100800 */
[----:B------:R1:W-:Y:S04]  /*b3e0*/  LDGSTS.E [R244+0x3de00], [R112.64], !P6 ;  /* 0x3de0000070f47fae */ /* 0x0003e8000f121844 */
[----:B------:R4:W-:Y:S04]  /*b3f0*/  STL [R1+0x218], RZ ;  /* 0x000218ff01007387 */ /* 0x0009e80000100800 */
        /* <DEDUP_REMOVED lines=12> */
[----:B------:R4:W-:Y:S01]  /*b4c0*/  STL [R1+0x20c], RZ ;  /* 0x00020cff01007387 */ /* 0x0009e20000100800 */
[----:B-1----:R-:W-:-:S03]  /*b4d0*/  LOP3.LUT R244, R245, R247, RZ, 0x3c, !PT ;  /* 0x000000f7f5f47212 */ /* 0x002fc600078e3cff */
[----:B------:R4:W-:Y:S01]  /*b4e0*/  STL [R1+0x330], RZ ;  /* 0x000330ff01007387 */ /* 0x0009e20000100800 */
[----:B------:R-:W-:-:S03]  /*b4f0*/  IMAD.WIDE R44, R243, 0x4, R44 ;  /* 0x00000004f32c7825 */ /* 0x000fc600078e022c */
[----:B------:R4:W-:Y:S01]  /*b500*/  STL [R1+0x334], RZ ;  /* 0x000334ff01007387 */ /* 0x0009e20000100800 */
[----:B------:R-:W-:-:S03]  /*b510*/  IMAD.WIDE R46, R243, 0x4, R46 ;  /* 0x00000004f32e7825 */ /* 0x000fc600078e022e */
[----:B------:R4:W-:Y:S01]  /*b520*/  STL [R1+0x338], RZ ;  /* 0x000338ff01007387 */ /* 0x0009e20000100800 */
[----:B------:R-:W-:-:S03]  /*b530*/  IMAD.WIDE R28, R243, 0x4, R28 ;  /* 0x00000004f31c7825 */ /* 0x000fc600078e021c */
[----:B------:R-:W0:Y:S01]  /*b540*/  LDGDEPBAR ;  /* 0x00000000000079af */ /* 0x000e220000000000 */
[----:B------:R-:W-:-:S03]  /*b550*/  IMAD.WIDE R24, R243, 0x4, R24 ;  /* 0x00000004f3187825 */ /* 0x000fc600078e0218 */
[----:B------:R4:W-:Y:S01]  /*b560*/  STL [R1+0x33c], RZ ;  /* 0x00033cff01007387 */ /* 0x0009e20000100800 */
[----:B------:R-:W-:-:S03]  /*b570*/  IMAD.WIDE R36, R243, 0x4, R36 ;  /* 0x00000004f3247825 */ /* 0x000fc600078e0224 */
[----:B------:R1:W-:Y:S04]  /*b580*/  LDGSTS.E [R244+0x4c000], [R10.64], P0 ;  /* 0x4c0000000af47fae */ /* 0x0003e80008121844 */
        /* <DEDUP_REMOVED lines=11> */
[----:B------:R1:W-:Y:S01]  /*b640*/  LDGSTS.E [R244+0x4d000], [R44.64], P0 ;  /* 0x4d0000002cf47fae */ /* 0x0003e20008121844 */
[----:B------:R-:W-:-:S03]  /*b650*/  LOP3.LUT R245, R245, R247, RZ, 0x3c, !PT ;  /* 0x000000f7f5f57212 */ /* 0x000fc600078e3cff */
        /* <DEDUP_REMOVED lines=12> */
[----:B------:R-:W-:-:S03]  /*b720*/  LOP3.LUT R245, R245, 0x40, RZ, 0x3c, !PT ;  /* 0x00000040f5f57812 */ /* 0x000fc600078e3cff */
        /* <DEDUP_REMOVED lines=45> */
[----:B------:R4:W-:Y:S04]  /*ba00*/  STL [R1+0x28c], RZ ;  /* 0x00028cff01007387 */ /* 0x0009e80000100800 */
        /* <DEDUP_REMOVED lines=9> */
[----:B------:R1:W-:Y:S04]  /*baa0*/  LDGSTS.E [R245+0x4f600], [R68.64], P0 ;  /* 0x4f60000044f57fae */ /* 0x0003e80008121844 */
[----:B------:R4:W-:Y:S04]  /*bab0*/  LDGSTS.E [R245+0x4fa00], [R66.64], P0 ;  /* 0x4fa0000042f57fae */ /* 0x0009e80008121844 */
[----:B------:R4:W-:Y:S01]  /*bac0*/  LDGSTS.E [R245+0x4fe00], [R64.64], P0 ;  /* 0x4fe0000040f57fae */ /* 0x0009e20008121844 */
[----:B------:R-:W-:-:S03]  /*bad0*/  ISETP.GE.AND P0, PT, R240, 0x20, PT ;  /* 0x00000020f000780c */ /* 0x000fc60003f06270 */
[----:B------:R-:W0:Y:S01]  /*bae0*/  LDGDEPBAR ;  /* 0x00000000000079af */ /* 0x000e220000000000 */
[----:B--2---:R-:W-:Y:S01]  /*baf0*/  CS2R R28, SRZ ;  /* 0x00000000001c7805 */ /* 0x004fe2000001ff00 */
[----:B-1----:R-:W-:Y:S01]  /*bb00*/  CS2R R30, SRZ ;  /* 0x00000000001e7805 */ /* 0x002fe2000001ff00 */
[----:B---3--:R-:W-:Y:S01]  /*bb10*/  CS2R R24, SRZ ;  /* 0x0000000000187805 */ /* 0x008fe2000001ff00 */
[----:B------:R-:W-:Y:S01]  /*bb20*/  CS2R R26, SRZ ;  /* 0x00000000001a7805 */ /* 0x000fe2000001ff00 */
[----:B------:R-:W-:Y:S01]  /*bb30*/  CS2R R246, SRZ ;  /* 0x0000000000f67805 */ /* 0x000fe2000001ff00 */
[----:B------:R-:W-:Y:S01]  /*bb40*/  CS2R R152, SRZ ;  /* 0x0000000000987805 */ /* 0x000fe2000001ff00 */
[----:B------:R-:W-:Y:S01]  /*bb50*/  CS2R R154, SRZ ;  /* 0x00000000009a7805 */ /* 0x000fe2000001ff00 */
[----:B----4-:R-:W-:Y:S01]  /*bb60*/  CS2R R244, SRZ ;  /* 0x0000000000f47805 */ /* 0x010fe2000001ff00 */
[----:B------:R-:W-:Y:S01]  /*bb70*/  CS2R R156, SRZ ;  /* 0x00000000009c7805 */ /* 0x000fe2000001ff00 */
        /* <DEDUP_REMOVED lines=71> */
[----:B------:R-:W-:Y:S05]  /*bff0*/  @!P0 BRA `(.L_x_0) ;  /* 0x00018db000008947 */ /* 0x000fea0003800000 */
[----:B------:R-:W2:Y:S04]  /*c000*/  LDL.LU R168, [R1+0x27c] ;  /* 0x00027c0001a87983 */ /* 0x000ea80000300800 */
[----:B------:R-:W3:Y:S04]  /*c010*/  LDL.LU R169, [R1+0x2a0] ;  /* 0x0002a00001a97983 */ /* 0x000ee80000300800 */
[----:B------:R-:W4:Y:S04]  /*c020*/  LDL.LU R166, [R1+0x2a4] ;  /* 0x0002a40001a67983 */ /* 0x000f280000300800 */
[----:B------:R-:W4:Y:S04]  /*c030*/  LDL.LU R167, [R1+0x2a8] ;  /* 0x0002a80001a77983 */ /* 0x000f280000300800 */
[----:B------:R-:W4:Y:S04]  /*c040*/  LDL.LU R164, [R1+0x2ac] ;  /* 0x0002ac0001a47983 */ /* 0x000f280000300800 */
[----:B------:R-:W4:Y:S04]  /*c050*/  LDL.LU R165, [R1+0x2f0] ;  /* 0x0002f00001a57983 */ /* 0x000f280000300800 */
[----:B------:R-:W4:Y:S04]  /*c060*/  LDL.LU R162, [R1+0x2f4] ;  /* 0x0002f40001a27983 */ /* 0x000f280000300800 */
[----:B------:R-:W4:Y:S04]  /*c070*/  LDL.LU R163, [R1+0x2f8] ;  /* 0x0002f80001a37983 */ /* 0x000f280000300800 */
[----:B------:R-:W4:Y:S04]  /*c080*/  LDL.LU R161, [R1+0x2fc] ;  /* 0x0002fc0001a17983 */ /* 0x000f280000300800 */
[----:B------:R-:W4:Y:S01]  /*c090*/  LDL.LU R126, [R1+0x300] ;  /* 0x00030000017e7983 */ /* 0x000f220000300800 */
[----:B------:R-:W-:-:S03]  /*c0a0*/  IMAD R160, R242, c[0x0][0x18c], RZ ;  /* 0x00006300f2a07a24 */ /* 0x000fc600078e02ff */
[----:B------:R-:W4:Y:S04]  /*c0b0*/  LDL.LU R127, [R1+0x304] ;  /* 0x00030400017f7983 */ /* 0x000f280000300800 */
[----:B------:R-:W4:Y:S04]  /*c0c0*/  LDL.LU R124, [R1+0x308] ;  /* 0x00030800017c7983 */ /* 0x000f280000300800 */
[----:B------:R-:W4:Y:S04]  /*c0d0*/  LDL.LU R242, [R1+0x30c] ;  /* 0x00030c0001f27983 */ /* 0x000f280000300800 */
[----:B------:R-:W4:Y:S04]  /*c0e0*/  LDL.LU R240, [R1+0x310] ;  /* 0x0003100001f07983 */ /* 0x000f280000300800 */
[----:B------:R-:W4:Y:S01]  /*c0f0*/  LDL.LU R125, [R1+0x314] ;  /* 0x00031400017d7983 */ /* 0x000f220000300800 */
[----:B------:R-:W-:-:S02]  /*c100*/  SHF.R.S32.HI R24, RZ, 0x1f, R160 ;  /* 0x0000001fff187819 */ /* 0x000fc400000114a0 */
[C---:B--2---:R-:W-:Y:S02]  /*c110*/  IADD3 R2, P4, R160.reuse, R168, RZ ;  /* 0x000000a8a0027210 */ /* 0x044fe40007f9e0ff */
[C---:B---3--:R-:W-:Y:S02]  /*c120*/  IADD3 R3, P3, R160.reuse, R169, RZ ;  /* 0x000000a9a0037210 */ /* 0x048fe40007f7e0ff */
[----:B----4-:R-:W-:-:S03]  /*c130*/  IADD3 R4, P2, R160, R166, RZ ;  /* 0x000000a6a0047210 */ /* 0x010fc60007f5e0ff */
[----:B------:R1:W-:Y:S01]  /*c140*/  STL [R1+0xfe4], R3 ;  /* 0x000fe40301007387 */ /* 0x0003e20000100800 */
[C---:B------:R-:W-:Y:S02]  /*c150*/  IADD3 R5, P1, R160.reuse, R167, RZ ;  /* 0x000000a7a0057210 */ /* 0x040fe40007f3e0ff */
[----:B------:R-:W-:Y:S02]  /*c160*/  IADD3 R6, P0, R160, R164, RZ ;  /* 0x000000a4a0067210 */ /* 0x000fe40007f1e0ff */
[----:B-1----:R-:W-:Y:S02]  /*c170*/  LEA.HI.X.SX32 R3, R168, R24, 0x1, P4 ;  /* 0x00000018a8037211 */ /* 0x002fe400020f0eff */
[C---:B------:R-:W-:Y:S01]  /*c180*/  IADD3 R7, P6, R160.reuse, R165, RZ ;  /* 0x000000a5a0077210 */ /* 0x040fe20007fde0ff */
[----:B------:R1:W-:Y:S01]  /*c190*/  STL [R1+0xfe0], R6 ;  /* 0x000fe00601007387 */ /* 0x0003e20000100800 */
[----:B------:R-:W-:-:S03]  /*c1a0*/  IADD3 R8, P5, R160, R162, RZ ;  /* 0x000000a2a0087210 */ /* 0x000fc60007fbe0ff */
[----:B------:R2:W-:Y:S04]  /*c1b0*/  STL [R1+0xfdc], R7 ;  /* 0x000fdc0701007387 */ /* 0x0005e80000100800 */
[----:B------:R3:W-:Y:S04]  /*c1c0*/  STL [R1+0xfd8], R8 ;  /* 0x000fd80801007387 */ /* 0x0007e80000100800 */
[----:B------:R-:W4:Y:S01]  /*c1d0*/  LDL.LU R170, [R1+0x318] ;  /* 0x0003180001aa7983 */ /* 0x000f220000300800 */
[----:B------:R-:W-:Y:S02]  /*c1e0*/  IADD3 R9, P4, R160, R163, RZ ;  /* 0x000000a3a0097210 */ /* 0x000fe40007f9e0ff */
[----:B-1----:R-:W-:-:S02]  /*c1f0*/  LEA.HI.X.SX32 R6, R169, R24, 0x1, P3 ;  /* 0x00000018a9067211 */ /* 0x002fc400018f0eff */
[----:B------:R-:W-:Y:S01]  /*c200*/  IADD3 R10, P3, R160, R161, RZ ;  /* 0x000000a1a00a7210 */ /* 0x000fe20007f7e0ff */
[----:B------:R1:W-:Y:S01]  /*c210*/  STL [R1+0xfd4], R9 ;  /* 0x000fd40901007387 */ /* 0x0003e20000100800 */
[----:B--2---:R-:W-:Y:S02]  /*c220*/  LEA.HI.X.SX32 R7, R166, R24, 0x1, P2 ;  /* 0x00000018a6077211 */ /* 0x004fe400010f0eff */
[C---:B------:R-:W-:Y:S01]  /*c230*/  IADD3 R11, P2, R160.reuse, R126, RZ ;  /* 0x0000007ea00b7210 */ /* 0x040fe20007f5e0ff */
[----:B------:R-:W2:Y:S01]  /*c240*/  LDL.LU R171, [R1+0x31c] ;  /* 0x00031c0001ab7983 */ /* 0x000ea20000300800 */
[-C--:B---3--:R-:W-:Y:S02]  /*c250*/  LEA.HI.X.SX32 R8, R167, R24.reuse, 0x1, P1 ;  /* 0x00000018a7087211 */ /* 0x088fe400008f0eff */
[----:B------:R-:W-:Y:S01]  /*c260*/  IADD3 R12, P1, R160, R127, RZ ;  /* 0x0000007fa00c7210 */ /* 0x000fe20007f3e0ff */
[----:B------:R3:W-:Y:S01]  /*c270*/  STL [R1+0xfd0], R10 ;  /* 0x000fd00a01007387 */ /* 0x0007e20000100800 */
[----:B-1----:R-:W-:-:S03]  /*c280*/  LEA.HI.X.SX32 R9, R164, R24, 0x1, P0 ;  /* 0x00000018a4097211 */ /* 0x002fc600000f0eff */
[----:B------:R-:W2:Y:S01]  /*c290*/  LDL.LU R168, [R1+0x320] ;  /* 0x0003200001a87983 */ /* 0x000ea20000300800 */
[----:B------:R-:W-:-:S03]  /*c2a0*/  IADD3 R13, P0, R160, R124, RZ ;  /* 0x0000007ca00d7210 */ /* 0x000fc60007f1e0ff */
[----:B------:R1:W-:Y:S01]  /*c2b0*/  STL [R1+0xfcc], R11 ;  /* 0x000fcc0b01007387 */ /* 0x0003e20000100800 */
[----:B---3--:R-:W-:-:S03]  /*c2c0*/  LEA.HI.X.SX32 R10, R165, R24, 0x1, P6 ;  /* 0x00000018a50a7211 */ /* 0x008fc600030f0eff */
[----:B------:R-:W3:Y:S01]  /*c2d0*/  LDL.LU R169, [R1+0x324] ;  /* 0x0003240001a97983 */ /* 0x000ee20000300800 */
[----:B------:R-:W-:-:S03]  /*c2e0*/  IADD3 R14, P6, R160, R242, RZ ;  /* 0x000000f2a00e7210 */ /* 0x000fc60007fde0ff */
[----:B------:R1:W-:Y:S04]  /*c2f0*/  STL [R1+0xfc8], R12 ;  /* 0x000fc80c01007387 */ /* 0x0003e80000100800 */
[----:B------:R1:W-:Y:S04]  /*c300*/  STL [R1+0xfc4], R13 ;  /* 0x000fc40d01007387 */ /* 0x0003e80000100800 */
[----:B------:R-:W3:Y:S01]  /*c310*/  LDL.LU R166, [R1+0x328] ;  /* 0x0003280001a67983 */ /* 0x000ee20000300800 */
[----:B-1----:R-:W-:-:S03]  /*c320*/  LEA.HI.X.SX32 R11, R162, R24, 0x1, P5 ;  /* 0x00000018a20b7211 */ /* 0x002fc600028f0eff */
[----:B------:R1:W-:Y:S04]  /*c330*/  STL [R1+0xfc0], R14 ;  /* 0x000fc00e01007387 */ /* 0x0003e80000100800 */
[----:B------:R-:W3:Y:S01]  /*c340*/  LDL.LU R167, [R1+0x32c] ;  /* 0x00032c0001a77983 */ /* 0x000ee20000300800 */
[C---:B------:R-:W-:Y:S02]  /*c350*/  IADD3 R15, P5, R160.reuse, R240, RZ ;  /* 0x000000f0a00f7210 */ /* 0x040fe40007fbe0ff */
[-C--:B------:R-:W-:Y:S02]  /*c360*/  LEA.HI.X.SX32 R12, R163, R24.reuse, 0x1, P4 ;  /* 0x00000018a30c7211 */ /* 0x080fe400020f0eff */
[----:B------:R-:W-:Y:S01]  /*c370*/  IADD3 R16, P4, R160, R125, RZ ;  /* 0x0000007da0107210 */ /* 0x000fe20007f9e0ff */
[----:B------:R1:W-:Y:S01]  /*c380*/  STL [R1+0xfbc], R15 ;  /* 0x000fbc0f01007387 */ /* 0x0003e20000100800 */
[----:B------:R-:W-:-:S03]  /*c390*/  LEA.HI.X.SX32 R13, R161, R24, 0x1, P3 ;  /* 0x00000018a10d7211 */ /* 0x000fc600018f0eff */
[----:B------:R-:W3:Y:S04]  /*c3a0*/  LDL.LU R164, [R1+0x340] ;  /* 0x0003400001a47983 */ /* 0x000ee80000300800 */
[----:B------:R2:W-:Y:S04]  /*c3b0*/  STL [R1+0xfb8], R16 ;  /* 0x000fb81001007387 */ /* 0x0005e80000100800 */
[----:B------:R-:W3:Y:S04]  /*c3c0*/  LDL.LU R165, [R1+0x344] ;  /* 0x0003440001a57983 */ /* 0x000ee80000300800 */
[----:B------:R-:W3:Y:S01]  /*c3d0*/  LDL.LU R162, [R1+0x348] ;  /* 0x0003480001a27983 */ /* 0x000ee20000300800 */
[----:B-1----:R-:W-:-:S02]  /*c3e0*/  LEA.HI.X.SX32 R14, R126, R24, 0x1, P2 ;  /* 0x000000187e0e7211 */ /* 0x002fc400010f0eff */
[----:B----4-:R-:W-:-:S05]  /*c3f0*/  IADD3 R17, P3, R160, R170, RZ ;  /* 0x000000aaa0117210 */ /* 0x010fca0007f7e0ff */
[----:B------:R1:W-:Y:S04]  /*c400*/  STL [R1+0xfb4], R17 ;  /* 0x000fb41101007387 */ /* 0x0003e80000100800 */
[----:B------:R-:W4:Y:S01]  /*c410*/  LDL.LU R163, [R1+0x34c] ;  /* 0x00034c0001a37983 */ /* 0x000f220000300800 */
[----:B--2---:R-:W-:Y:S02]  /*c420*/  IADD3 R18, P2, R160, R171, RZ ;  /* 0x000000aba0127210 */ /* 0x004fe40007f5e0ff */
[-C--:B------:R-:W-:Y:S02]  /*c430*/  LEA.HI.X.SX32 R15, R127, R24.reuse, 0x1, P1 ;  /* 0x000000187f0f7211 */ /* 0x080fe400008f0eff */
[----:B------:R-:W-:Y:S01]  /*c440*/  LEA.HI.X.SX32 R16, R124, R24, 0x1, P0 ;  /* 0x000000187c107211 */ /* 0x000fe200000f0eff */
[----:B------:R-:W-:Y:S01]  /*c450*/  STL [R1+0xfac], R18 ;  /* 0x000fac1201007387 */ /* 0x000fe20000100800 */
[----:B------:R-:W-:-:S03]  /*c460*/  IADD3 R19, P1, R160, R168, RZ ;  /* 0x000000a8a0137210 */ /* 0x000fc60007f3e0ff */
[----:B------:R-:W2:Y:S01]  /*c470*/  LDL.LU R161, [R1+0x350] ;  /* 0x0003500001a17983 */ /* 0x000ea20000300800 */
[----:B-1----:R-:W-:-:S03]  /*c480*/  LEA.HI.X.SX32 R17, R242, R24, 0x1, P6 ;  /* 0x00000018f2117211 */ /* 0x002fc600030f0eff */
[----:B------:R1:W-:Y:S01]  /*c490*/  STL [R1+0xfb0], R19 ;  /* 0x000fb01301007387 */ /* 0x0003e20000100800 */
[----:B---3--:R-:W-:-:S03]  /*c4a0*/  IADD3 R20, P0, R160, R169, RZ ;  /* 0x000000a9a0147210 */ /* 0x008fc60007f1e0ff */
[----:B------:R-:W4:Y:S04]  /*c4b0*/  LDL.LU R126, [R1+0x354] ;  /* 0x00035400017e7983 */ /* 0x000f280000300800 */
[----:B------:R1:W-:Y:S02]  /*c4c0*/  STL [R1+0xfa8], R20 ;  /* 0x000fa81401007387 */ /* 0x0003e40000100800 */
[----:B-1----:R-:W-:Y:S02]  /*c4d0*/  LEA.HI.X.SX32 R19, R240, R24, 0x1, P5 ;  /* 0x00000018f0137211 */ /* 0x002fe400028f0eff */
[----:B------:R-:W4:Y:S01]  /*c4e0*/  LDL.LU R242, [R1+0x358] ;  /* 0x0003580001f27983 */ /* 0x000f220000300800 */
[----:B------:R-:W-:-:S03]  /*c4f0*/  IADD3 R21, P6, R160, R166, RZ ;  /* 0x000000a6a0157210 */ /* 0x000fc60007fde0ff */
[----:B------:R-:W4:Y:S01]  /*c500*/  LDL.LU R127, [R1+0x35c] ;  /* 0x00035c00017f7983 */ /* 0x000f220000300800 */
[----:B------:R-:W-:-:S03]  /*c510*/  LEA.HI.X.SX32 R18, R125, R24, 0x1, P4 ;  /* 0x000000187d127211 */ /* 0x000fc600020f0eff */
[----:B------:R1:W-:Y:S01]  /*c520*/  STL [R1+0xfa4], R21 ;  /* 0x000fa41501007387 */ /* 0x0003e20000100800 */
[----:B------:R-:W-:-:S03]  /*c530*/  IADD3 R22, P5, R160, R167, RZ ;  /* 0x000000a7a0167210 */ /* 0x000fc60007fbe0ff */
[----:B------:R-:W4:Y:S04]  /*c540*/  LDL.LU R240, [R1+0x370] ;  /* 0x0003700001f07983 */ /* 0x000f280000300800 */
[----:B------:R1:W-:Y:S04]  /*c550*/  STL [R1+0xfa0], R22 ;  /* 0x000fa01601007387 */ /* 0x0003e80000100800 */
[----:B------:R-:W4:Y:S04]  /*c560*/  LDL.LU R124, [R1+0x374] ;  /* 0x00037400017c7983 */ /* 0x000f280000300800 */
[----:B------:R-:W4:Y:S01]  /*c570*/  LDL.LU R125, [R1+0x378] ;  /* 0x00037800017d7983 */ /* 0x000f220000300800 */
[----:B------:R-:W-:-:S02]  /*c580*/  IADD3 R23, P4, R160, R164, RZ ;  /* 0x000000a4a0177210 */ /* 0x000fc40007f9e0ff */
[-C--:B------:R-:W-:Y:S02]  /*c590*/  LEA.HI.X.SX32 R20, R170, R24.reuse, 0x1, P3 ;  /* 0x00000018aa147211 */ /* 0x080fe400018f0eff */
[C---:B------:R-:W-:Y:S01]  /*c5a0*/  IADD3 R32, P3, R160.reuse, R165, RZ ;  /* 0x000000a5a0207210 */ /* 0x040fe20007f7e0ff */
[----:B------:R1:W-:Y:S02]  /*c5b0*/  STL [R1+0xf9c], R23 ;  /* 0x000f9c1701007387 */ /* 0x0003e40000100800 */
[----:B-1----:R-:W-:Y:S02]  /*c5c0*/  LEA.HI.X.SX32 R21, R171, R24, 0x1, P2 ;  /* 0x00000018ab157211 */ /* 0x002fe400010f0eff */
[----:B------:R-:W-:Y:S01]  /*c5d0*/  IADD3 R33, P2, R160, R162, RZ ;  /* 0x000000a2a0217210 */ /* 0x000fe20007f5e0ff */
[----:B------:R1:W-:Y:S01]  /*c5e0*/  STL [R1+0xf98], R32 ;  /* 0x000f982001007387 */ /* 0x0003e20000100800 */
[----:B------:R-:W-:-:S03]  /*c5f0*/  LEA.HI.X.SX32 R22, R168, R24, 0x1, P1 ;  /* 0x00000018a8167211 */ /* 0x000fc600008f0eff */
[----:B------:R1:W-:Y:S01]  /*c600*/  STL [R1+0xf94], R33 ;  /* 0x000f942101007387 */ /* 0x0003e20000100800 */
[----:B------:R-:W-:Y:S02]  /*c610*/  LEA.HI.X.SX32 R23, R169, R24, 0x1, P0 ;  /* 0x00000018a9177211 */ /* 0x000fe400000f0eff */
[----:B----4-:R-:W-:-:S05]  /*c620*/  IADD3 R34, P1, R160, R163, RZ ;  /* 0x000000a3a0227210 */ /* 0x010fca0007f3e0ff */
[----:B------:R4:W-:Y:S04]  /*c630*/  STL [R1+0xf90], R34 ;  /* 0x000f902201007387 */ /* 0x0009e80000100800 */
[----:B------:R-:W3:Y:S04]  /*c640*/  LDL.LU R46, [R1+0x270] ;  /* 0x00027000012e7983 */ /* 0x000ee80000300800 */
[----:B------:R-:W3:Y:S01]  /*c650*/  LDL.LU R43, [R1+0x274] ;  /* 0x00027400012b7983 */ /* 0x000ee20000300800 */
[----:B--2---:R-:W-:Y:S01]  /*c660*/  IADD3 R35, P0, R160, R161, RZ ;  /* 0x000000a1a0237210 */ /* 0x004fe20007f1e0ff */
[----:B------:R-:W-:Y:S01]  /*c670*/  IMAD.MOV.U32 R250, RZ, RZ, c[0x0][0x188] ;  /* 0x00006200fffa7624 */ /* 0x000fe200078e00ff */
[----:B-1----:R-:W-:Y:S01]  /*c680*/  LEA.HI.X.SX32 R32, R166, R24, 0x1, P6 ;  /* 0x00000018a6207211 */ /* 0x002fe200030f0eff */
[----:B------:R-:W-:Y:S01]  /*c690*/  IMAD.MOV.U32 R42, RZ, RZ, c[0x0][0x188] ;  /* 0x00006200ff2a7624 */ /* 0x000fe200078e00ff */
[----:B----4-:R-:W-:Y:S01]  /*c6a0*/  IADD3 R36, P6, R160, R126, RZ ;  /* 0x0000007ea0247210 */ /* 0x010fe20007fde0ff */
[----:B------:R1:W-:Y:S01]  /*c6b0*/  STL [R1+0xf8c], R35 ;  /* 0x000f8c2301007387 */ /* 0x0003e20000100800 */
[-C--:B------:R-:W-:Y:S01]  /*c6c0*/  LEA.HI.X.SX32 R33, R167, R24.reuse, 0x1, P5 ;  /* 0x00000018a7217211 */ /* 0x080fe200028f0eff */
[----:B------:R-:W-:Y:S01]  /*c6d0*/  IMAD.SHL.U32 R41, R250, 0x10, RZ ;  /* 0x00000010fa297824 */ /* 0x000fe200078e00ff */
[----:B------:R-:W-:Y:S01]  /*c6e0*/  LEA.HI.X.SX32 R34, R164, R24, 0x1, P4 ;  /* 0x00000018a4227211 */ /* 0x000fe200020f0eff */
[----:B------:R2:W-:Y:S01]  /*c6f0*/  STL [R1+0xf88], R36 ;  /* 0x000f882401007387 */ /* 0x0005e20000100800 */
[----:B-----5:R-:W-:Y:S01]  /*c700*/  SHF.R.S32.HI R27, RZ, 0x1f, R0 ;  /* 0x0000001fff1b7819 */ /* 0x020fe20000011400 */
[----:B------:R-:W-:Y:S01]  /*c710*/  IMAD R200, R42, 0xf, RZ ;  /* 0x0000000f2ac87824 */ /* 0x000fe200078e02ff */
[C---:B------:R-:W-:Y:S01]  /*c720*/  IADD3 R37, P5, R160.reuse, R242, RZ ;  /* 0x000000f2a0257210 */ /* 0x040fe20007fbe0ff */
[----:B------:R-:W4:Y:S01]  /*c730*/  S2R R47, SR_TID.X ;  /* 0x00000000002f7919 */ /* 0x000f220000002100 */
[----:B------:R-:W-:Y:S01]  /*c740*/  IMAD.MOV.U32 R201, RZ, RZ, c[0x0][0x188] ;  /* 0x00006200ffc97624 */ /* 0x000fe200078e00ff */
[-C--:B-1----:R-:W-:Y:S01]  /*c750*/  LEA.HI.X.SX32 R35, R165, R24.reuse, 0x1, P3 ;  /* 0x00000018a5237211 */ /* 0x082fe200018f0eff */
[----:B------:R-:W-:Y:S01]  /*c760*/  CS2R R244, SRZ ;  /* 0x0000000000f47805 */ /* 0x000fe2000001ff00 */
[----:B------:R1:W-:Y:S01]  /*c770*/  STL [R1+0xf84], R37 ;  /* 0x000f842501007387 */ /* 0x0003e20000100800 */
[----:B------:R-:W-:Y:S01]  /*c780*/  IADD3 R38, P4, R160, R127, RZ ;  /* 0x0000007fa0267210 */ /* 0x000fe20007f9e0ff */
[----:B------:R-:W-:Y:S01]  /*c790*/  CS2R R246, SRZ ;  /* 0x0000000000f67805 */ /* 0x000fe2000001ff00 */
[-C--:B--2---:R-:W-:Y:S01]  /*c7a0*/  LEA.HI.X.SX32 R36, R162, R24.reuse, 0x1, P2 ;  /* 0x00000018a2247211 */ /* 0x084fe200010f0eff */
[----:B------:R-:W-:Y:S01]  /*c7b0*/  CS2R R152, SRZ ;  /* 0x0000000000987805 */ /* 0x000fe2000001ff00 */
[----:B------:R-:W-:Y:S01]  /*c7c0*/  LEA.HI.X.SX32 R25, R127, R24, 0x1, P4 ;  /* 0x000000187f197211 */ /* 0x000fe200020f0eff */
[----:B------:R2:W-:Y:S01]  /*c7d0*/  STL [R1+0xf80], R38 ;  /* 0x000f802601007387 */ /* 0x0005e20000100800 */
[----:B------:R-:W-:Y:S01]  /*c7e0*/  IADD3 R39, P3, R160, R240, RZ ;  /* 0x000000f0a0277210 */ /* 0x000fe20007f7e0ff */
[----:B------:R-:W-:Y:S01]  /*c7f0*/  CS2R R154, SRZ ;  /* 0x00000000009a7805 */ /* 0x000fe2000001ff00 */
[----:B------:R-:W-:Y:S01]  /*c800*/  SHF.R.S32.HI R31, RZ, 0x1f, R201 ;  /* 0x0000001fff1f7819 */ /* 0x000fe200000114c9 */
[----:B------:R-:W-:Y:S01]  /*c810*/  IMAD.SHL.U32 R201, R201, 0x20, RZ ;  /* 0x00000020c9c97824 */ /* 0x000fe200078e00ff */
[-C--:B-1----:R-:W-:Y:S01]  /*c820*/  LEA.HI.X.SX32 R37, R163, R24.reuse, 0x1, P1 ;  /* 0x00000018a3257211 */ /* 0x082fe200008f0eff */
[----:B------:R1:W-:Y:S01]  /*c830*/  STL [R1+0xf7c], R39 ;  /* 0x000f7c2701007387 */ /* 0x0003e20000100800 */
[----:B------:R-:W-:Y:S01]  /*c840*/  LEA.HI.X.SX32 R26, R240, R24, 0x1, P3 ;  /* 0x00000018f01a7211 */ /* 0x000fe200018f0eff */
[----:B------:R-:W-:Y:S01]  /*c850*/  CS2R R156, SRZ ;  /* 0x00000000009c7805 */ /* 0x000fe2000001ff00 */
[C---:B------:R-:W-:Y:S01]  /*c860*/  IADD3 R112, P2, R160.reuse, R124, RZ ;  /* 0x0000007ca0707210 */ /* 0x040fe20007f5e0ff */
[----:B------:R-:W-:Y:S01]  /*c870*/  CS2R R158, SRZ ;  /* 0x00000000009e7805 */ /* 0x000fe2000001ff00 */
[-C--:B--2---:R-:W-:Y:S01]  /*c880*/  LEA.HI.X.SX32 R38, R161, R24.reuse, 0x1, P0 ;  /* 0x00000018a1267211 */ /* 0x084fe200000f0eff */
[----:B------:R-:W-:Y:S01]  /*c890*/  CS2R R120, SRZ ;  /* 0x0000000000787805 */ /* 0x000fe2000001ff00 */
[----:B------:R-:W-:Y:S01]  /*c8a0*/  IADD3 R113, P1, R160, R125, RZ ;  /* 0x0000007da0717210 */ /* 0x000fe20007f3e0ff */
[----:B------:R-:W-:Y:S01]  /*c8b0*/  CS2R R122, SRZ ;  /* 0x00000000007a7805 */ /* 0x000fe2000001ff00 */
[----:B------:R-:W-:Y:S01]  /*c8c0*/  SHF.L.U64.HI R3, R2, 0x2, R3 ;  /* 0x0000000202037819 */ /* 0x000fe20000010203 */
[----:B------:R-:W-:Y:S01]  /*c8d0*/  CS2R R116, SRZ ;  /* 0x0000000000747805 */ /* 0x000fe2000001ff00 */
[-C--:B-1----:R-:W-:Y:S01]  /*c8e0*/  LEA.HI.X.SX32 R39, R126, R24.reuse, 0x1, P6 ;  /* 0x000000187e277211 */ /* 0x082fe200030f0eff */
[----:B------:R1:W-:Y:S01]  /*c8f0*/  STL [R1+0xf78], R113 ;  /* 0x000f787101007387 */ /* 0x0003e20000100800 */
[----:B------:R-:W-:Y:S01]  /*c900*/  CS2R R118, SRZ ;  /* 0x0000000000767805 */ /* 0x000fe2000001ff00 */
[----:B------:R-:W-:Y:S01]  /*c910*/  CS2R R60, SRZ ;  /* 0x00000000003c7805 */ /* 0x000fe2000001ff00 */
[----:B------:R-:W-:Y:S01]  /*c920*/  CS2R R62, SRZ ;  /* 0x00000000003e7805 */ /* 0x000fe2000001ff00 */
[----:B------:R2:W-:Y:S01]  /*c930*/  STL [R1+0x208], R25 ;  /* 0x0002081901007387 */ /* 0x0005e20000100800 */
[----:B------:R-:W-:Y:S01]  /*c940*/  CS2R R56, SRZ ;  /* 0x0000000000387805 */ /* 0x000fe2000001ff00 */
[----:B------:R-:W-:Y:S01]  /*c950*/  CS2R R58, SRZ ;  /* 0x00000000003a7805 */ /* 0x000fe2000001ff00 */
[----:B------:R-:W-:Y:S01]  /*c960*/  CS2R R52, SRZ ;  /* 0x0000000000347805 */ /* 0x000fe2000001ff00 */
[----:B------:R4:W-:Y:S01]  /*c970*/  STL [R1+0x20c], R26 ;  /* 0x00020c1a01007387 */ /* 0x0009e20000100800 */
[----:B------:R-:W-:Y:S01]  /*c980*/  CS2R R54, SRZ ;  /* 0x0000000000367805 */ /* 0x000fe2000001ff00 */
[-C--:B-1----:R-:W-:Y:S01]  /*c990*/  LEA.HI.X.SX32 R113, R242, R24.reuse, 0x1, P5 ;  /* 0x00000018f2717211 */ /* 0x082fe200028f0eff */
[----:B------:R-:W-:Y:S01]  /*c9a0*/  IMAD.MOV.U32 R242, RZ, RZ, c[0x0][0x188] ;  /* 0x00006200fff27624 */ /* 0x000fe200078e00ff */
[----:B------:R-:W-:Y:S01]  /*c9b0*/  CS2R R50, SRZ ;  /* 0x0000000000327805 */ /* 0x000fe2000001ff00 */
[----:B------:R-:W-:Y:S01]  /*c9c0*/  CS2R R148, SRZ ;  /* 0x0000000000947805 */ /* 0x000fe2000001ff00 */
[-C--:B--2---:R-:W-:Y:S01]  /*c9d0*/  LEA.HI.X.SX32 R25, R124, R24.reuse, 0x1, P2 ;  /* 0x000000187c197211 */ /* 0x084fe200010f0eff */
[C---:B------:R-:W-:Y:S01]  /*c9e0*/  IMAD R240, R242.reuse, 0x1f, RZ ;  /* 0x0000001ff2f07824 */ /* 0x040fe200078e02ff */
[----:B------:R-:W-:Y:S01]  /*c9f0*/  LEA.HI.X.SX32 R24, R125, R24, 0x1, P1 ;  /* 0x000000187d187211 */ /* 0x000fe200008f0eff */
[----:B------:R-:W-:Y:S01]  /*ca00*/  IMAD R242, R242, 0x1e, RZ ;  /* 0x0000001ef2f27824 */ /* 0x000fe200078e02ff */
[----:B----4-:R-:W-:Y:S01]  /*ca10*/  SHF.R.S32.HI R26, RZ, 0x1f, R252 ;  /* 0x0000001fff1a7819 */ /* 0x010fe200000114fc */
[----:B------:R-:W-:Y:S01]  /*ca20*/  STL [R1+0x210], R25 ;  /* 0x0002101901007387 */ /* 0x000fe20000100800 */
[----:B------:R-:W-:Y:S01]  /*ca30*/  SHF.R.S32.HI R30, RZ, 0x1f, R240 ;  /* 0x0000001fff1e7819 */ /* 0x000fe200000114f0 */
[----:B------:R-:W-:Y:S01]  /*ca40*/  CS2R R150, SRZ ;  /* 0x0000000000967805 */ /* 0x000fe2000001ff00 */
[-C--:B------:R-:W-:Y:S01]  /*ca50*/  IADD3 R114, P0, R0, R240.reuse, RZ ;  /* 0x000000f000727210 */ /* 0x080fe20007f1e0ff */
[----:B------:R1:W-:Y:S01]  /*ca60*/  STL [R1+0x214], R24 ;  /* 0x0002141801007387 */ /* 0x0003e20000100800 */
[----:B------:R-:W-:Y:S01]  /*ca70*/  IADD3 R115, P4, R252, R240, RZ ;  /* 0x000000f0fc737210 */ /* 0x000fe20007f9e0ff */
[----:B------:R-:W-:Y:S01]  /*ca80*/  CS2R R144, SRZ ;  /* 0x0000000000907805 */ /* 0x000fe2000001ff00 */
[-C--:B------:R-:W-:Y:S01]  /*ca90*/  IADD3 R126, P3, R0, R242.reuse, RZ ;  /* 0x000000f2007e7210 */ /* 0x080fe20007f7e0ff */
[----:B------:R-:W-:Y:S01]  /*caa0*/  CS2R R146, SRZ ;  /* 0x0000000000927805 */ /* 0x000fe2000001ff00 */
[----:B------:R-:W-:Y:S01]  /*cab0*/  SHF.R.S32.HI R28, RZ, 0x1f, R242 ;  /* 0x0000001fff1c7819 */ /* 0x000fe200000114f2 */
[----:B------:R-:W-:Y:S01]  /*cac0*/  CS2R R64, SRZ ;  /* 0x0000000000407805 */ /* 0x000fe2000001ff00 */
[----:B------:R-:W-:Y:S01]  /*cad0*/  IADD3 R127, P2, R252, R242, RZ ;  /* 0x000000f2fc7f7210 */ /* 0x000fe20007f5e0ff */
        /* <DEDUP_REMOVED lines=45> */
[----:B---3--:R-:W-:-:S02]  /*cdb0*/  IADD3 R124, P6, R46, R240, RZ ;  /* 0x000000f02e7c7210 */ /* 0x008fc40007fde0ff */
[----:B------:R-:W-:Y:S02]  /*cdc0*/  IADD3 R160, P1, R46, R242, RZ ;  /* 0x000000f22ea07210 */ /* 0x000fe40007f3e0ff */
[----:B------:R-:W-:Y:S02]  /*cdd0*/  IADD3 R125, P5, R43, R240, RZ ;  /* 0x000000f02b7d7210 */ /* 0x000fe40007fbe0ff */
[----:B------:R-:W-:Y:S02]  /*cde0*/  MOV R240, c[0x0][0x188] ;  /* 0x0000620000f07a02 */ /* 0x000fe40000000f00 */
[----:B-1----:R-:W-:Y:S01]  /*cdf0*/  SHF.R.S32.HI R24, RZ, 0x1f, R46 ;  /* 0x0000001fff187819 */ /* 0x002fe2000001142e */
[----:B------:R1:W-:Y:S01]  /*ce00*/  STL [R1+0xf74], R125 ;  /* 0x000f747d01007387 */ /* 0x0003e20000100800 */
[----:B------:R-:W-:Y:S01]  /*ce10*/  SHF.R.S32.HI R25, RZ, 0x1f, R43 ;  /* 0x0000001fff197819 */ /* 0x000fe2000001142b */
[C---:B------:R-:W-:Y:S02]  /*ce20*/  IMAD R169, R240.reuse, 0x1c, RZ ;  /* 0x0000001cf0a97824 */ /* 0x040fe400078e02ff */
[----:B------:R2:W-:Y:S01]  /*ce30*/  STL [R1+0xf70], R126 ;  /* 0x000f707e01007387 */ /* 0x0005e20000100800 */
[----:B------:R-:W-:-:S02]  /*ce40*/  IMAD R177, R240, 0x1a, RZ ;  /* 0x0000001af0b17824 */ /* 0x000fc400078e02ff */
[C---:B------:R-:W-:Y:S01]  /*ce50*/  IMAD R185, R240.reuse, 0x18, RZ ;  /* 0x00000018f0b97824 */ /* 0x040fe200078e02ff */
[----:B------:R3:W-:Y:S01]  /*ce60*/  STL [R1+0xf6c], R127 ;  /* 0x000f6c7f01007387 */ /* 0x0007e20000100800 */
[C---:B------:R-:W-:Y:S02]  /*ce70*/  IMAD R193, R240.reuse, 0x16, RZ ;  /* 0x00000016f0c17824 */ /* 0x040fe400078e02ff */
[--C-:B-1----:R-:W-:Y:S01]  /*ce80*/  IMAD.X R125, R27, 0x1, R30.reuse, P0 ;  /* 0x000000011b7d7824 */ /* 0x102fe200000e061e */
[----:B------:R-:W-:Y:S01]  /*ce90*/  IADD3 R161, P0, R43, R242, RZ ;  /* 0x000000f22ba17210 */ /* 0x000fe20007f1e0ff */
[----:B------:R-:W-:Y:S01]  /*cea0*/  IMAD R242, R240, 0x1d, RZ ;  /* 0x0000001df0f27824 */ /* 0x000fe200078e02ff */
[----:B------:R1:W-:Y:S01]  /*ceb0*/  STL [R1+0xf68], R160 ;  /* 0x000f68a001007387 */ /* 0x0003e20000100800 */
[--C-:B--2---:R-:W-:Y:S02]  /*cec0*/  IMAD.X R126, R26, 0x1, R30.reuse, P4 ;  /* 0x000000011a7e7824 */ /* 0x104fe400020e061e */
[----:B------:R-:W-:Y:S01]  /*ced0*/  IMAD R251, R240, 0x14, RZ ;  /* 0x00000014f0fb7824 */ /* 0x000fe200078e02ff */
[-C--:B------:R-:W-:Y:S01]  /*cee0*/  IADD3 R162, P4, R0, R242.reuse, RZ ;  /* 0x000000f200a27210 */ /* 0x080fe20007f9e0ff */
[----:B---3--:R-:W-:Y:S01]  /*cef0*/  IMAD.X R127, R24, 0x1, R30, P6 ;  /* 0x00000001187f7824 */ /* 0x008fe200030e061e */
[----:B------:R2:W-:Y:S01]  /*cf00*/  STL [R1+0xf64], R161 ;  /* 0x000f64a101007387 */ /* 0x0005e20000100800 */
[----:B------:R-:W-:-:S02]  /*cf10*/  IADD3 R163, P6, R252, R242, RZ ;  /* 0x000000f2fca37210 */ /* 0x000fc40007fde0ff */
[----:B------:R-:W-:Y:S01]  /*cf20*/  SHF.R.S32.HI R29, RZ, 0x1f, R242 ;  /* 0x0000001fff1d7819 */ /* 0x000fe200000114f2 */
[----:B-1----:R-:W-:Y:S01]  /*cf30*/  IMAD.X R160, R25, 0x1, R30, P5 ;  /* 0x0000000119a07824 */ /* 0x002fe200028e061e */
[-C--:B------:R-:W-:Y:S01]  /*cf40*/  IADD3 R164, P5, R46, R242.reuse, RZ ;  /* 0x000000f22ea47210 */ /* 0x080fe20007fbe0ff */
[----:B------:R1:W-:Y:S01]  /*cf50*/  STL [R1+0xf60], R162 ;  /* 0x000f60a201007387 */ /* 0x0003e20000100800 */
[----:B------:R-:W-:Y:S01]  /*cf60*/  SHF.R.S32.HI R30, RZ, 0x1f, R169 ;  /* 0x0000001fff1e7819 */ /* 0x000fe200000114a9 */
[--C-:B--2---:R-:W-:Y:S01]  /*cf70*/  IMAD.X R161, R27, 0x1, R28.reuse, P3 ;  /* 0x000000011ba17824 */ /* 0x104fe200018e061c */
[----:B------:R-:W-:Y:S01]  /*cf80*/  IADD3 R165, P3, R43, R242, RZ ;  /* 0x000000f22ba57210 */ /* 0x000fe20007f7e0ff */
[----:B------:R2:W-:Y:S01]  /*cf90*/  STL [R1+0xf5c], R163 ;  /* 0x000f5ca301007387 */ /* 0x0005e20000100800 */
[----:B------:R-:W-:Y:S02]  /*cfa0*/  IMAD R242, R240, 0x1b, RZ ;  /* 0x0000001bf0f27824 */ /* 0x000fe400078e02ff */
[----:B-1----:R-:W-:Y:S01]  /*cfb0*/  IMAD.X R162, R26, 0x1, R28, P2 ;  /* 0x000000011aa27824 */ /* 0x002fe200010e061c */
[----:B------:R1:W-:Y:S01]  /*cfc0*/  STL [R1+0xf58], R164 ;  /* 0x000f58a401007387 */ /* 0x0003e20000100800 */
[----:B------:R-:W-:-:S03]  /*cfd0*/  IADD3 R166, P2, R0, R169, RZ ;  /* 0x000000a900a67210 */ /* 0x000fc60007f5e0ff */
[----:B------:R3:W-:Y:S01]  /*cfe0*/  STL [R1+0xf54], R165 ;  /* 0x000f54a501007387 */ /* 0x0007e20000100800 */
[----:B--2---:R-:W-:Y:S01]  /*cff0*/  IMAD.X R163, R24, 0x1, R28, P1 ;  /* 0x0000000118a37824 */ /* 0x004fe200008e061c */
[-C--:B------:R-:W-:Y:S02]  /*d000*/  IADD3 R167, P1, R252, R169.reuse, RZ ;  /* 0x000000a9fca77210 */ /* 0x080fe40007f3e0ff */
[----:B------:R2:W-:Y:S01]  /*d010*/  STL [R1+0xf50], R166 ;  /* 0x000f50a601007387 */ /* 0x0005e20000100800 */
[----:B-1----:R-:W-:Y:S02]  /*d020*/  IADD3.X R164, R25, R28, RZ, P0, !PT ;  /* 0x0000001c19a47210 */ /* 0x002fe400007fe4ff */
[-C--:B------:R-:W-:Y:S01]  /*d030*/  IADD3 R168, P0, R46, R169.reuse, RZ ;  /* 0x000000a92ea87210 */ /* 0x080fe20007f1e0ff */
[----:B------:R1:W-:Y:S01]  /*d040*/  STL [R1+0xf4c], R167 ;  /* 0x000f4ca701007387 */ /* 0x0003e20000100800 */
[----:B---3--:R-:W-:Y:S01]  /*d050*/  IMAD.X R165, R27, 0x1, R29, P4 ;  /* 0x000000011ba57824 */ /* 0x008fe200020e061d */
[----:B------:R-:W-:-:S02]  /*d060*/  IADD3 R169, P4, R43, R169, RZ ;  /* 0x000000a92ba97210 */ /* 0x000fc40007f9e0ff */
[----:B------:R3:W-:Y:S01]  /*d070*/  STL [R1+0xf48], R168 ;  /* 0x000f48a801007387 */ /* 0x0007e20000100800 */
[--C-:B--2---:R-:W-:Y:S01]  /*d080*/  IMAD.X R166, R26, 0x1, R29.reuse, P6 ;  /* 0x000000011aa67824 */ /* 0x104fe200030e061d */
[-C--:B------:R-:W-:Y:S02]  /*d090*/  IADD3 R170, P6, R0, R242.reuse, RZ ;  /* 0x000000f200aa7210 */ /* 0x080fe40007fde0ff */
[----:B------:R2:W-:Y:S01]  /*d0a0*/  STL [R1+0xf44], R169 ;  /* 0x000f44a901007387 */ /* 0x0005e20000100800 */
[----:B------:R-:W-:Y:S01]  /*d0b0*/  SHF.R.S32.HI R28, RZ, 0x1f, R242 ;  /* 0x0000001fff1c7819 */ /* 0x000fe200000114f2 */
[--C-:B-1----:R-:W-:Y:S01]  /*d0c0*/  IMAD.X R167, R24, 0x1, R29.reuse, P5 ;  /* 0x0000000118a77824 */ /* 0x102fe200028e061d */
[-C--:B------:R-:W-:Y:S01]  /*d0d0*/  IADD3 R171, P5, R252, R242.reuse, RZ ;  /* 0x000000f2fcab7210 */ /* 0x080fe20007fbe0ff */
[----:B------:R1:W-:Y:S01]  /*d0e0*/  STL [R1+0xf40], R170 ;  /* 0x000f40aa01007387 */ /* 0x0003e20000100800 */
[----:B---3--:R-:W-:Y:S01]  /*d0f0*/  IMAD.X R168, R25, 0x1, R29, P3 ;  /* 0x0000000119a87824 */ /* 0x008fe200018e061d */
[----:B------:R-:W-:-:S02]  /*d100*/  IADD3 R172, P3, R46, R242, RZ ;  /* 0x000000f22eac7210 */ /* 0x000fc40007f7e0ff */
[----:B------:R3:W-:Y:S01]  /*d110*/  STL [R1+0xf3c], R171 ;  /* 0x000f3cab01007387 */ /* 0x0007e20000100800 */
[----:B------:R-:W-:Y:S01]  /*d120*/  SHF.R.S32.HI R29, RZ, 0x1f, R177 ;  /* 0x0000001fff1d7819 */ /* 0x000fe200000114b1 */
[--C-:B--2---:R-:W-:Y:S01]  /*d130*/  IMAD.X R169, R27, 0x1, R30.reuse, P2 ;  /* 0x000000011ba97824 */ /* 0x104fe200010e061e */
[----:B------:R-:W-:Y:S01]  /*d140*/  IADD3 R173, P2, R43, R242, RZ ;  /* 0x000000f22bad7210 */ /* 0x000fe20007f5e0ff */
[----:B------:R2:W-:Y:S01]  /*d150*/  STL [R1+0xf38], R172 ;  /* 0x000f38ac01007387 */ /* 0x0005e20000100800 */
[----:B------:R-:W-:Y:S02]  /*d160*/  IMAD R242, R240, 0x19, RZ ;  /* 0x00000019f0f27824 */ /* 0x000fe400078e02ff */
[--C-:B-1----:R-:W-:Y:S01]  /*d170*/  IMAD.X R170, R26, 0x1, R30.reuse, P1 ;  /* 0x000000011aaa7824 */ /* 0x102fe200008e061e */
[-C--:B------:R-:W-:Y:S01]  /*d180*/  IADD3 R174, P1, R0, R177.reuse, RZ ;  /* 0x000000b100ae7210 */ /* 0x080fe20007f3e0ff */
[----:B------:R1:W-:Y:S01]  /*d190*/  STL [R1+0xf34], R173 ;  /* 0x000f34ad01007387 */ /* 0x0003e20000100800 */
[----:B---3--:R-:W-:Y:S01]  /*d1a0*/  IMAD.X R171, R24, 0x1, R30, P0 ;  /* 0x0000000118ab7824 */ /* 0x008fe200000e061e */
[----:B------:R-:W-:-:S02]  /*d1b0*/  IADD3 R175, P0, R252, R177, RZ ;  /* 0x000000b1fcaf7210 */ /* 0x000fc40007f1e0ff */
[----:B------:R3:W-:Y:S01]  /*d1c0*/  STL [R1+0xf30], R174 ;  /* 0x000f30ae01007387 */ /* 0x0007e20000100800 */
[----:B--2---:R-:W-:Y:S02]  /*d1d0*/  IADD3.X R172, R25, R30, RZ, P4, !PT ;  /* 0x0000001e19ac7210 */ /* 0x004fe400027fe4ff */
[-C--:B------:R-:W-:Y:S01]  /*d1e0*/  IADD3 R176, P4, R46, R177.reuse, RZ ;  /* 0x000000b12eb07210 */ /* 0x080fe20007f9e0ff */
[----:B------:R2:W-:Y:S01]  /*d1f0*/  STL [R1+0xf2c], R175 ;  /* 0x000f2caf01007387 */ /* 0x0005e20000100800 */
[----:B------:R-:W-:Y:S01]  /*d200*/  SHF.R.S32.HI R30, RZ, 0x1f, R242 ;  /* 0x0000001fff1e7819 */ /* 0x000fe200000114f2 */
[--C-:B-1----:R-:W-:Y:S01]  /*d210*/  IMAD.X R173, R27, 0x1, R28.reuse, P6 ;  /* 0x000000011bad7824 */ /* 0x102fe200030e061c */
[----:B------:R-:W-:Y:S01]  /*d220*/  IADD3 R177, P6, R43, R177, RZ ;  /* 0x000000b12bb17210 */ /* 0x000fe20007fde0ff */
[----:B------:R1:W-:Y:S01]  /*d230*/  STL [R1+0xf28], R176 ;  /* 0x000f28b001007387 */ /* 0x0003e20000100800 */
[----:B---3--:R-:W-:Y:S01]  /*d240*/  IMAD.X R174, R26, 0x1, R28, P5 ;  /* 0x000000011aae7824 */ /* 0x008fe200028e061c */
[----:B------:R-:W-:-:S02]  /*d250*/  IADD3 R178, P5, R0, R242, RZ ;  /* 0x000000f200b27210 */ /* 0x000fc40007fbe0ff */
[----:B------:R3:W-:Y:S01]  /*d260*/  STL [R1+0xf24], R177 ;  /* 0x000f24b101007387 */ /* 0x0007e20000100800 */
[--C-:B--2---:R-:W-:Y:S01]  /*d270*/  IMAD.X R175, R24, 0x1, R28.reuse, P3 ;  /* 0x0000000118af7824 */ /* 0x104fe200018e061c */
[-C--:B------:R-:W-:Y:S02]  /*d280*/  IADD3 R179, P3, R252, R242.reuse, RZ ;  /* 0x000000f2fcb37210 */ /* 0x080fe40007f7e0ff */
[----:B------:R2:W-:Y:S01]  /*d290*/  STL [R1+0xf20], R178 ;  /* 0x000f20b201007387 */ /* 0x0005e20000100800 */
[----:B-1----:R-:W-:Y:S01]  /*d2a0*/  IMAD.X R176, R25, 0x1, R28, P2 ;  /* 0x0000000119b07824 */ /* 0x002fe200010e061c */
[-C--:B------:R-:W-:Y:S02]  /*d2b0*/  IADD3 R180, P2, R46, R242.reuse, RZ ;  /* 0x000000f22eb47210 */ /* 0x080fe40007f5e0ff */
[----:B------:R1:W-:Y:S01]  /*d2c0*/  STL [R1+0xf1c], R179 ;  /* 0x000f1cb301007387 */ /* 0x0003e20000100800 */
[----:B------:R-:W-:Y:S01]  /*d2d0*/  SHF.R.S32.HI R28, RZ, 0x1f, R185 ;  /* 0x0000001fff1c7819 */ /* 0x000fe200000114b9 */
[----:B---3--:R-:W-:Y:S01]  /*d2e0*/  IMAD.X R177, R27, 0x1, R29, P1 ;  /* 0x000000011bb17824 */ /* 0x008fe200008e061d */
[----:B------:R-:W-:Y:S01]  /*d2f0*/  IADD3 R181, P1, R43, R242, RZ ;  /* 0x000000f22bb57210 */ /* 0x000fe20007f3e0ff */
[----:B------:R3:W-:Y:S01]  /*d300*/  STL [R1+0xf18], R180 ;  /* 0x000f18b401007387 */ /* 0x0007e20000100800 */
[----:B------:R-:W-:-:S02]  /*d310*/  IMAD R242, R240, 0x17, RZ ;  /* 0x00000017f0f27824 */ /* 0x000fc400078e02ff */
[--C-:B--2---:R-:W-:Y:S01]  /*d320*/  IMAD.X R178, R26, 0x1, R29.reuse, P0 ;  /* 0x000000011ab27824 */ /* 0x104fe200000e061d */
[-C--:B------:R-:W-:Y:S01]  /*d330*/  IADD3 R182, P0, R0, R185.reuse, RZ ;  /* 0x000000b900b67210 */ /* 0x080fe20007f1e0ff */
[----:B------:R2:W-:Y:S01]  /*d340*/  STL [R1+0xf14], R181 ;  /* 0x000f14b501007387 */ /* 0x0005e20000100800 */
[----:B-1----:R-:W-:Y:S01]  /*d350*/  IMAD.X R179, R24, 0x1, R29, P4 ;  /* 0x0000000118b37824 */ /* 0x002fe200020e061d */
[----:B------:R-:W-:Y:S02]  /*d360*/  IADD3 R183, P4, R252, R185, RZ ;  /* 0x000000b9fcb77210 */ /* 0x000fe40007f9e0ff */
[----:B------:R1:W-:Y:S01]  /*d370*/  STL [R1+0xf10], R182 ;  /* 0x000f10b601007387 */ /* 0x0003e20000100800 */
[----:B---3--:R-:W-:Y:S02]  /*d380*/  IADD3.X R180, R25, R29, RZ, P6, !PT ;  /* 0x0000001d19b47210 */ /* 0x008fe400037fe4ff */
[-C--:B------:R-:W-:Y:S01]  /*d390*/  IADD3 R184, P6, R46, R185.reuse, RZ ;  /* 0x000000b92eb87210 */ /* 0x080fe20007fde0ff */
[----:B------:R3:W-:Y:S01]  /*d3a0*/  STL [R1+0xf0c], R183 ;  /* 0x000f0cb701007387 */ /* 0x0007e20000100800 */
[----:B------:R-:W-:Y:S01]  /*d3b0*/  SHF.R.S32.HI R29, RZ, 0x1f, R242 ;  /* 0x0000001fff1d7819 */ /* 0x000fe200000114f2 */
[--C-:B--2---:R-:W-:Y:S01]  /*d3c0*/  IMAD.X R181, R27, 0x1, R30.reuse, P5 ;  /* 0x000000011bb57824 */ /* 0x104fe200028e061e */
[----:B------:R-:W-:Y:S01]  /*d3d0*/  IADD3 R185, P5, R43, R185, RZ ;  /* 0x000000b92bb97210 */ /* 0x000fe20007fbe0ff */
[----:B------:R2:W-:Y:S01]  /*d3e0*/  STL [R1+0xf08], R184 ;  /* 0x000f08b801007387 */ /* 0x0005e20000100800 */
[----:B-1----:R-:W-:Y:S01]  /*d3f0*/  IMAD.X R182, R26, 0x1, R30, P3 ;  /* 0x000000011ab67824 */ /* 0x002fe200018e061e */
[----:B------:R-:W-:-:S02]  /*d400*/  IADD3 R186, P3, R0, R242, RZ ;  /* 0x000000f200ba7210 */ /* 0x000fc40007f7e0ff */
[----:B------:R1:W-:Y:S01]  /*d410*/  STL [R1+0xf04], R185 ;  /* 0x000f04b901007387 */ /* 0x0003e20000100800 */
[--C-:B---3--:R-:W-:Y:S01]  /*d420*/  IMAD.X R183, R24, 0x1, R30.reuse, P2 ;  /* 0x0000000118b77824 */ /* 0x108fe200010e061e */
[-C--:B------:R-:W-:Y:S02]  /*d430*/  IADD3 R187, P2, R252, R242.reuse, RZ ;  /* 0x000000f2fcbb7210 */ /* 0x080fe40007f5e0ff */
[----:B------:R3:W-:Y:S01]  /*d440*/  STL [R1+0xf00], R186 ;  /* 0x000f00ba01007387 */ /* 0x0007e20000100800 */
[----:B--2---:R-:W-:Y:S01]  /*d450*/  IMAD.X R184, R25, 0x1, R30, P1 ;  /* 0x0000000119b87824 */ /* 0x004fe200008e061e */
[-C--:B------:R-:W-:Y:S02]  /*d460*/  IADD3 R188, P1, R46, R242.reuse, RZ ;  /* 0x000000f22ebc7210 */ /* 0x080fe40007f3e0ff */
[----:B------:R2:W-:Y:S01]  /*d470*/  STL [R1+0xefc], R187 ;  /* 0x000efcbb01007387 */ /* 0x0005e20000100800 */
[----:B------:R-:W-:Y:S01]  /*d480*/  SHF.R.S32.HI R30, RZ, 0x1f, R193 ;  /* 0x0000001fff1e7819 */ /* 0x000fe200000114c1 */
[----:B-1----:R-:W-:Y:S01]  /*d490*/  IMAD.X R185, R27, 0x1, R28, P0 ;  /* 0x000000011bb97824 */ /* 0x002fe200000e061c */
[----:B------:R-:W-:Y:S01]  /*d4a0*/  IADD3 R189, P0, R43, R242, RZ ;  /* 0x000000f22bbd7210 */ /* 0x000fe20007f1e0ff */
[----:B------:R1:W-:Y:S01]  /*d4b0*/  STL [R1+0xef8], R188 ;  /* 0x000ef8bc01007387 */ /* 0x0003e20000100800 */
[----:B------:R-:W-:-:S02]  /*d4c0*/  IMAD R242, R240, 0x15, RZ ;  /* 0x00000015f0f27824 */ /* 0x000fc400078e02ff */
[--C-:B---3--:R-:W-:Y:S01]  /*d4d0*/  IMAD.X R186, R26, 0x1, R28.reuse, P4 ;  /* 0x000000011aba7824 */ /* 0x108fe200020e061c */
[-C--:B------:R-:W-:Y:S01]  /*d4e0*/  IADD3 R190, P4, R0, R193.reuse, RZ ;  /* 0x000000c100be7210 */ /* 0x080fe20007f9e0ff */
[----:B------:R3:W-:Y:S01]  /*d4f0*/  STL [R1+0xef4], R189 ;  /* 0x000ef4bd01007387 */ /* 0x0007e20000100800 */
[----:B--2---:R-:W-:Y:S01]  /*d500*/  IMAD.X R187, R24, 0x1, R28, P6 ;  /* 0x0000000118bb7824 */ /* 0x004fe200030e061c */
[-C--:B------:R-:W-:Y:S02]  /*d510*/  IADD3 R191, P6, R252, R193.reuse, RZ ;  /* 0x000000c1fcbf7210 */ /* 0x080fe40007fde0ff */
[----:B------:R2:W-:Y:S01]  /*d520*/  STL [R1+0xef0], R190 ;  /* 0x000ef0be01007387 */ /* 0x0005e20000100800 */
[----:B-1----:R-:W-:Y:S02]  /*d530*/  IADD3.X R188, R25, R28, RZ, P5, !PT ;  /* 0x0000001c19bc7210 */ /* 0x002fe40002ffe4ff */
[-C--:B------:R-:W-:Y:S01]  /*d540*/  IADD3 R192, P5, R46, R193.reuse, RZ ;  /* 0x000000c12ec07210 */ /* 0x080fe20007fbe0ff */
[----:B------:R1:W-:Y:S01]  /*d550*/  STL [R1+0xeec], R191 ;  /* 0x000eecbf01007387 */ /* 0x0003e20000100800 */
[----:B------:R-:W-:Y:S01]  /*d560*/  SHF.R.S32.HI R28, RZ, 0x1f, R242 ;  /* 0x0000001fff1c7819 */ /* 0x000fe200000114f2 */
[--C-:B---3--:R-:W-:Y:S01]  /*d570*/  IMAD.X R189, R27, 0x1, R29.reuse, P3 ;  /* 0x000000011bbd7824 */ /* 0x108fe200018e061d */
[----:B------:R-:W-:Y:S01]  /*d580*/  IADD3 R193, P3, R43, R193, RZ ;  /* 0x000000c12bc17210 */ /* 0x000fe20007f7e0ff */
[----:B------:R3:W-:Y:S01]  /*d590*/  STL [R1+0xee8], R192 ;  /* 0x000ee8c001007387 */ /* 0x0007e20000100800 */
[----:B--2---:R-:W-:Y:S01]  /*d5a0*/  IMAD.X R190, R26, 0x1, R29, P2 ;  /* 0x000000011abe7824 */ /* 0x004fe200010e061d */
[----:B------:R-:W-:-:S02]  /*d5b0*/  IADD3 R194, P2, R0, R242, RZ ;  /* 0x000000f200c27210 */ /* 0x000fc40007f5e0ff */
[----:B------:R2:W-:Y:S01]  /*d5c0*/  STL [R1+0xee4], R193 ;  /* 0x000ee4c101007387 */ /* 0x0005e20000100800 */
[--C-:B-1----:R-:W-:Y:S01]  /*d5d0*/  IMAD.X R191, R24, 0x1, R29.reuse, P1 ;  /* 0x0000000118bf7824 */ /* 0x102fe200008e061d */
[-C--:B------:R-:W-:Y:S02]  /*d5e0*/  IADD3 R195, P1, R252, R242.reuse, RZ ;  /* 0x000000f2fcc37210 */ /* 0x080fe40007f3e0ff */
[----:B------:R1:W-:Y:S01]  /*d5f0*/  STL [R1+0xee0], R194 ;  /* 0x000ee0c201007387 */ /* 0x0003e20000100800 */
[----:B---3--:R-:W-:Y:S01]  /*d600*/  IMAD.X R192, R25, 0x1, R29, P0 ;  /* 0x0000000119c07824 */ /* 0x008fe200000e061d */
[-C--:B------:R-:W-:Y:S02]  /*d610*/  IADD3 R196, P0, R46, R242.reuse, RZ ;  /* 0x000000f22ec47210 */ /* 0x080fe40007f1e0ff */
[----:B------:R3:W-:Y:S01]  /*d620*/  STL [R1+0xedc], R195 ;  /* 0x000edcc301007387 */ /* 0x0007e20000100800 */
[----:B------:R-:W-:Y:S01]  /*d630*/  SHF.R.S32.HI R29, RZ, 0x1f, R251 ;  /* 0x0000001fff1d7819 */ /* 0x000fe200000114fb */
[--C-:B--2---:R-:W-:Y:S01]  /*d640*/  IMAD.X R193, R27, 0x1, R30.reuse, P4 ;  /* 0x000000011bc17824 */ /* 0x104fe200020e061e */
[----:B------:R-:W-:Y:S01]  /*d650*/  IADD3 R197, P4, R43, R242, RZ ;  /* 0x000000f22bc57210 */ /* 0x000fe20007f9e0ff */
[----:B------:R2:W-:Y:S01]  /*d660*/  STL [R1+0xed8], R196 ;  /* 0x000ed8c401007387 */ /* 0x0005e20000100800 */
[----:B------:R-:W-:Y:S01]  /*d670*/  MOV R242, c[0x0][0x188] ;  /* 0x0000620000f27a02 */ /* 0x000fe20000000f00 */
[--C-:B-1----:R-:W-:Y:S01]  /*d680*/  IMAD.X R194, R26, 0x1, R30.reuse, P6 ;  /* 0x000000011ac27824 */ /* 0x102fe200030e061e */
[-C--:B------:R-:W-:Y:S01]  /*d690*/  IADD3 R198, P6, R0, R251.reuse, RZ ;  /* 0x000000fb00c67210 */ /* 0x080fe20007fde0ff */
[----:B------:R1:W-:Y:S01]  /*d6a0*/  STL [R1+0xed4], R197 ;  /* 0x000ed4c501007387 */ /* 0x0003e20000100800 */
[--C-:B---3--:R-:W-:Y:S01]  /*d6b0*/  IMAD.X R195, R24, 0x1, R30.reuse, P5 ;  /* 0x0000000118c37824 */ /* 0x108fe200028e061e */
[-C--:B------:R-:W-:Y:S01]  /*d6c0*/  IADD3 R199, P5, R252, R251.reuse, RZ ;  /* 0x000000fbfcc77210 */ /* 0x080fe20007fbe0ff */
[----:B------:R-:W-:Y:S01]  /*d6d0*/  IMAD R240, R242, 0x13, RZ ;  /* 0x00000013f2f07824 */ /* 0x000fe200078e02ff */
[----:B------:R3:W-:Y:S01]  /*d6e0*/  STL [R1+0xed0], R198 ;  /* 0x000ed0c601007387 */ /* 0x0007e20000100800 */
[----:B--2---:R-:W-:Y:S01]  /*d6f0*/  IMAD.X R196, R25, 0x1, R30, P3 ;  /* 0x0000000119c47824 */ /* 0x004fe200018e061e */
[-C--:B------:R-:W-:Y:S01]  /*d700*/  IADD3 R202, P3, R46, R251.reuse, RZ ;  /* 0x000000fb2eca7210 */ /* 0x080fe20007f7e0ff */
[----:B------:R-:W-:Y:S01]  /*d710*/  IMAD R242, R242, 0x12, RZ ;  /* 0x00000012f2f27824 */ /* 0x000fe200078e02ff */
[----:B------:R2:W-:Y:S01]  /*d720*/  STL [R1+0xecc], R199 ;  /* 0x000eccc701007387 */ /* 0x0005e20000100800 */
[----:B-1----:R-:W-:Y:S01]  /*d730*/  IMAD.X R197, R27, 0x1, R28, P2 ;  /* 0x000000011bc57824 */ /* 0x002fe200010e061c */
[----:B------:R-:W-:Y:S01]  /*d740*/  IADD3 R203, P2, R43, R251, RZ ;  /* 0x000000fb2bcb7210 */ /* 0x000fe20007f5e0ff */
[----:B------:R-:W-:Y:S01]  /*d750*/  IMAD R251, R250, 0x11, RZ ;  /* 0x00000011fafb7824 */ /* 0x000fe200078e02ff */
[----:B------:R1:W-:Y:S01]  /*d760*/  STL [R1+0xec8], R202 ;  /* 0x000ec8ca01007387 */ /* 0x0003e20000100800 */
[----:B------:R-:W-:Y:S01]  /*d770*/  SHF.R.S32.HI R30, RZ, 0x1f, R240 ;  /* 0x0000001fff1e7819 */ /* 0x000fe200000114f0 */
[--C-:B---3--:R-:W-:Y:S01]  /*d780*/  IMAD.X R198, R26, 0x1, R28.reuse, P1 ;  /* 0x000000011ac67824 */ /* 0x108fe200008e061c */
[-C--:B------:R-:W-:Y:S01]  /*d790*/  IADD3 R212, P1, R0, R240.reuse, RZ ;  /* 0x000000f000d47210 */ /* 0x080fe20007f3e0ff */
[----:B------:R3:W-:Y:S01]  /*d7a0*/  STL [R1+0xec4], R203 ;  /* 0x000ec4cb01007387 */ /* 0x0007e20000100800 */
[----:B--2---:R-:W-:Y:S01]  /*d7b0*/  IMAD.X R199, R24, 0x1, R28, P0 ;  /* 0x0000000118c77824 */ /* 0x004fe200000e061c */
[----:B------:R-:W-:-:S02]  /*d7c0*/  IADD3 R213, P0, R252, R240, RZ ;  /* 0x000000f0fcd57210 */ /* 0x000fc40007f1e0ff */
[----:B------:R2:W-:Y:S01]  /*d7d0*/  STL [R1+0xec0], R212 ;  /* 0x000ec0d401007387 */ /* 0x0005e20000100800 */
[----:B-1----:R-:W-:Y:S01]  /*d7e0*/  IMAD.X R202, R25, 0x1, R28, P4 ;  /* 0x0000000119ca7824 */ /* 0x002fe200020e061c */
[-C--:B------:R-:W-:Y:S02]  /*d7f0*/  IADD3 R214, P4, R46, R240.reuse, RZ ;  /* 0x000000f02ed67210 */ /* 0x080fe40007f9e0ff */
        /* <DEDUP_REMOVED lines=8> */
[----:B-1----:R-:W-:Y:S02]  /*d880*/  IADD3.X R213, R24, R29, RZ, P3, !PT ;  /* 0x0000001d18d57210 */ /* 0x002fe40001ffe4ff */
[-C--:B------:R-:W-:Y:S01]  /*d890*/  IADD3 R237, P3, R252, R242.reuse, RZ ;  /* 0x000000f2fced7210 */ /* 0x080fe20007f7e0ff */
[----:B------:R1:W-:Y:S01]  /*d8a0*/  STL [R1+0xeb0], R236 ;  /* 0x000eb0ec01007387 */ /* 0x0003e20000100800 */
[----:B---3--:R-:W-:Y:S01]  /*d8b0*/  IMAD.X R214, R25, 0x1, R29, P2 ;  /* 0x0000000119d67824 */ /* 0x008fe200010e061d */
[-C--:B------:R-:W-:Y:S02]  /*d8c0*/  IADD3 R238, P2, R46, R242.reuse, RZ ;  /* 0x000000f22eee7210 */ /* 0x080fe40007f5e0ff */
[----:B------:R3:W-:Y:S01]  /*d8d0*/  STL [R1+0xeac], R237 ;  /* 0x000eaced01007387 */ /* 0x0007e20000100800 */
[----:B--2---:R-:W-:Y:S01]  /*d8e0*/  IMAD.X R215, R27, 0x1, R30, P1 ;  /* 0x000000011bd77824 */ /* 0x004fe200008e061e */
[----:B------:R-:W-:-:S02]  /*d8f0*/  IADD3 R239, P1, R43, R242, RZ ;  /* 0x000000f22bef7210 */ /* 0x000fc40007f3e0ff */
[----:B------:R2:W-:Y:S01]  /*d900*/  STL [R1+0xea8], R238 ;  /* 0x000ea8ee01007387 */ /* 0x0005e20000100800 */
[----:B------:R-:W-:Y:S01]  /*d910*/  SHF.R.S32.HI R29, RZ, 0x1f, R251 ;  /* 0x0000001fff1d7819 */ /* 0x000fe200000114fb */
[--C-:B-1----:R-:W-:Y:S01]  /*d920*/  IMAD.X R236, R26, 0x1, R30.reuse, P0 ;  /* 0x000000011aec7824 */ /* 0x102fe200000e061e */
[-C--:B------:R-:W-:Y:S01]  /*d930*/  IADD3 R240, P0, R0, R251.reuse, RZ ;  /* 0x000000fb00f07210 */ /* 0x080fe20007f1e0ff */
[----:B------:R1:W-:Y:S01]  /*d940*/  STL [R1+0xea4], R239 ;  /* 0x000ea4ef01007387 */ /* 0x0003e20000100800 */
[--C-:B---3--:R-:W-:Y:S01]  /*d950*/  IMAD.X R237, R24, 0x1, R30.reuse, P4 ;  /* 0x0000000118ed7824 */ /* 0x108fe200020e061e */
[----:B------:R-:W-:Y:S02]  /*d960*/  IADD3 R242, P4, R252, R251, RZ ;  /* 0x000000fbfcf27210 */ /* 0x000fe40007f9e0ff */
[----:B------:R3:W-:Y:S01]  /*d970*/  STL [R1+0xea0], R240 ;  /* 0x000ea0f001007387 */ /* 0x0007e20000100800 */
[----:B------:R-:W-:Y:S01]  /*d980*/  IMAD.X R44, R27, 0x1, R29, P0 ;  /* 0x000000011b2c7824 */ /* 0x000fe200000e061d */
[----:B------:R-:W-:Y:S01]  /*d990*/  IADD3 R40, P0, R43, R41, RZ ;  /* 0x000000292b287210 */ /* 0x000fe20007f1e0ff */
[----:B--2---:R-:W-:Y:S01]  /*d9a0*/  IMAD.X R238, R25, 0x1, R30, P6 ;  /* 0x0000000119ee7824 */ /* 0x004fe200030e061e */
[----:B------:R-:W-:Y:S01]  /*d9b0*/  IADD3 R248, P6, R46, R251, RZ ;  /* 0x000000fb2ef87210 */ /* 0x000fe20007fde0ff */
[----:B------:R2:W-:Y:S01]  /*d9c0*/  STL [R1+0xe9c], R242 ;  /* 0x000e9cf201007387 */ /* 0x0005e20000100800 */
[----:B-1----:R-:W-:-:S02]  /*d9d0*/  IADD3.X R239, R27, R28, RZ, P5, !PT ;  /* 0x0000001c1bef7210 */ /* 0x002fc40002ffe4ff */
[----:B------:R-:W-:Y:S01]  /*d9e0*/  IADD3 R249, P5, R43, R251, RZ ;  /* 0x000000fb2bf97210 */ /* 0x000fe20007fbe0ff */
[----:B------:R1:W-:Y:S01]  /*d9f0*/  STL [R1+0xe98], R248 ;  /* 0x000e98f801007387 */ /* 0x0003e20000100800 */
[--C-:B---3--:R-:W-:Y:S01]  /*da00*/  IMAD.X R240, R26, 0x1, R28.reuse, P3 ;  /* 0x000000011af07824 */ /* 0x108fe200018e061c */
[-C--:B------:R-:W-:Y:S02]  /*da10*/  IADD3 R250, P3, R0, R41.reuse, RZ ;  /* 0x0000002900fa7210 */ /* 0x080fe40007f7e0ff */
[----:B------:R3:W-:Y:S01]  /*da20*/  STL [R1+0xe94], R249 ;  /* 0x000e94f901007387 */ /* 0x0007e20000100800 */
[----:B------:R-:W-:Y:S01]  /*da30*/  SHF.R.S32.HI R30, RZ, 0x1f, R41 ;  /* 0x0000001fff1e7819 */ /* 0x000fe20000011429 */
[--C-:B--2---:R-:W-:Y:S01]  /*da40*/  IMAD.X R242, R24, 0x1, R28.reuse, P2 ;  /* 0x0000000118f27824 */ /* 0x104fe200010e061c */
[-C--:B------:R-:W-:Y:S01]  /*da50*/  IADD3 R251, P2, R252, R41.reuse, RZ ;  /* 0x00000029fcfb7210 */ /* 0x080fe20007f5e0ff */
[----:B------:R2:W-:Y:S01]  /*da60*/  STL [R1+0xe8c], R250 ;  /* 0x000e8cfa01007387 */ /* 0x0005e20000100800 */
[----:B-1----:R-:W-:Y:S01]  /*da70*/  IMAD.X R248, R25, 0x1, R28, P1 ;  /* 0x0000000119f87824 */ /* 0x002fe200008e061c */
[----:B------:R-:W-:-:S02]  /*da80*/  IADD3 R28, P1, R46, R41, RZ ;  /* 0x000000292e1c7210 */ /* 0x000fc40007f3e0ff */
[----:B------:R1:W-:Y:S01]  /*da90*/  STL [R1+0xe90], R251 ;  /* 0x000e90fb01007387 */ /* 0x0003e20000100800 */
[--C-:B---3--:R-:W-:Y:S01]  /*daa0*/  IMAD.X R249, R26, 0x1, R29.reuse, P4 ;  /* 0x000000011af97824 */ /* 0x108fe200020e061d */
[-C--:B------:R-:W-:Y:S02]  /*dab0*/  IADD3 R41, P4, R0, R200.reuse, RZ ;  /* 0x000000c800297210 */ /* 0x080fe40007f9e0ff */
[----:B------:R3:W-:Y:S01]  /*dac0*/  STL [R1+0x10], R28 ;  /* 0x0000101c01007387 */ /* 0x0007e20000100800 */
[C---:B------:R-:W-:Y:S01]  /*dad0*/  IMAD.X R45, R24.reuse, 0x1, R30, P1 ;  /* 0x00000001182d7824 */ /* 0x040fe200008e061e */
[----:B--2---:R-:W-:Y:S02]  /*dae0*/  IADD3.X R250, R25, R29, RZ, P5, !PT ;  /* 0x0000001d19fa7210 */ /* 0x004fe40002ffe4ff */
[----:B------:R2:W-:Y:S01]  /*daf0*/  STL [R1+0x350], R44 ;  /* 0x0003502c01007387 */ /* 0x0005e20000100800 */
[----:B-1----:R-:W-:Y:S01]  /*db00*/  IMAD.X R251, R24, 0x1, R29, P6 ;  /* 0x0000000118fb7824 */ /* 0x002fe200030e061d */
[----:B------:R-:W-:-:S02]  /*db10*/  IADD3 R29, P5, R46, R200, RZ ;  /* 0x000000c82e1d7210 */ /* 0x000fc40007fbe0ff */
[----:B------:R1:W-:Y:S01]  /*db20*/  STL [R1+0x14], R40 ;  /* 0x0000142801007387 */ /* 0x0003e20000100800 */
[----:B---3--:R-:W-:-:S03]  /*db30*/  SHF.R.S32.HI R28, RZ, 0x1f, R200 ;  /* 0x0000001fff1c7819 */ /* 0x008fc600000114c8 */
[----:B------:R3:W-:Y:S01]  /*db40*/  STL [R1+0x18], R41 ;  /* 0x0000182901007387 */ /* 0x0007e20000100800 */
[----:B--2---:R-:W-:Y:S01]  /*db50*/  IMAD.X R44, R26, 0x1, R30, P2 ;  /* 0x000000011a2c7824 */ /* 0x004fe200010e061e */
[----:B-1----:R-:W-:Y:S01]  /*db60*/  IADD3 R40, P6, R252, R200, RZ ;  /* 0x000000c8fc287210 */ /* 0x002fe20007fde0ff */
[----:B---3--:R-:W-:-:S04]  /*db70*/  IMAD R41, R42, 0xe, RZ ;  /* 0x0000000e2a297824 */ /* 0x008fc800078e02ff */
[----:B------:R1:W-:Y:S01]  /*db80*/  STL [R1+0x1c], R40 ;  /* 0x00001c2801007387 */ /* 0x0003e20000100800 */
[----:B------:R-:W-:-:S03]  /*db90*/  IMAD.X R42, R27, 0x1, R30, P3 ;  /* 0x000000011b2a7824 */ /* 0x000fc600018e061e */
[----:B------:R2:W-:Y:S04]  /*dba0*/  STL [R1+0x20], R29 ;  /* 0x0000201d01007387 */ /* 0x0005e80000100800 */
[----:B------:R3:W-:Y:S01]  /*dbb0*/  STL [R1+0x370], R42 ;  /* 0x0003702a01007387 */ /* 0x0007e20000100800 */
[----:B-1----:R-:W-:Y:S02]  /*dbc0*/  IADD3 R40, P3, R43, R200, RZ ;  /* 0x000000c82b287210 */ /* 0x002fe40007f7e0ff */
[----:B--2---:R-:W-:-:S03]  /*dbd0*/  SHF.R.S32.HI R29, RZ, 0x1f, R41 ;  /* 0x0000001fff1d7819 */ /* 0x004fc60000011429 */
[----:B------:R1:W-:Y:S01]  /*dbe0*/  STL [R1+0x24], R40 ;  /* 0x0000242801007387 */ /* 0x0003e20000100800 */
[----:B---3--:R-:W-:-:S03]  /*dbf0*/  IMAD.MOV.U32 R42, RZ, RZ, c[0x0][0x188] ;  /* 0x00006200ff2a7624 */ /* 0x008fc600078e00ff */
[----:B------:R2:W-:Y:S01]  /*dc00*/  STL [R1+0x374], R44 ;  /* 0x0003742c01007387 */ /* 0x0005e20000100800 */
[----:B------:R-:W-:Y:S01]  /*dc10*/  IMAD R200, R42, 0xd, RZ ;  /* 0x0000000d2ac87824 */ /* 0x000fe200078e02ff */
[-C--:B-1----:R-:W-:Y:S02]  /*dc20*/  IADD3 R40, P2, R0, R41.reuse, RZ ;  /* 0x0000002900287210 */ /* 0x082fe40007f5e0ff */
[----:B--2---:R-:W-:-:S03]  /*dc30*/  IADD3 R44, P1, R252, R41, RZ ;  /* 0x00000029fc2c7210 */ /* 0x004fc60007f3e0ff */
[----:B------:R1:W-:Y:S04]  /*dc40*/  STL [R1+0x28], R40 ;  /* 0x0000282801007387 */ /* 0x0003e80000100800 */
[----:B------:R2:W-:Y:S04]  /*dc50*/  STL [R1+0x378], R45 ;  /* 0x0003782d01007387 */ /* 0x0005e80000100800 */
[----:B------:R3:W-:Y:S01]  /*dc60*/  STL [R1+0x2c], R44 ;  /* 0x00002c2c01007387 */ /* 0x0007e20000100800 */
[----:B-1----:R-:W-:Y:S01]  /*dc70*/  IMAD.X R40, R25, 0x1, R30, P0 ;  /* 0x0000000119287824 */ /* 0x002fe200000e061e */
[----:B------:R-:W-:-:S04]  /*dc80*/  IADD3 R30, P0, R46, R41, RZ ;  /* 0x000000292e1e7210 */ /* 0x000fc80007f1e0ff */
[----:B------:R1:W-:Y:S01]  /*dc90*/  STL [R1+0x37c], R40 ;  /* 0x00037c2801007387 */ /* 0x0003e20000100800 */
[C---:B--2---:R-:W-:Y:S02]  /*dca0*/  IMAD.X R45, R24.reuse, 0x1, R29, P0 ;  /* 0x00000001182d7824 */ /* 0x044fe400000e061d */
[----:B---3--:R-:W-:Y:S01]  /*dcb0*/  IMAD.X R44, R27, 0x1, R28, P4 ;  /* 0x000000011b2c7824 */ /* 0x008fe200020e061c */
[----:B------:R2:W-:Y:S04]  /*dcc0*/  STL [R1+0x30], R30 ;  /* 0x0000301e01007387 */ /* 0x0005e80000100800 */
[----:B------:R3:W-:Y:S01]  /*dcd0*/  STL [R1+0x3a0], R44 ;  /* 0x0003a02c01007387 */ /* 0x0007e20000100800 */
[----:B-1----:R-:W-:Y:S02]  /*dce0*/  IADD3 R40, P4, R43, R41, RZ ;  /* 0x000000292b287210 */ /* 0x002fe40007f9e0ff */
[----:B------:R-:W-:-:S02]  /*dcf0*/  IADD3.X R41, R24, R28, RZ, P5, !PT ;  /* 0x0000001c18297210 */ /* 0x000fc40002ffe4ff */
[----:B--2---:R-:W-:Y:S01]  /*dd00*/  SHF.R.S32.HI R30, RZ, 0x1f, R200 ;  /* 0x0000001fff1e7819 */ /* 0x004fe200000114c8 */
[----:B------:R1:W-:Y:S01]  /*dd10*/  STL [R1+0x34], R40 ;  /* 0x0000342801007387 */ /* 0x0003e20000100800 */
[----:B---3--:R-:W-:-:S05]  /*dd20*/  IMAD.X R44, R26, 0x1, R28, P6 ;  /* 0x000000011a2c7824 */ /* 0x008fca00030e061c */
[----:B------:R2:W-:Y:S01]  /*dd30*/  STL [R1+0x3a4], R44 ;  /* 0x0003a42c01007387 */ /* 0x0005e20000100800 */
[----:B-1----:R-:W-:-:S05]  /*dd40*/  IADD3 R40, P6, R0, R200, RZ ;  /* 0x000000c800287210 */ /* 0x002fca0007fde0ff */
[----:B------:R1:W-:Y:S01]  /*dd50*/  STL [R1+0x38], R40 ;  /* 0x0000382801007387 */ /* 0x0003e20000100800 */
[----:B--2---:R-:W-:-:S03]  /*dd60*/  IADD3 R44, P5, R252, R200, RZ ;  /* 0x000000c8fc2c7210 */ /* 0x004fc60007fbe0ff */
[----:B------:R2:W-:Y:S04]  /*dd70*/  STL [R1+0x3a8], R41 ;  /* 0x0003a82901007387 */ /* 0x0005e80000100800 */
[----:B------:R3:W-:Y:S01]  /*dd80*/  STL [R1+0x3c], R44 ;  /* 0x00003c2c01007387 */ /* 0x0007e20000100800 */
[----:B-1----:R-:W-:Y:S01]  /*dd90*/  IMAD.X R40, R25, 0x1, R28, P3 ;  /* 0x0000000119287824 */ /* 0x002fe200018e061c */
[----:B------:R-:W-:Y:S01]  /*dda0*/  IADD3 R28, P3, R46, R200, RZ ;  /* 0x000000c82e1c7210 */ /* 0x000fe20007f7e0ff */
[----:B--2---:R-:W-:-:S03]  /*ddb0*/  IMAD R41, R42, 0xc, RZ ;  /* 0x0000000c2a297824 */ /* 0x004fc600078e02ff */
[----:B------:R1:W-:Y:S01]  /*ddc0*/  STL [R1+0x3ac], R40 ;  /* 0x0003ac2801007387 */ /* 0x0003e20000100800 */
[--C-:B------:R-:W-:Y:S02]  /*ddd0*/  IMAD.X R42, R27, 0x1, R29.reuse, P2 ;  /* 0x000000011b2a7824 */ /* 0x100fe400010e061d */
[----:B---3--:R-:W-:Y:S01]  /*dde0*/  IMAD.X R44, R26, 0x1, R29, P1 ;  /* 0x000000011a2c7824 */ /* 0x008fe200008e061d */
        /* <DEDUP_REMOVED lines=17> */
[--C-:B---3--:R-:W-:Y:S01]  /*df00*/  IMAD.X R44, R27, 0x1, R30.reuse, P6 ;  /* 0x000000011b2c7824 */ /* 0x108fe200030e061e */
[----:B------:R2:W-:Y:S04]  /*df10*/  STL [R1+0x50], R29 ;  /* 0x0000501d01007387 */ /* 0x0005e80000100800 */
[----:B------:R3:W-:Y:S01]  /*df20*/  STL [R1+0x3c0], R44 ;  /* 0x0003c02c01007387 */ /* 0x0007e20000100800 */
[----:B-1----:R-:W-:Y:S01]  /*df30*/  IADD3 R40, P6, R43, R41, RZ ;  /* 0x000000292b287210 */ /* 0x002fe20007fde0ff */
[----:B------:R-:W-:Y:S01]  /*df40*/  IMAD.X R41, R24, 0x1, R30, P3 ;  /* 0x0000000118297824 */ /* 0x000fe200018e061e */
[----:B--2---:R-:W-:-:S03]  /*df50*/  SHF.R.S32.HI R29, RZ, 0x1f, R200 ;  /* 0x0000001fff1d7819 */ /* 0x004fc600000114c8 */
[----:B------:R1:W-:Y:S01]  /*df60*/  STL [R1+0x54], R40 ;  /* 0x0000542801007387 */ /* 0x0003e20000100800 */
[----:B---3--:R-:W-:-:S05]  /*df70*/  IADD3.X R44, R26, R30, RZ, P5, !PT ;  /* 0x0000001e1a2c7210 */ /* 0x008fca0002ffe4ff */
        /* <DEDUP_REMOVED lines=28> */
[C---:B--2---:R-:W-:Y:S02]  /*e140*/  IADD3.X R45, R24.reuse, R30, RZ, P6, !PT ;  /* 0x0000001e182d7210 */ /* 0x044fe400037fe4ff */
[----:B---3--:R-:W-:Y:S01]  /*e150*/  IADD3.X R44, R27, R29, RZ, P5, !PT ;  /* 0x0000001d1b2c7210 */ /* 0x008fe20002ffe4ff */
[----:B------:R2:W-:Y:S04]  /*e160*/  STL [R1+0x70], R28 ;  /* 0x0000701c01007387 */ /* 0x0005e80000100800 */
[----:B------:R3:W-:Y:S01]  /*e170*/  STL [R1+0x3e0], R44 ;  /* 0x0003e02c01007387 */ /* 0x0007e20000100800 */
[----:B-1----:R-:W-:Y:S01]  /*e180*/  IADD3 R40, P5, R43, R41, RZ ;  /* 0x000000292b287210 */ /* 0x002fe20007fbe0ff */
[----:B------:R-:W-:Y:S01]  /*e190*/  IMAD.X R41, R24, 0x1, R29, P2 ;  /* 0x0000000118297824 */ /* 0x000fe200010e061d */
[----:B--2---:R-:W-:-:S03]  /*e1a0*/  SHF.R.S32.HI R28, RZ, 0x1f, R200 ;  /* 0x0000001fff1c7819 */ /* 0x004fc600000114c8 */
        /* <DEDUP_REMOVED lines=10> */
[----:B--2---:R-:W-:-:S03]  /*e250*/  IMAD.SHL.U32 R41, R42, 0x8, RZ ;  /* 0x000000082a297824 */ /* 0x004fc600078e00ff */
        /* <DEDUP_REMOVED lines=45> */
[----:B---3--:R-:W-:-:S03]  /*e530*/  MOV R42, c[0x0][0x188] ;  /* 0x00006200002a7a02 */ /* 0x008fc60000000f00 */
[----:B------:R2:W-:Y:S02]  /*e540*/  STL [R1+0x424], R44 ;  /* 0x0004242c01007387 */ /* 0x0005e40000100800 */
[----:B------:R-:W-:Y:S01]  /*e550*/  IMAD R200, R42, 0x5, RZ ;  /* 0x000000052ac87824 */ /* 0x000fe200078e02ff */
[-C--:B-1----:R-:W-:Y:S02]  /*e560*/  IADD3 R40, P6, R0, R41.reuse, RZ ;  /* 0x0000002900287210 */ /* 0x082fe40007fde0ff */
[----:B--2---:R-:W-:-:S03]  /*e570*/  IADD3 R44, P5, R252, R41, RZ ;  /* 0x00000029fc2c7210 */ /* 0x004fc60007fbe0ff */
[----:B------:R1:W-:Y:S04]  /*e580*/  STL [R1+0xa8], R40 ;  /* 0x0000a82801007387 */ /* 0x0003e80000100800 */
[----:B------:R-:W-:Y:S04]  /*e590*/  STL [R1+0x428], R45 ;  /* 0x0004282d01007387 */ /* 0x000fe80000100800 */
[----:B------:R2:W-:Y:S01]  /*e5a0*/  STL [R1+0xac], R44 ;  /* 0x0000ac2c01007387 */ /* 0x0005e20000100800 */
[----:B-1----:R-:W-:Y:S01]  /*e5b0*/  IMAD.X R40, R25, 0x1, R29, P3 ;  /* 0x0000000119287824 */ /* 0x002fe200018e061d */
[----:B------:R-:W-:-:S04]  /*e5c0*/  IADD3 R29, P3, R46, R41, RZ ;  /* 0x000000292e1d7210 */ /* 0x000fc80007f7e0ff */
[----:B------:R1:W-:Y:S01]  /*e5d0*/  STL [R1+0x42c], R40 ;  /* 0x00042c2801007387 */ /* 0x0003e20000100800 */
[----:B--2---:R-:W-:-:S03]  /*e5e0*/  IMAD.X R44, R27, 0x1, R30, P2 ;  /* 0x000000011b2c7824 */ /* 0x004fc600010e061e */
        /* <DEDUP_REMOVED lines=12> */
[----:B------:R-:W-:Y:S01]  /*e6b0*/  STL [R1+0xbc], R44 ;  /* 0x0000bc2c01007387 */ /* 0x000fe20000100800 */
[----:B-1----:R-:W-:Y:S01]  /*e6c0*/  IMAD.X R40, R25, 0x1, R30, P4 ;  /* 0x0000000119287824 */ /* 0x002fe200020e061e */
[----:B------:R-:W-:Y:S01]  /*e6d0*/  IADD3 R30, P4, R46, R200, RZ ;  /* 0x000000c82e1e7210 */ /* 0x000fe20007f9e0ff */
[----:B--2---:R-:W-:Y:S01]  /*e6e0*/  IMAD.SHL.U32 R41, R42, 0x4, RZ ;  /* 0x000000042a297824 */ /* 0x004fe200078e00ff */
[----:B------:R-:W-:Y:S02]  /*e6f0*/  IADD3.X R42, R27, R28, RZ, P6, !PT ;  /* 0x0000001c1b2a7210 */ /* 0x000fe400037fe4ff */
[----:B------:R1:W-:Y:S04]  /*e700*/  STL [R1+0x43c], R40 ;  /* 0x00043c2801007387 */ /* 0x0003e80000100800 */
[----:B------:R2:W-:Y:S04]  /*e710*/  STL [R1+0xc0], R30 ;  /* 0x0000c01e01007387 */ /* 0x0005e80000100800 */
[----:B------:R3:W-:Y:S01]  /*e720*/  STL [R1+0x440], R42 ;  /* 0x0004402a01007387 */ /* 0x0007e20000100800 */
[----:B-1----:R-:W-:Y:S01]  /*e730*/  IADD3 R40, P6, R43, R200, RZ ;  /* 0x000000c82b287210 */ /* 0x002fe20007fde0ff */
[----:B------:R-:W-:Y:S01]  /*e740*/  IMAD.MOV.U32 R200, RZ, RZ, c[0x0][0x188] ;  /* 0x00006200ffc87624 */ /* 0x000fe200078e00ff */
[----:B--2---:R-:W-:-:S03]  /*e750*/  SHF.R.S32.HI R30, RZ, 0x1f, R41 ;  /* 0x0000001fff1e7819 */ /* 0x004fc60000011429 */
[----:B------:R1:W-:Y:S01]  /*e760*/  STL [R1+0xc4], R40 ;  /* 0x0000c42801007387 */ /* 0x0003e20000100800 */
[----:B---3--:R-:W-:-:S05]  /*e770*/  IMAD.X R42, R26, 0x1, R28, P5 ;  /* 0x000000011a2a7824 */ /* 0x008fca00028e061c */
[----:B------:R2:W-:Y:S01]  /*e780*/  STL [R1+0x444], R42 ;  /* 0x0004442a01007387 */ /* 0x0005e20000100800 */
[----:B-1----:R-:W-:-:S05]  /*e790*/  IADD3 R40, P5, R0, R41, RZ ;  /* 0x0000002900287210 */ /* 0x002fca0007fbe0ff */
[----:B------:R1:W-:Y:S01]  /*e7a0*/  STL [R1+0xc8], R40 ;  /* 0x0000c82801007387 */ /* 0x0003e20000100800 */
[----:B--2---:R-:W-:Y:S01]  /*e7b0*/  IMAD.X R42, R24, 0x1, R28, P3 ;  /* 0x00000001182a7824 */ /* 0x004fe200018e061c */
[----:B------:R-:W-:-:S04]  /*e7c0*/  IADD3 R44, P3, R252, R41, RZ ;  /* 0x00000029fc2c7210 */ /* 0x000fc80007f7e0ff */
[----:B------:R2:W-:Y:S01]  /*e7d0*/  STL [R1+0x448], R42 ;  /* 0x0004482a01007387 */ /* 0x0005e20000100800 */
[----:B-1----:R-:W-:Y:S01]  /*e7e0*/  IMAD.X R40, R25, 0x1, R28, P2 ;  /* 0x0000000119287824 */ /* 0x002fe200010e061c */
[----:B------:R-:W-:Y:S02]  /*e7f0*/  IADD3 R28, P2, R46, R41, RZ ;  /* 0x000000292e1c7210 */ /* 0x000fe40007f5e0ff */
[----:B------:R1:W-:Y:S04]  /*e800*/  STL [R1+0xcc], R44 ;  /* 0x0000cc2c01007387 */ /* 0x0003e80000100800 */
[----:B------:R3:W-:Y:S01]  /*e810*/  STL [R1+0x44c], R40 ;  /* 0x00044c2801007387 */ /* 0x0007e20000100800 */
[----:B--2---:R-:W-:-:S03]  /*e820*/  IMAD R42, R200, 0x3, RZ ;  /* 0x00000003c82a7824 */ /* 0x004fc600078e02ff */
[----:B------:R2:W-:Y:S01]  /*e830*/  STL [R1+0xd0], R28 ;  /* 0x0000d01c01007387 */ /* 0x0005e20000100800 */
[----:B------:R-:W-:Y:S02]  /*e840*/  IMAD.SHL.U32 R200, R200, 0x2, RZ ;  /* 0x00000002c8c87824 */ /* 0x000fe400078e00ff */
[--C-:B-1----:R-:W-:Y:S01]  /*e850*/  IMAD.X R44, R27, 0x1, R29.reuse, P1 ;  /* 0x000000011b2c7824 */ /* 0x102fe200008e061d */
[----:B---3--:R-:W-:Y:S01]  /*e860*/  IADD3 R40, P1, R43, R41, RZ ;  /* 0x000000292b287210 */ /* 0x008fe20007f3e0ff */
[----:B------:R-:W-:-:S03]  /*e870*/  IMAD.X R41, R26, 0x1, R29, P0 ;  /* 0x000000011a297824 */ /* 0x000fc600000e061d */
[----:B------:R1:W-:Y:S01]  /*e880*/  STL [R1+0x450], R44 ;  /* 0x0004502c01007387 */ /* 0x0003e20000100800 */
[----:B--2---:R-:W-:-:S03]  /*e890*/  SHF.R.S32.HI R28, RZ, 0x1f, R42 ;  /* 0x0000001fff1c7819 */ /* 0x004fc6000001142a */
[----:B------:R2:W-:Y:S04]  /*e8a0*/  STL [R1+0xd4], R40 ;  /* 0x0000d42801007387 */ /* 0x0005e80000100800 */
[----:B------:R3:W-:Y:S01]  /*e8b0*/  STL [R1+0x454], R41 ;  /* 0x0004542901007387 */ /* 0x0007e20000100800 */
[----:B-1----:R-:W-:Y:S01]  /*e8c0*/  IMAD.X R44, R24, 0x1, R29, P4 ;  /* 0x00000001182c7824 */ /* 0x002fe200020e061d */
[-C--:B--2---:R-:W-:Y:S02]  /*e8d0*/  IADD3 R40, P0, R0, R42.reuse, RZ ;  /* 0x0000002a00287210 */ /* 0x084fe40007f1e0ff */
[----:B---3--:R-:W-:-:S03]  /*e8e0*/  IADD3 R41, P4, R252, R42, RZ ;  /* 0x0000002afc297210 */ /* 0x008fc60007f9e0ff */
[----:B------:R1:W-:Y:S04]  /*e8f0*/  STL [R1+0xd8], R40 ;  /* 0x0000d82801007387 */ /* 0x0003e80000100800 */
[----:B------:R-:W-:Y:S04]  /*e900*/  STL [R1+0x458], R44 ;  /* 0x0004582c01007387 */ /* 0x000fe80000100800 */
[----:B------:R2:W-:Y:S01]  /*e910*/  STL [R1+0xdc], R41 ;  /* 0x0000dc2901007387 */ /* 0x0005e20000100800 */
[----:B-1----:R-:W-:Y:S02]  /*e920*/  IADD3.X R40, R25, R29, RZ, P6, !PT ;  /* 0x0000001d19287210 */ /* 0x002fe400037fe4ff */
[----:B------:R-:W-:-:S03]  /*e930*/  IADD3 R29, P6, R46, R42, RZ ;  /* 0x0000002a2e1d7210 */ /* 0x000fc60007fde0ff */
        /* <DEDUP_REMOVED lines=8> */
[----:B---3--:R-:W-:-:S03]  /*e9c0*/  IADD3 R41, P3, R0, R200, RZ ;  /* 0x000000c800297210 */ /* 0x008fc60007f7e0ff */
[----:B------:R2:W-:Y:S04]  /*e9d0*/  STL [R1+0x464], R42 ;  /* 0x0004642a01007387 */ /* 0x0005e80000100800 */
[----:B------:R3:W-:Y:S01]  /*e9e0*/  STL [R1+0xe8], R41 ;  /* 0x0000e82901007387 */ /* 0x0007e20000100800 */
[----:B-1----:R-:W-:Y:S01]  /*e9f0*/  IMAD.X R40, R24, 0x1, R30, P2 ;  /* 0x0000000118287824 */ /* 0x002fe200010e061e */
[----:B--2---:R-:W-:-:S04]  /*ea00*/  IADD3 R42, P2, R252, R200, RZ ;  /* 0x000000c8fc2a7210 */ /* 0x004fc80007f5e0ff */
[----:B------:R1:W-:Y:S01]  /*ea10*/  STL [R1+0x468], R40 ;  /* 0x0004682801007387 */ /* 0x0003e20000100800 */
[----:B---3--:R-:W-:-:S03]  /*ea20*/  IMAD.X R41, R25, 0x1, R30, P1 ;  /* 0x0000000119297824 */ /* 0x008fc600008e061e */
[----:B------:R2:W-:Y:S01]  /*ea30*/  STL [R1+0xec], R42 ;  /* 0x0000ec2a01007387 */ /* 0x0005e20000100800 */
[----:B------:R-:W-:Y:S02]  /*ea40*/  IMAD.X R30, R27, 0x1, R28, P0 ;  /* 0x000000011b1e7824 */ /* 0x000fe400000e061c */
[----:B------:R-:W-:Y:S01]  /*ea50*/  IMAD.X R48, R26, 0x1, R29, P2 ;  /* 0x000000011a307824 */ /* 0x000fe200010e061d */
[----:B------:R3:W-:Y:S01]  /*ea60*/  STL [R1+0x46c], R41 ;  /* 0x00046c2901007387 */ /* 0x0007e20000100800 */
[----:B-1----:R-:W-:Y:S01]  /*ea70*/  IADD3 R40, P1, R46, R200, RZ ;  /* 0x000000c82e287210 */ /* 0x002fe20007f3e0ff */
[----:B--2---:R-:W-:-:S04]  /*ea80*/  IMAD.SHL.U32 R42, R47, 0x2, RZ ;  /* 0x000000022f2a7824 */ /* 0x004fc800078e00ff */
[----:B------:R1:W-:Y:S01]  /*ea90*/  STL [R1+0xf0], R40 ;  /* 0x0000f02801007387 */ /* 0x0003e20000100800 */
[--C-:B------:R-:W-:Y:S01]  /*eaa0*/  IMAD.X R45, R24, 0x1, R29.reuse, P1 ;  /* 0x00000001182d7824 */ /* 0x100fe200008e061d */
[----:B---3--:R-:W-:Y:S02]  /*eab0*/  IADD3 R41, P0, R43, R200, RZ ;  /* 0x000000c82b297210 */ /* 0x008fe40007f1e0ff */
[----:B------:R2:W-:Y:S01]  /*eac0*/  STL [R1+0x480], R30 ;  /* 0x0004801e01007387 */ /* 0x0005e20000100800 */
[----:B------:R-:W-:Y:S02]  /*ead0*/  SHF.L.U32 R2, R2, 0x2, RZ ;  /* 0x0000000202027819 */ /* 0x000fe400000006ff */
[----:B------:R-:W-:Y:S01]  /*eae0*/  MOV R200, 0x1f ;  /* 0x0000001f00c87802 */ /* 0x000fe20000000f00 */
[----:B------:R3:W-:Y:S01]  /*eaf0*/  STL [R1+0xf4], R41 ;  /* 0x0000f42901007387 */ /* 0x0007e20000100800 */
[----:B------:R-:W-:Y:S01]  /*eb00*/  IMAD.X R44, R25, 0x1, R29, P0 ;  /* 0x00000001192c7824 */ /* 0x000fe200000e061d */
[----:B------:R-:W-:Y:S01]  /*eb10*/  LEA R243, P0, R243, c[0x0][0x168], 0x4 ;  /* 0x00005a00f3f37a11 */ /* 0x000fe200078020ff */
[----:B-1----:R-:W-:Y:S01]  /*eb20*/  IMAD.X R40, R26, 0x1, R28, P4 ;  /* 0x000000011a287824 */ /* 0x002fe200020e061c */
[----:B------:R-:W-:-:S02]  /*eb30*/  IADD3 R200, R200, c[0x0][0x180], RZ ;  /* 0x00006000c8c87a10 */ /* 0x000fc40007ffe0ff */
[----:B--2---:R-:W-:Y:S02]  /*eb40*/  IADD3 R30, P4, R0, c[0x0][0x188], RZ ;  /* 0x00006200001e7a10 */ /* 0x004fe40007f9e0ff */
[----:B------:R1:W-:Y:S01]  /*eb50*/  STL [R1+0x484], R40 ;  /* 0x0004842801007387 */ /* 0x0003e20000100800 */
[----:B---3--:R-:W-:-:S03]  /*eb60*/  IMAD.X R41, R24, 0x1, R28, P6 ;  /* 0x0000000118297824 */ /* 0x008fc600030e061c */
[----:B------:R2:W-:Y:S04]  /*eb70*/  STL [R1+0xf8], R30 ;  /* 0x0000f81e01007387 */ /* 0x0005e80000100800 */
[----:B------:R3:W-:Y:S01]  /*eb80*/  STL [R1+0x488], R41 ;  /* 0x0004882901007387 */ /* 0x0007e20000100800 */
[----:B-1----:R-:W-:Y:S01]  /*eb90*/  IADD3 R40, P6, R252, c[0x0][0x188], RZ ;  /* 0x00006200fc287a10 */ /* 0x002fe20007fde0ff */
[----:B--2---:R-:W-:-:S04]  /*eba0*/  IMAD.X R30, R25, 0x1, R28, P5 ;  /* 0x00000001191e7824 */ /* 0x004fc800028e061c */
[----:B------:R-:W-:Y:S01]  /*ebb0*/  STL [R1+0xfc], R40 ;  /* 0x0000fc2801007387 */ /* 0x000fe20000100800 */
[----:B------:R-:W-:Y:S02]  /*ebc0*/  IADD3 R28, P5, R46, c[0x0][0x188], RZ ;  /* 0x000062002e1c7a10 */ /* 0x000fe40007fbe0ff */
[----:B---3--:R-:W-:Y:S01]  /*ebd0*/  LOP3.LUT R41, R47, 0x7, RZ, 0xc0, !PT ;  /* 0x000000072f297812 */ /* 0x008fe200078ec0ff */
[----:B------:R1:W-:Y:S04]  /*ebe0*/  STL [R1+0x48c], R30 ;  /* 0x00048c1e01007387 */ /* 0x0003e80000100800 */
[----:B------:R2:W-:Y:S01]  /*ebf0*/  STL [R1+0x110], R28 ;  /* 0x0001101c01007387 */ /* 0x0005e20000100800 */
[----:B-1----:R-:W-:Y:S01]  /*ec00*/  IMAD.X R30, R27, 0x1, R29, P3 ;  /* 0x000000011b1e7824 */ /* 0x002fe200018e061d */
[----:B------:R-:W-:-:S02]  /*ec10*/  IADD3 R40, P3, R43, c[0x0][0x188], RZ ;  /* 0x000062002b287a10 */ /* 0x000fc40007f7e0ff */
[----:B------:R-:W-:Y:S02]  /*ec20*/  SHF.L.U64.HI R29, R0, 0x2, R27 ;  /* 0x00000002001d7819 */ /* 0x000fe4000001021b */
[----:B------:R1:W-:Y:S01]  /*ec30*/  STL [R1+0x490], R30 ;  /* 0x0004901e01007387 */ /* 0x0003e20000100800 */
[----:B------:R-:W-:Y:S02]  /*ec40*/  IADD3.X R27, R27, R31, RZ, P4, !PT ;  /* 0x0000001f1b1b7210 */ /* 0x000fe400027fe4ff */
[----:B------:R-:W-:Y:S01]  /*ec50*/  SHF.L.U64.HI R0, R252, 0x2, R26 ;  /* 0x00000002fc007819 */ /* 0x000fe2000001021a */
[----:B------:R3:W-:Y:S01]  /*ec60*/  STL [R1+0x114], R40 ;  /* 0x0001142801007387 */ /* 0x0007e20000100800 */
[----:B------:R-:W-:Y:S01]  /*ec70*/  IMAD.X R26, R26, 0x1, R31, P6 ;  /* 0x000000011a1a7824 */ /* 0x000fe200030e061f */
[----:B--2---:R-:W-:Y:S01]  /*ec80*/  SHF.R.S32.HI R28, RZ, 0x1f, R200 ;  /* 0x0000001fff1c7819 */ /* 0x004fe200000114c8 */
[----:B------:R-:W-:Y:S01]  /*ec90*/  IMAD.MOV.U32 R252, RZ, RZ, 0x3 ;  /* 0x00000003fffc7424 */ /* 0x000fe200078e00ff */
[----:B------:R2:W-:Y:S01]  /*eca0*/  STL [R1+0x494], R48 ;  /* 0x0004943001007387 */ /* 0x0005e20000100800 */
[----:B-1----:R-:W-:-:S03]  /*ecb0*/  LOP3.LUT R30, R47, 0x3, RZ, 0xc0, !PT ;  /* 0x000000032f1e7812 */ /* 0x002fc600078ec0ff */
[----:B------:R-:W-:Y:S01]  /*ecc0*/  STL [R1+0x498], R45 ;  /* 0x0004982d01007387 */ /* 0x000fe20000100800 */
[----:B---3--:R-:W-:-:S03]  /*ecd0*/  LOP3.LUT R40, R47, 0x1c, RZ, 0xc0, !PT ;  /* 0x0000001c2f287812 */ /* 0x008fc600078ec0ff */
[----:B------:R1:W-:Y:S01]  /*ece0*/  STL [R1+0x49c], R44 ;  /* 0x00049c2c01007387 */ /* 0x0003e20000100800 */
[----:B------:R-:W-:Y:S01]  /*ecf0*/  LOP3.LUT R47, R47, 0x60, RZ, 0xc0, !PT ;  /* 0x000000602f2f7812 */ /* 0x000fe200078ec0ff */
[----:B--2---:R-:W-:Y:S02]  /*ed00*/  CS2R R48, SRZ ;  /* 0x0000000000307805 */ /* 0x004fe4000001ff00 */
[----:B------:R2:W-:Y:S04]  /*ed10*/  STL [R1+0xe64], R29 ;  /* 0x000e641d01007387 */ /* 0x0005e80000100800 */
[----:B------:R3:W-:Y:S01]  /*ed20*/  STL [R1+0x4a0], R27 ;  /* 0x0004a01b01007387 */ /* 0x0007e20000100800 */
[----:B-1----:R-:W-:-:S03]  /*ed30*/  CS2R R44, SRZ ;  /* 0x00000000002c7805 */ /* 0x002fc6000001ff00 */
[----:B------:R1:W-:Y:S01]  /*ed40*/  STL [R1+0xe60], R0 ;  /* 0x000e600001007387 */ /* 0x0003e20000100800 */
[----:B--2---:R-:W-:-:S03]  /*ed50*/  IMAD.X R29, R25, 0x1, R31, P3 ;  /* 0x00000001191d7824 */ /* 0x004fc600018e061f */
[----:B------:R2:W-:Y:S01]  /*ed60*/  STL [R1+0x4a4], R26 ;  /* 0x0004a41a01007387 */ /* 0x0005e20000100800 */
[----:B---3--:R-:W-:Y:S02]  /*ed70*/  SHF.L.U64.HI R27, R43, 0x2, R25 ;  /* 0x000000022b1b7819 */ /* 0x008fe40000010219 */
[----:B------:R-:W-:Y:S02]  /*ed80*/  LEA.HI R25, R28, R200, RZ, 0x5 ;  /* 0x000000c81c197211 */ /* 0x000fe400078f28ff */
[----:B-1----:R-:W-:Y:S01]  /*ed90*/  SHF.L.U64.HI R0, R46, 0x2, R24 ;  /* 0x000000022e007819 */ /* 0x002fe20000010218 */
[----:B--2---:R-:W-:-:S04]  /*eda0*/  IMAD.X R26, R24, 0x1, R31, P5 ;  /* 0x00000001181a7824 */ /* 0x004fc800028e061f */
[----:B------:R1:W-:Y:S01]  /*edb0*/  STL [R1+0xe5c], R0 ;  /* 0x000e5c0001007387 */ /* 0x0003e20000100800 */
[----:B------:R-:W-:Y:S02]  /*edc0*/  IMAD R24, R30, 0x820, RZ ;  /* 0x000008201e187824 */ /* 0x000fe400078e02ff */
[----:B------:R-:W-:Y:S01]  /*edd0*/  CS2R R30, SRZ ;  /* 0x00000000001e7805 */ /* 0x000fe2000001ff00 */
[----:B------:R2:W-:Y:S04]  /*ede0*/  STL [R1+0x4a8], R26 ;  /* 0x0004a81a01007387 */ /* 0x0005e80000100800 */
[----:B------:R3:W-:Y:S01]  /*edf0*/  STL [R1+0x4ac], R29 ;  /* 0x0004ac1d01007387 */ /* 0x0007e20000100800 */
[----:B-1----:R-:W-:-:S03]  /*ee00*/  IMAD R0, R47, 0x2, R40 ;  /* 0x000000022f007824 */ /* 0x002fc600078e0228 */
[----:B------:R1:W-:Y:S01]  /*ee10*/  STL [R1+0xe54], R27 ;  /* 0x000e541b01007387 */ /* 0x0003e20000100800 */
[----:B------:R-:W-:Y:S01]  /*ee20*/  CS2R R46, SRZ ;  /* 0x00000000002e7805 */ /* 0x000fe2000001ff00 */
[----:B--2---:R-:W-:Y:S01]  /*ee30*/  IMAD R26, R41, 0x90, RZ ;  /* 0x00000090291a7824 */ /* 0x004fe200078e02ff */
[----:B------:R-:W-:Y:S01]  /*ee40*/  LOP3.LUT R24, R24, R0, RZ, 0x3c, !PT ;  /* 0x0000000018187212 */ /* 0x000fe200078e3cff */
[----:B------:R-:W-:Y:S01]  /*ee50*/  CS2R R40, SRZ ;  /* 0x0000000000287805 */ /* 0x000fe2000001ff00 */
[----:B---3--:R-:W-:Y:S02]  /*ee60*/  CS2R R28, SRZ ;  /* 0x00000000001c7805 */ /* 0x008fe4000001ff00 */
[----:B------:R-:W-:Y:S01]  /*ee70*/  LOP3.LUT R0, R26, 0x30, R42, 0x78, !PT ;  /* 0x000000301a007812 */ /* 0x000fe200078e782a */
[----:B------:R2:W-:Y:S01]  /*ee80*/  STL [R1+0x960], R24 ;  /* 0x0009601801007387 */ /* 0x0005e20000100800 */
[----:B------:R-:W-:Y:S01]  /*ee90*/  CS2R R42, SRZ ;  /* 0x00000000002a7805 */ /* 0x000fe2000001ff00 */
[----:B-1----:R-:W-:-:S02]  /*eea0*/  CS2R R26, SRZ ;  /* 0x00000000001a7805 */ /* 0x002fc4000001ff00 */
[----:B------:R1:W-:Y:S04]  /*eeb0*/  STL [R1+0x968], R0 ;  /* 0x0009680001007387 */ /* 0x0003e80000100800 */
[----:B------:R-:W-:Y:S01]  /*eec0*/  STL [R1+0x94c], RZ ;  /* 0x00094cff01007387 */ /* 0x000fe20000100800 */
[----:B--2---:R-:W-:-:S03]  /*eed0*/  IMAD.MOV.U32 R24, RZ, RZ, -0x1 ;  /* 0xffffffffff187424 */ /* 0x004fc600078e00ff */
[----:B------:R-:W-:Y:S01]  /*eee0*/  STL [R1+0x380], RZ ;  /* 0x000380ff01007387 */ /* 0x000fe20000100800 */
[----:B-1----:R-:W-:-:S03]  /*eef0*/  LEA R0, P1, R201, c[0x0][0x160], 0x4 ;  /* 0x00005800c9007a11 */ /* 0x002fc600078220ff */
[----:B------:R1:W-:Y:S01]  /*ef00*/  STL [R1+0x930], R24 ;  /* 0x0009301801007387 */ /* 0x0003e20000100800 */
[----:B------:R-:W-:-:S03]  /*ef10*/  CS2R R200, SRZ ;  /* 0x0000000000c87805 */ /* 0x000fc6000001ff00 */
[----:B------:R-:W-:Y:S04]  /*ef20*/  STL [R1+0x384], RZ ;  /* 0x000384ff01007387 */ /* 0x000fe80000100800 */
[----:B------:R-:W-:Y:S01]  /*ef30*/  STL [R1+0x388], RZ ;  /* 0x000388ff01007387 */ /* 0x000fe20000100800 */
[----:B-1----:R-:W-:-:S03]  /*ef40*/  CS2R R24, SRZ ;  /* 0x0000000000187805 */ /* 0x002fc6000001ff00 */
[----:B------:R-:W-:Y:S04]  /*ef50*/  STL [R1+0x38c], RZ ;  /* 0x00038cff01007387 */ /* 0x000fe80000100800 */
        /* <DEDUP_REMOVED lines=124> */
[----:B------:R-:W-:Y:S04]  /*f720*/  STL [R1], RZ ;  /* 0x000000ff01007387 */ /* 0x000fe80000100800 */
        /* <DEDUP_REMOVED lines=183> */
[----:B------:R1:W-:Y:S04]  /*102a0*/  STL [R1+0xe58], R3 ;  /* 0x000e580301007387 */ /* 0x0003e80000100800 */
[----:B-1----:R-:W2:Y:S04]  /*102b0*/  LDL.LU R3, [R1+0xfe4] ;  /* 0x000fe40001037983 */ /* 0x002ea80000300800 */
[----:B------:R2:W-:Y:S02]  /*102c0*/  STL [R1+0xe50], R2 ;  /* 0x000e500201007387 */ /* 0x0005e40000100800 */
[----:B--2---:R-:W-:-:S02]  /*102d0*/  SHF.L.U64.HI R2, R3, 0x2, R6 ;  /* 0x0000000203027819 */ /* 0x004fc40000010206 */
[----:B------:R-:W2:Y:S04]  /*102e0*/  LDL.LU R6, [R1+0xfe0] ;  /* 0x000fe00001067983 */ /* 0x000ea80000300800 */
[----:B------:R1:W-:Y:S02]  /*102f0*/  STL [R1+0xe4c], R2 ;  /* 0x000e4c0201007387 */ /* 0x0003e40000100800 */
[----:B-1----:R-:W-:Y:S01]  /*10300*/  IMAD.SHL.U32 R2, R3, 0x4, RZ ;  /* 0x0000000403027824 */ /* 0x002fe200078e00ff */
[C---:B------:R-:W-:Y:S02]  /*10310*/  SHF.L.U64.HI R3, R4.reuse, 0x2, R7 ;  /* 0x0000000204037819 */ /* 0x040fe40000010207 */
[----:B------:R-:W3:Y:S04]  /*10320*/  LDL.LU R7, [R1+0xfdc] ;  /* 0x000fdc0001077983 */ /* 0x000ee80000300800 */
[----:B------:R1:W-:Y:S04]  /*10330*/  STL [R1+0xe48], R2 ;  /* 0x000e480201007387 */ /* 0x0003e80000100800 */
[----:B------:R-:W-:Y:S01]  /*10340*/  STL [R1+0xe44], R3 ;  /* 0x000e440301007387 */ /* 0x000fe20000100800 */
[----:B-1----:R-:W-:Y:S01]  /*10350*/  IMAD.SHL.U32 R2, R4, 0x4, RZ ;  /* 0x0000000404027824 */ /* 0x002fe200078e00ff */
[----:B------:R-:W-:-:S02]  /*10360*/  SHF.L.U64.HI R4, R5, 0x2, R8 ;  /* 0x0000000205047819 */ /* 0x000fc40000010208 */
[----:B------:R-:W4:Y:S04]  /*10370*/  LDL.LU R8, [R1+0xfd8] ;  /* 0x000fd80001087983 */ /* 0x000f280000300800 */
[----:B------:R1:W-:Y:S04]  /*10380*/  STL [R1+0xe40], R2 ;  /* 0x000e400201007387 */ /* 0x0003e80000100800 */
[----:B------:R-:W-:Y:S01]  /*10390*/  STL [R1+0xe3c], R4 ;  /* 0x000e3c0401007387 */ /* 0x000fe20000100800 */
[----:B-1----:R-:W-:Y:S01]  /*103a0*/  IMAD.SHL.U32 R2, R5, 0x4, RZ ;  /* 0x0000000405027824 */ /* 0x002fe200078e00ff */
[----:B--2---:R-:W-:-:S02]  /*103b0*/  SHF.L.U64.HI R3, R6, 0x2, R9 ;  /* 0x0000000206037819 */ /* 0x004fc40000010209 */
[----:B------:R-:W2:Y:S04]  /*103c0*/  LDL.LU R9, [R1+0xfd4] ;  /* 0x000fd40001097983 */ /* 0x000ea80000300800 */
[----:B------:R1:W-:Y:S04]  /*103d0*/  STL [R1+0xe38], R2 ;  /* 0x000e380201007387 */ /* 0x0003e80000100800 */
[----:B------:R-:W-:Y:S01]  /*103e0*/  STL [R1+0xe34], R3 ;  /* 0x000e340301007387 */ /* 0x000fe20000100800 */
[----:B-1----:R-:W-:Y:S01]  /*103f0*/  IMAD.SHL.U32 R2, R6, 0x4, RZ ;  /* 0x0000000406027824 */ /* 0x002fe200078e00ff */
[----:B---3--:R-:W-:-:S02]  /*10400*/  SHF.L.U64.HI R4, R7, 0x2, R10 ;  /* 0x0000000207047819 */ /* 0x008fc4000001020a */
[----:B------:R-:W3:Y:S04]  /*10410*/  LDL.LU R10, [R1+0xfd0] ;  /* 0x000fd000010a7983 */ /* 0x000ee80000300800 */
[----:B------:R1:W-:Y:S04]  /*10420*/  STL [R1+0xe30], R2 ;  /* 0x000e300201007387 */ /* 0x0003e80000100800 */
[----:B------:R-:W-:Y:S01]  /*10430*/  STL [R1+0xe2c], R4 ;  /* 0x000e2c0401007387 */ /* 0x000fe20000100800 */
[----:B-1----:R-:W-:Y:S01]  /*10440*/  IMAD.SHL.U32 R2, R7, 0x4, RZ ;  /* 0x0000000407027824 */ /* 0x002fe200078e00ff */
[----:B----4-:R-:W-:-:S02]  /*10450*/  SHF.L.U64.HI R3, R8, 0x2, R11 ;  /* 0x0000000208037819 */ /* 0x010fc4000001020b */
        /* <DEDUP_REMOVED lines=13> */
[----:B-1----:R-:W-:Y:S02]  /*10530*/  SHF.L.U32 R2, R10, 0x2, RZ ;  /* 0x000000020a027819 */ /* 0x002fe400000006ff */
        /* <DEDUP_REMOVED lines=18> */
[----:B------:R2:W-:Y:S01]  /*10660*/  STL [R1+0xdf4], R3 ;  /* 0x000df40301007387 */ /* 0x0005e20000100800 */
[----:B-1----:R-:W-:Y:S01]  /*10670*/  IMAD.SHL.U32 R2, R14, 0x4, RZ ;  /* 0x000000040e027824 */ /* 0x002fe200078e00ff */
[----:B--2---:R-:W-:-:S02]  /*10680*/  SHF.L.U64.HI R4, R15, 0x2, R19 ;  /* 0x000000020f047819 */ /* 0x004fc40000010213 */
[----:B------:R-:W2:Y:S01]  /*10690*/  LDL.LU R19, [R1+0xfb0] ;  /* 0x000fb00001137983 */ /* 0x000ea20000300800 */
[----:B------:R-:W-:-:S03]  /*106a0*/  IMAD.SHL.U32 R3, R15, 0x4, RZ ;  /* 0x000000040f037824 */ /* 0x000fc600078e00ff */
[----:B------:R3:W-:Y:S04]  /*106b0*/  STL [R1+0xdf0], R2 ;  /* 0x000df00201007387 */ /* 0x0007e80000100800 */
[----:B------:R-:W-:Y:S01]  /*106c0*/  STL [R1+0xdec], R4 ;  /* 0x000dec0401007387 */ /* 0x000fe20000100800 */
[----:B---3--:R-:W-:-:S03]  /*106d0*/  SHF.L.U64.HI R2, R16, 0x2, R18 ;  /* 0x0000000210027819 */ /* 0x008fc60000010212 */
[----:B------:R-:W3:Y:S04]  /*106e0*/  LDL.LU R18, [R1+0xfac] ;  /* 0x000fac0001127983 */ /* 0x000ee80000300800 */
[----:B------:R1:W-:Y:S04]  /*106f0*/  STL [R1+0xde8], R3 ;  /* 0x000de80301007387 */ /* 0x0003e80000100800 */
[----:B------:R-:W3:Y:S04]  /*10700*/  LDL.LU R5, [R1+0x208] ;  /* 0x0002080001057983 */ /* 0x000ee80000300800 */
[----:B------:R4:W-:Y:S01]  /*10710*/  STL [R1+0xde4], R2 ;  /* 0x000de40201007387 */ /* 0x0009e20000100800 */
[----:B-1----:R-:W-:-:S03]  /*10720*/  IMAD.SHL.U32 R3, R16, 0x4, RZ ;  /* 0x0000000410037824 */ /* 0x002fc600078e00ff */
[----:B------:R-:W3:Y:S04]  /*10730*/  LDL.LU R4, [R1+0x20c] ;  /* 0x00020c0001047983 */ /* 0x000ee80000300800 */
[----:B------:R1:W-:Y:S01]  /*10740*/  STL [R1+0xde0], R3 ;  /* 0x000de00301007387 */ /* 0x0003e20000100800 */
[----:B----4-:R-:W-:-:S03]  /*10750*/  SHF.L.U64.HI R2, R17, 0x2, R20 ;  /* 0x0000000211027819 */ /* 0x010fc60000010214 */
[----:B------:R-:W4:Y:S01]  /*10760*/  LDL.LU R20, [R1+0xfa8] ;  /* 0x000fa80001147983 */ /* 0x000f220000300800 */
[----:B------:R-:W-:-:S03]  /*10770*/  IMAD.SHL.U32 R6, R17, 0x4, RZ ;  /* 0x0000000411067824 */ /* 0x000fc600078e00ff */
[----:B-1----:R-:W4:Y:S04]  /*10780*/  LDL.LU R3, [R1+0x210] ;  /* 0x0002100001037983 */ /* 0x002f280000300800 */
[----:B------:R1:W-:Y:S04]  /*10790*/  STL [R1+0xddc], R2 ;  /* 0x000ddc0201007387 */ /* 0x0003e80000100800 */
[----:B-1----:R-:W4:Y:S04]  /*107a0*/  LDL.LU R2, [R1+0x214] ;  /* 0x0002140001027983 */ /* 0x002f280000300800 */
[----:B------:R1:W-:Y:S01]  /*107b0*/  STL [R1+0xdd0], R6 ;  /* 0x000dd00601007387 */ /* 0x0003e20000100800 */
[----:B--2---:R-:W-:-:S02]  /*107c0*/  SHF.L.U64.HI R8, R19, 0x2, R22 ;  /* 0x0000000213087819 */ /* 0x004fc40000010216 */
[C---:B---3--:R-:W-:Y:S02]  /*107d0*/  SHF.L.U64.HI R7, R18.reuse, 0x2, R21 ;  /* 0x0000000212077819 */ /* 0x048fe40000010215 */
[----:B------:R-:W2:Y:S01]  /*107e0*/  LDL.LU R21, [R1+0xfa4] ;  /* 0x000fa40001157983 */ /* 0x000ea20000300800 */
[----:B-1----:R-:W-:-:S03]  /*107f0*/  SHF.L.U32 R6, R18, 0x2, RZ ;  /* 0x0000000212067819 */ /* 0x002fc600000006ff */
[----:B------:R4:W-:Y:S04]  /*10800*/  STL [R1+0xdcc], R7 ;  /* 0x000dcc0701007387 */ /* 0x0009e80000100800 */
[----:B------:R-:W3:Y:S04]  /*10810*/  LDL.LU R22, [R1+0xfa0] ;  /* 0x000fa00001167983 */ /* 0x000ee80000300800 */
[----:B------:R1:W-:Y:S04]  /*10820*/  STL [R1+0xdc8], R6 ;  /* 0x000dc80601007387 */ /* 0x0003e80000100800 */
[----:B------:R-:W-:Y:S01]  /*10830*/  STL [R1+0xdc4], R8 ;  /* 0x000dc40801007387 */ /* 0x000fe20000100800 */
[----:B----4-:R-:W-:Y:S01]  /*10840*/  SHF.L.U64.HI R7, R20, 0x2, R23 ;  /* 0x0000000214077819 */ /* 0x010fe20000010217 */
[----:B-1----:R-:W-:-:S02]  /*10850*/  IMAD.SHL.U32 R6, R19, 0x4, RZ ;  /* 0x0000000413067824 */ /* 0x002fc400078e00ff */
[----:B------:R-:W4:Y:S04]  /*10860*/  LDL.LU R23, [R1+0xf9c] ;  /* 0x000f9c0001177983 */ /* 0x000f280000300800 */
[----:B------:R1:W-:Y:S04]  /*10870*/  STL [R1+0xdc0], R6 ;  /* 0x000dc00601007387 */ /* 0x0003e80000100800 */
[----:B------:R3:W-:Y:S01]  /*10880*/  STL [R1+0xdbc], R7 ;  /* 0x000dbc0701007387 */ /* 0x0007e20000100800 */
[----:B-1----:R-:W-:Y:S01]  /*10890*/  IMAD.SHL.U32 R6, R20, 0x4, RZ ;  /* 0x0000000414067824 */ /* 0x002fe200078e00ff */
[----:B--2---:R-:W-:-:S02]  /*108a0*/  SHF.L.U64.HI R8, R21, 0x2, R32 ;  /* 0x0000000215087819 */ /* 0x004fc40000010220 */
[----:B------:R-:W2:Y:S04]  /*108b0*/  LDL.LU R32, [R1+0xf98] ;  /* 0x000f980001207983 */ /* 0x000ea80000300800 */
[----:B------:R1:W-:Y:S01]  /*108c0*/  STL [R1+0xdb8], R6 ;  /* 0x000db80601007387 */ /* 0x0003e20000100800 */
[----:B---3--:R-:W-:-:S03]  /*108d0*/  SHF.L.U64.HI R7, R22, 0x2, R33 ;  /* 0x0000000216077819 */ /* 0x008fc60000010221 */
[----:B------:R4:W-:Y:S04]  /*108e0*/  STL [R1+0xdb4], R8 ;  /* 0x000db40801007387 */ /* 0x0009e80000100800 */
[----:B------:R-:W3:Y:S01]  /*108f0*/  LDL.LU R33, [R1+0xf94] ;  /* 0x000f940001217983 */ /* 0x000ee20000300800 */
[----:B-1----:R-:W-:-:S05]  /*10900*/  IMAD.SHL.U32 R6, R21, 0x4, RZ ;  /* 0x0000000415067824 */ /* 0x002fca00078e00ff */
[----:B------:R1:W-:Y:S01]  /*10910*/  STL [R1+0xdb0], R6 ;  /* 0x000db00601007387 */ /* 0x0003e20000100800 */
[----:B----4-:R-:W-:-:S03]  /*10920*/  SHF.L.U64.HI R8, R23, 0x2, R34 ;  /* 0x0000000217087819 */ /* 0x010fc60000010222 */
[----:B------:R-:W-:Y:S04]  /*10930*/  STL [R1+0xdac], R7 ;  /* 0x000dac0701007387 */ /* 0x000fe80000100800 */
[----:B------:R-:W4:Y:S01]  /*10940*/  LDL.LU R34, [R1+0xf90] ;  /* 0x000f900001227983 */ /* 0x000f220000300800 */
[----:B-1----:R-:W-:-:S05]  /*10950*/  IMAD.SHL.U32 R6, R22, 0x4, RZ ;  /* 0x0000000416067824 */ /* 0x002fca00078e00ff */
[----:B------:R1:W-:Y:S04]  /*10960*/  STL [R1+0xda8], R6 ;  /* 0x000da80601007387 */ /* 0x0003e80000100800 */
[----:B------:R3:W-:Y:S01]  /*10970*/  STL [R1+0xda4], R8 ;  /* 0x000da40801007387 */ /* 0x0007e20000100800 */
[----:B-1----:R-:W-:Y:S01]  /*10980*/  IMAD.SHL.U32 R6, R23, 0x4, RZ ;  /* 0x0000000417067824 */ /* 0x002fe200078e00ff */
[----:B--2---:R-:W-:Y:S02]  /*10990*/  SHF.L.U64.HI R7, R32, 0x2, R35 ;  /* 0x0000000220077819 */ /* 0x004fe40000010223 */
[----:B------:R-:W2:Y:S04]  /*109a0*/  LDL.LU R35, [R1+0xf8c] ;  /* 0x000f8c0001237983 */ /* 0x000ea80000300800 */
[----:B------:R1:W-:Y:S04]  /*109b0*/  STL [R1+0xda0], R6 ;  /* 0x000da00601007387 */ /* 0x0003e80000100800 */
[----:B------:R4:W-:Y:S01]  /*109c0*/  STL [R1+0xd9c], R7 ;  /* 0x000d9c0701007387 */ /* 0x0009e20000100800 */
[----:B---3--:R-:W-:-:S03]  /*109d0*/  SHF.L.U64.HI R8, R33, 0x2, R36 ;  /* 0x0000000221087819 */ /* 0x008fc60000010224 */
[----:B------:R-:W3:Y:S01]  /*109e0*/  LDL.LU R36, [R1+0xf88] ;  /* 0x000f880001247983 */ /* 0x000ee20000300800 */
[----:B-1----:R-:W-:-:S05]  /*109f0*/  IMAD.SHL.U32 R6, R32, 0x4, RZ ;  /* 0x0000000420067824 */ /* 0x002fca00078e00ff */
[----:B------:R1:W-:Y:S04]  /*10a00*/  STL [R1+0xd98], R6 ;  /* 0x000d980601007387 */ /* 0x0003e80000100800 */
[----:B------:R-:W-:Y:S01]  /*10a10*/  STL [R1+0xd94], R8 ;  /* 0x000d940801007387 */ /* 0x000fe20000100800 */
[----:B----4-:R-:W-:-:S03]  /*10a20*/  SHF.L.U64.HI R7, R34, 0x2, R37 ;  /* 0x0000000222077819 */ /* 0x010fc60000010225 */
[----:B------:R-:W4:Y:S01]  /*10a30*/  LDL.LU R37, [R1+0xf84] ;  /* 0x000f840001257983 */ /* 0x000f220000300800 */
[----:B-1----:R-:W-:-:S05]  /*10a40*/  IMAD.SHL.U32 R6, R33, 0x4, RZ ;  /* 0x0000000421067824 */ /* 0x002fca00078e00ff */
[----:B------:R1:W-:Y:S04]  /*10a50*/  STL [R1+0xd90], R6 ;  /* 0x000d900601007387 */ /* 0x0003e80000100800 */
[----:B------:R3:W-:Y:S01]  /*10a60*/  STL [R1+0xd8c], R7 ;  /* 0x000d8c0701007387 */ /* 0x0007e20000100800 */
[----:B-1----:R-:W-:Y:S02]  /*10a70*/  SHF.L.U32 R6, R34, 0x2, RZ ;  /* 0x0000000222067819 */ /* 0x002fe400000006ff */
        /* <DEDUP_REMOVED lines=8> */
[----:B------:R1:W-:Y:S01]  /*10b00*/  STL [R1+0xd7c], R7 ;  /* 0x000d7c0701007387 */ /* 0x0003e20000100800 */
[----:B----4-:R-:W-:-:S03]  /*10b10*/  SHF.L.U64.HI R8, R37, 0x2, R113 ;  /* 0x0000000225087819 */ /* 0x010fc60000010271 */
[----:B------:R-:W4:Y:S01]  /*10b20*/  LDL.LU R113, [R1+0xf78] ;  /* 0x000f780001717983 */ /* 0x000f220000300800 */
[----:B-1----:R-:W-:Y:S02]  /*10b30*/  IMAD.SHL.U32 R6, R36, 0x4, RZ ;  /* 0x0000000424067824 */ /* 0x002fe400078e00ff */
[----:B------:R-:W-:-:S03]  /*10b40*/  IMAD.SHL.U32 R7, R37, 0x4, RZ ;  /* 0x0000000425077824 */ /* 0x000fc600078e00ff */
[----:B------:R2:W-:Y:S04]  /*10b50*/  STL [R1+0xd78], R6 ;  /* 0x000d780601007387 */ /* 0x0005e80000100800 */
[----:B------:R-:W-:Y:S04]  /*10b60*/  STL [R1+0xd74], R8 ;  /* 0x000d740801007387 */ /* 0x000fe80000100800 */
[----:B------:R-:W-:Y:S01]  /*10b70*/  STL [R1+0xd70], R7 ;  /* 0x000d700701007387 */ /* 0x000fe20000100800 */
[C---:B--2---:R-:W-:Y:S01]  /*10b80*/  SHF.L.U64.HI R6, R38.reuse, 0x2, R5 ;  /* 0x0000000226067819 */ /* 0x044fe20000010205 */
[----:B------:R-:W-:-:S04]  /*10b90*/  IMAD.SHL.U32 R5, R38, 0x4, RZ ;  /* 0x0000000426057824 */ /* 0x000fc800078e00ff */
[----:B------:R1:W-:Y:S01]  /*10ba0*/  STL [R1+0xd6c], R6 ;  /* 0x000d6c0601007387 */ /* 0x0003e20000100800 */
[----:B---3--:R-:W-:-:S03]  /*10bb0*/  SHF.L.U64.HI R4, R39, 0x2, R4 ;  /* 0x0000000227047819 */ /* 0x008fc60000010204 */
[----:B------:R2:W-:Y:S01]  /*10bc0*/  STL [R1+0xd68], R5 ;  /* 0x000d680501007387 */ /* 0x0005e20000100800 */
[----:B-1----:R-:W-:-:S03]  /*10bd0*/  IMAD.SHL.U32 R6, R39, 0x4, RZ ;  /* 0x0000000427067824 */ /* 0x002fc600078e00ff */
[----:B------:R1:W-:Y:S01]  /*10be0*/  STL [R1+0xd64], R4 ;  /* 0x000d640401007387 */ /* 0x0003e20000100800 */
[----:B--2---:R-:W-:-:S03]  /*10bf0*/  SHF.L.U64.HI R5, R112, 0x2, R3 ;  /* 0x0000000270057819 */ /* 0x004fc60000010203 */
[----:B------:R-:W-:Y:S01]  /*10c00*/  STL [R1+0xd60], R6 ;  /* 0x000d600601007387 */ /* 0x000fe20000100800 */
[----:B-1----:R-:W-:Y:S01]  /*10c10*/  IMAD.SHL.U32 R4, R112, 0x4, RZ ;  /* 0x0000000470047824 */ /* 0x002fe200078e00ff */
[----:B----4-:R-:W-:Y:S02]  /*10c20*/  SHF.L.U64.HI R3, R113, 0x2, R2 ;  /* 0x0000000271037819 */ /* 0x010fe40000010202 */
[----:B------:R-:W-:Y:S04]  /*10c30*/  STL [R1+0xd5c], R5 ;  /* 0x000d5c0501007387 */ /* 0x000fe80000100800 */
[----:B------:R1:W-:Y:S04]  /*10c40*/  STL [R1+0xd58], R4 ;  /* 0x000d580401007387 */ /* 0x0003e80000100800 */
[----:B------:R2:W-:Y:S01]  /*10c50*/  STL [R1+0xd54], R3 ;  /* 0x000d540301007387 */ /* 0x0005e20000100800 */
[----:B-1----:R-:W-:-:S03]  /*10c60*/  SHF.L.U64.HI R4, R114, 0x2, R125 ;  /* 0x0000000272047819 */ /* 0x002fc6000001027d */
[----:B------:R-:W3:Y:S01]  /*10c70*/  LDL.LU R125, [R1+0xf74] ;  /* 0x000f7400017d7983 */ /* 0x000ee20000300800 */
[----:B------:R-:W-:Y:S01]  /*10c80*/  IMAD.SHL.U32 R2, R113, 0x4, RZ ;  /* 0x0000000471027824 */ /* 0x000fe200078e00ff */
[----:B--2---:R-:W-:-:S04]  /*10c90*/  SHF.L.U64.HI R3, R115, 0x2, R126 ;  /* 0x0000000273037819 */ /* 0x004fc8000001027e */
[----:B------:R1:W-:Y:S04]  /*10ca0*/  STL [R1+0xd50], R2 ;  /* 0x000d500201007387 */ /* 0x0003e80000100800 */
[----:B------:R2:W-:Y:S04]  /*10cb0*/  STL [R1+0xd4c], R4 ;  /* 0x000d4c0401007387 */ /* 0x0005e80000100800 */
[----:B------:R-:W4:Y:S01]  /*10cc0*/  LDL.LU R126, [R1+0xf70] ;  /* 0x000f7000017e7983 */ /* 0x000f220000300800 */
[----:B-1----:R-:W-:-:S05]  /*10cd0*/  SHF.L.U32 R2, R114, 0x2, RZ ;  /* 0x0000000272027819 */ /* 0x002fca00000006ff */
[----:B------:R1:W-:Y:S01]  /*10ce0*/  STL [R1+0xd48], R2 ;  /* 0x000d480201007387 */ /* 0x0003e20000100800 */
[----:B--2---:R-:W-:-:S03]  /*10cf0*/  SHF.L.U64.HI R4, R124, 0x2, R127 ;  /* 0x000000027c047819 */ /* 0x004fc6000001027f */
[----:B------:R3:W-:Y:S04]  /*10d00*/  STL [R1+0xd44], R3 ;  /* 0x000d440301007387 */ /* 0x0007e80000100800 */
[----:B------:R-:W2:Y:S01]  /*10d10*/  LDL.LU R127, [R1+0xf6c] ;  /* 0x000f6c00017f7983 */ /* 0x000ea20000300800 */
[----:B-1----:R-:W-:-:S05]  /*10d20*/  IMAD.SHL.U32 R2, R115, 0x4, RZ ;  /* 0x0000000473027824 */ /* 0x002fca00078e00ff */
        /* <DEDUP_REMOVED lines=9> */
[----:B-1----:R-:W-:-:S05]  /*10dc0*/  IMAD.SHL.U32 R2, R125, 0x4, RZ ;  /* 0x000000047d027824 */ /* 0x002fca00078e00ff */
[----:B------:R1:W-:Y:S04]  /*10dd0*/  STL [R1+0xd30], R2 ;  /* 0x000d300201007387 */ /* 0x0003e80000100800 */
[----:B------:R3:W-:Y:S01]  /*10de0*/  STL [R1+0xd2c], R4 ;  /* 0x000d2c0401007387 */ /* 0x0007e20000100800 */
[----:B--2---:R-:W-:-:S03]  /*10df0*/  SHF.L.U64.HI R3, R127, 0x2, R162 ;  /* 0x000000027f037819 */ /* 0x004fc600000102a2 */
        /* <DEDUP_REMOVED lines=21> */
[----:B-1----:R-:W-:-:S05]  /*10f50*/  SHF.L.U32 R2, R162, 0x2, RZ ;  /* 0x00000002a2027819 */ /* 0x002fca00000006ff */
        /* <DEDUP_REMOVED lines=39> */
[----:B-1----:R-:W-:-:S05]  /*111d0*/  SHF.L.U32 R2, R170, 0x2, RZ ;  /* 0x00000002aa027819 */ /* 0x002fca00000006ff */
        /* <DEDUP_REMOVED lines=39> */
[----:B-1----:R-:W-:-:S05]  /*11450*/  SHF.L.U32 R2, R178, 0x2, RZ ;  /* 0x00000002b2027819 */ /* 0x002fca00000006ff */
        /* <DEDUP_REMOVED lines=74> */
[----:B-1----:R-:W-:Y:S01]  /*11900*/  IMAD.SHL.U32 R2, R193, 0x4, RZ ;  /* 0x00000004c1027824 */ /* 0x002fe200078e00ff */
[----:B------:R-:W-:-:S04]  /*11910*/  SHF.L.U32 R3, R194, 0x2, RZ ;  /* 0x00000002c2037819 */ /* 0x000fc800000006ff */
[----:B------:R1:W-:Y:S01]  /*11920*/  STL [R1+0xc10], R2 ;  /* 0x000c100201007387 */ /* 0x0003e20000100800 */
[----:B--2---:R-:W-:-:S03]  /*11930*/  SHF.L.U64.HI R5, R195, 0x2, R198 ;  /* 0x00000002c3057819 */ /* 0x004fc600000102c6 */
[----:B-1----:R-:W2:Y:S04]  /*11940*/  LDL.LU R2, [R1+0x350] ;  /* 0x0003500001027983 */ /* 0x002ea80000300800 */
[----:B------:R3:W-:Y:S04]  /*11950*/  STL [R1+0xc0c], R4 ;  /* 0x000c0c0401007387 */ /* 0x0007e80000100800 */
[----:B------:R1:W-:Y:S04]  /*11960*/  STL [R1+0xc08], R3 ;  /* 0x000c080301007387 */ /* 0x0003e80000100800 */
[----:B------:R-:W2:Y:S04]  /*11970*/  LDL.LU R198, [R1+0xed0] ;  /* 0x000ed00001c67983 */ /* 0x000ea80000300800 */
        /* <DEDUP_REMOVED lines=38> */
[----:B-1----:R-:W-:-:S05]  /*11be0*/  SHF.L.U32 R3, R212, 0x2, RZ ;  /* 0x00000002d4037819 */ /* 0x002fca00000006ff */
        /* <DEDUP_REMOVED lines=33> */
[----:B------:R3:W-:Y:S01]  /*11e00*/  STL [R1+0xb90], R4 ;  /* 0x000b900401007387 */ /* 0x0007e20000100800 */
[----:B--2---:R-:W-:-:S05]  /*11e10*/  SHF.L.U64.HI R3, R240, 0x2, R2 ;  /* 0x00000002f0037819 */ /* 0x004fca0000010202 */
[----:B------:R4:W-:Y:S01]  /*11e20*/  STL [R1+0xb8c], R3 ;  /* 0x000b8c0301007387 */ /* 0x0009e20000100800 */
[----:B---3--:R-:W-:-:S03]  /*11e30*/  SHF.L.U64.HI R4, R242, 0x2, R249 ;  /* 0x00000002f2047819 */ /* 0x008fc600000102f9 */
[----:B------:R-:W2:Y:S01]  /*11e40*/  LDL.LU R249, [R1+0xe94] ;  /* 0x000e940001f97983 */ /* 0x000ea20000300800 */
[----:B------:R-:W-:-:S05]  /*11e50*/  SHF.L.U32 R2, R240, 0x2, RZ ;  /* 0x00000002f0027819 */ /* 0x000fca00000006ff */
[----:B------:R1:W-:Y:S04]  /*11e60*/  STL [R1+0xb88], R2 ;  /* 0x000b880201007387 */ /* 0x0003e80000100800 */
[----:B------:R-:W-:Y:S01]  /*11e70*/  STL [R1+0xb84], R4 ;  /* 0x000b840401007387 */ /* 0x000fe20000100800 */
[----:B----4-:R-:W-:-:S03]  /*11e80*/  SHF.L.U64.HI R3, R248, 0x2, R251 ;  /* 0x00000002f8037819 */ /* 0x010fc600000102fb */
[----:B------:R-:W3:Y:S01]  /*11e90*/  LDL.LU R251, [R1+0xe90] ;  /* 0x000e900001fb7983 */ /* 0x000ee20000300800 */
[----:B-1----:R-:W-:-:S05]  /*11ea0*/  IMAD.SHL.U32 R2, R242, 0x4, RZ ;  /* 0x00000004f2027824 */ /* 0x002fca00078e00ff */
[----:B------:R1:W-:Y:S04]  /*11eb0*/  STL [R1+0xb80], R2 ;  /* 0x000b800201007387 */ /* 0x0003e80000100800 */
[----:B------:R-:W4:Y:S04]  /*11ec0*/  LDL.LU R37, [R1+0x370] ;  /* 0x0003700001257983 */ /* 0x000f280000300800 */
[----:B------:R-:W-:Y:S01]  /*11ed0*/  STL [R1+0xb7c], R3 ;  /* 0x000b7c0301007387 */ /* 0x000fe20000100800 */
[----:B-1----:R-:W-:-:S03]  /*11ee0*/  IMAD.SHL.U32 R2, R248, 0x4, RZ ;  /* 0x00000004f8027824 */ /* 0x002fc600078e00ff */
[----:B------:R-:W3:Y:S04]  /*11ef0*/  LDL.LU R36, [R1+0x374] ;  /* 0x0003740001247983 */ /* 0x000ee80000300800 */
[----:B------:R-:W3:Y:S04]  /*11f00*/  LDL.LU R4, [R1+0x378] ;  /* 0x0003780001047983 */ /* 0x000ee80000300800 */
[----:B------:R1:W-:Y:S04]  /*11f10*/  STL [R1+0xb78], R2 ;  /* 0x000b780201007387 */ /* 0x0003e80000100800 */
[----:B-1----:R-:W3:Y:S01]  /*11f20*/  LDL.LU R2, [R1+0x10] ;  /* 0x0000100001027983 */ /* 0x002ee20000300800 */
[----:B--2---:R-:W-:-:S03]  /*11f30*/  SHF.L.U64.HI R5, R249, 0x2, R250 ;  /* 0x00000002f9057819 */ /* 0x004fc600000102fa */
[----:B------:R-:W4:Y:S01]  /*11f40*/  LDL.LU R250, [R1+0xe8c] ;  /* 0x000e8c0001fa7983 */ /* 0x000f220000300800 */
[----:B------:R-:W-:-:S03]  /*11f50*/  IMAD.SHL.U32 R3, R249, 0x4, RZ ;  /* 0x00000004f9037824 */ /* 0x000fc600078e00ff */
[----:B------:R-:W2:Y:S04]  /*11f60*/  LDL.LU R35, [R1+0x37c] ;  /* 0x00037c0001237983 */ /* 0x000ea80000300800 */
[----:B------:R1:W-:Y:S04]  /*11f70*/  STL [R1+0xb74], R5 ;  /* 0x000b740501007387 */ /* 0x0003e80000100800 */
[----:B------:R-:W2:Y:S04]  /*11f80*/  LDL.LU R34, [R1+0x14] ;  /* 0x0000140001227983 */ /* 0x000ea80000300800 */
[----:B------:R1:W-:Y:S04]  /*11f90*/  STL [R1+0xb70], R3 ;  /* 0x000b700301007387 */ /* 0x0003e80000100800 */
[----:B------:R-:W2:Y:S04]  /*11fa0*/  LDL.LU R33, [R1+0x3a0] ;  /* 0x0003a00001217983 */ /* 0x000ea80000300800 */
        /* <DEDUP_REMOVED lines=19> */
[----:B-1----:R-:W2:Y:S04]  /*120e0*/  LDL.LU R5, [R1+0x3c8] ;  /* 0x0003c80001057983 */ /* 0x002ea80000300800 */
[----:B------:R-:W2:Y:S01]  /*120f0*/  LDL.LU R3, [R1+0x40] ;  /* 0x0000400001037983 */ /* 0x000ea20000300800 */
[----:B---3--:R-:W-:-:S02]  /*12100*/  SHF.L.U64.HI R36, R251, 0x2, R36 ;  /* 0x00000002fb247819 */ /* 0x008fc40000010224 */
[C---:B----4-:R-:W-:Y:S01]  /*12110*/  SHF.L.U64.HI R38, R250.reuse, 0x2, R37 ;  /* 0x00000002fa267819 */ /* 0x050fe20000010225 */
[----:B------:R-:W-:-:S04]  /*12120*/  IMAD.SHL.U32 R37, R250, 0x4, RZ ;  /* 0x00000004fa257824 */ /* 0x000fc800078e00ff */
[----:B------:R1:W-:Y:S04]  /*12130*/  STL [R1+0xb6c], R38 ;  /* 0x000b6c2601007387 */ /* 0x0003e80000100800 */
[----:B------:R3:W-:Y:S01]  /*12140*/  STL [R1+0xb68], R37 ;  /* 0x000b682501007387 */ /* 0x0007e20000100800 */
[----:B-1----:R-:W-:-:S03]  /*12150*/  IMAD.SHL.U32 R38, R251, 0x4, RZ ;  /* 0x00000004fb267824 */ /* 0x002fc600078e00ff */
[----:B------:R1:W-:Y:S01]  /*12160*/  STL [R1+0xb64], R36 ;  /* 0x000b642401007387 */ /* 0x0003e20000100800 */
[----:B---3--:R-:W-:-:S03]  /*12170*/  SHF.L.U64.HI R37, R2, 0x2, R4 ;  /* 0x0000000202257819 */ /* 0x008fc60000010204 */
[----:B------:R3:W-:Y:S04]  /*12180*/  STL [R1+0xb60], R38 ;  /* 0x000b602601007387 */ /* 0x0007e80000100800 */
[----:B------:R-:W4:Y:S01]  /*12190*/  LDL.LU R4, [R1+0x3cc] ;  /* 0x0003cc0001047983 */ /* 0x000f220000300800 */
[----:B-1----:R-:W-:-:S03]  /*121a0*/  IMAD.SHL.U32 R36, R2, 0x4, RZ ;  /* 0x0000000402247824 */ /* 0x002fc600078e00ff */
[----:B------:R1:W-:Y:S01]  /*121b0*/  STL [R1+0xb5c], R37 ;  /* 0x000b5c2501007387 */ /* 0x0003e20000100800 */
[----:B--2---:R-:W-:-:S03]  /*121c0*/  SHF.L.U64.HI R35, R34, 0x2, R35 ;  /* 0x0000000222237819 */ /* 0x004fc60000010223 */
[----:B------:R-:W4:Y:S01]  /*121d0*/  LDL.LU R2, [R1+0x44] ;  /* 0x0000440001027983 */ /* 0x000f220000300800 */
[----:B------:R-:W-:Y:S01]  /*121e0*/  IMAD.SHL.U32 R34, R34, 0x4, RZ ;  /* 0x0000000422227824 */ /* 0x000fe200078e00ff */
[C---:B------:R-:W-:Y:S02]  /*121f0*/  SHF.L.U64.HI R33, R32.reuse, 0x2, R33 ;  /* 0x0000000220217819 */ /* 0x040fe40000010221 */
[----:B------:R-:W-:Y:S01]  /*12200*/  SHF.L.U32 R32, R32, 0x2, RZ ;  /* 0x0000000220207819 */ /* 0x000fe200000006ff */
[----:B------:R2:W-:Y:S01]  /*12210*/  STL [R1+0xb58], R36 ;  /* 0x000b582401007387 */ /* 0x0005e20000100800 */
[C---:B------:R-:W-:Y:S01]  /*12220*/  SHF.L.U64.HI R23, R22.reuse, 0x2, R23 ;  /* 0x0000000216177819 */ /* 0x040fe20000010217 */
[----:B------:R-:W-:Y:S01]  /*12230*/  IMAD.SHL.U32 R22, R22, 0x4, RZ ;  /* 0x0000000416167824 */ /* 0x000fe200078e00ff */
[C---:B------:R-:W-:Y:S01]  /*12240*/  SHF.L.U64.HI R21, R20.reuse, 0x2, R21 ;  /* 0x0000000214157819 */ /* 0x040fe20000010215 */
[----:B------:R-:W-:Y:S01]  /*12250*/  STL [R1+0xb54], R35 ;  /* 0x000b542301007387 */ /* 0x000fe20000100800 */
[----:B------:R-:W-:-:S03]  /*12260*/  IMAD.SHL.U32 R20, R20, 0x4, RZ ;  /* 0x0000000414147824 */ /* 0x000fc600078e00ff */
[----:B------:R-:W-:Y:S01]  /*12270*/  STL [R1+0xb50], R34 ;  /* 0x000b502201007387 */ /* 0x000fe20000100800 */
[----:B------:R-:W-:-:S03]  /*12280*/  SHF.L.U64.HI R19, R18, 0x2, R19 ;  /* 0x0000000212137819 */ /* 0x000fc60000010213 */
        /* <DEDUP_REMOVED lines=21> */
[----:B------:R-:W-:-:S03]  /*123e0*/  SHF.L.U32 R8, R8, 0x2, RZ ;  /* 0x0000000208087819 */ /* 0x000fc600000006ff */
[----:B------:R-:W-:Y:S01]  /*123f0*/  STL [R1+0xb20], R14 ;  /* 0x000b200e01007387 */ /* 0x000fe20000100800 */
[----:B------:R-:W-:-:S03]  /*12400*/  SHF.L.U64.HI R7, R6, 0x2, R7 ;  /* 0x0000000206077819 */ /* 0x000fc60000010207 */
[----:B------:R-:W-:Y:S01]  /*12410*/  STL [R1+0xb1c], R13 ;  /* 0x000b1c0d01007387 */ /* 0x000fe20000100800 */
[----:B------:R-:W-:-:S03]  /*12420*/  IMAD.SHL.U32 R6, R6, 0x4, RZ ;  /* 0x0000000406067824 */ /* 0x000fc600078e00ff */
[----:B------:R-:W-:Y:S04]  /*12430*/  STL [R1+0xb18], R12 ;  /* 0x000b180c01007387 */ /* 0x000fe80000100800 */
[----:B------:R-:W-:Y:S01]  /*12440*/  STL [R1+0xb14], R11 ;  /* 0x000b140b01007387 */ /* 0x000fe20000100800 */
[----:B------:R-:W-:-:S03]  /*12450*/  SHF.L.U64.HI R5, R3, 0x2, R5 ;  /* 0x0000000203057819 */ /* 0x000fc60000010205 */
[----:B------:R-:W-:Y:S01]  /*12460*/  STL [R1+0xb10], R10 ;  /* 0x000b100a01007387 */ /* 0x000fe20000100800 */
[----:B------:R-:W-:-:S03]  /*12470*/  IMAD.SHL.U32 R3, R3, 0x4, RZ ;  /* 0x0000000403037824 */ /* 0x000fc600078e00ff */
[----:B------:R-:W-:Y:S04]  /*12480*/  STL [R1+0xb0c], R9 ;  /* 0x000b0c0901007387 */ /* 0x000fe80000100800 */
[----:B------:R-:W-:Y:S04]  /*12490*/  STL [R1+0xb08], R8 ;  /* 0x000b080801007387 */ /* 0x000fe80000100800 */
[----:B------:R-:W-:Y:S04]  /*124a0*/  STL [R1+0xb04], R7 ;  /* 0x000b040701007387 */ /* 0x000fe80000100800 */
[----:B------:R-:W-:Y:S04]  /*124b0*/  STL [R1+0xb00], R6 ;  /* 0x000b000601007387 */ /* 0x000fe80000100800 */
[----:B------:R-:W4:Y:S04]  /*124c0*/  LDL.LU R39, [R1+0x3d0] ;  /* 0x0003d00001277983 */ /* 0x000f280000300800 */
[----:B------:R1:W-:Y:S04]  /*124d0*/  STL [R1+0xafc], R5 ;  /* 0x000afc0501007387 */ /* 0x0003e80000100800 */
[----:B---3--:R-:W3:Y:S04]  /*124e0*/  LDL.LU R38, [R1+0x48] ;  /* 0x0000480001267983 */ /* 0x008ee80000300800 */
[----:B------:R2:W-:Y:S04]  /*124f0*/  STL [R1+0xaf8], R3 ;  /* 0x000af80301007387 */ /* 0x0005e80000100800 */
[----:B-1----:R-:W3:Y:S04]  /*12500*/  LDL.LU R37, [R1+0x3d4] ;  /* 0x0003d40001257983 */ /* 0x002ee80000300800 */
[----:B--2---:R-:W2:Y:S04]  /*12510*/  LDL.LU R36, [R1+0x4c] ;  /* 0x00004c0001247983 */ /* 0x004ea80000300800 */
[----:B------:R-:W2:Y:S04]  /*12520*/  LDL.LU R5, [R1+0x3d8] ;  /* 0x0003d80001057983 */ /* 0x000ea80000300800 */
[----:B------:R-:W2:Y:S04]  /*12530*/  LDL.LU R3, [R1+0x50] ;  /* 0x0000500001037983 */ /* 0x000ea80000300800 */
[----:B------:R-:W2:Y:S01]  /*12540*/  LDL.LU R35, [R1+0x3dc] ;  /* 0x0003dc0001237983 */ /* 0x000ea20000300800 */
[C---:B----4-:R-:W-:Y:S01]  /*12550*/  SHF.L.U64.HI R4, R2.reuse, 0x2, R4 ;  /* 0x0000000202047819 */ /* 0x050fe20000010204 */
[----:B------:R-:W-:-:S04]  /*12560*/  IMAD.SHL.U32 R2, R2, 0x4, RZ ;  /* 0x0000000402027824 */ /* 0x000fc800078e00ff */
[----:B------:R1:W-:Y:S04]  /*12570*/  STL [R1+0xaf4], R4 ;  /* 0x000af40401007387 */ /* 0x0003e80000100800 */
[----:B------:R-:W4:Y:S04]  /*12580*/  LDL.LU R34, [R1+0x54] ;  /* 0x0000540001227983 */ /* 0x000f280000300800 */
[----:B------:R1:W-:Y:S04]  /*12590*/  STL [R1+0xaf0], R2 ;  /* 0x000af00201007387 */ /* 0x0003e80000100800 */
[----:B------:R-:W4:Y:S04]  /*125a0*/  LDL.LU R33, [R1+0x3e0] ;  /* 0x0003e00001217983 */ /* 0x000f280000300800 */
        /* <DEDUP_REMOVED lines=19> */
[----:B-1----:R-:W4:Y:S04]  /*126e0*/  LDL.LU R4, [R1+0x418] ;  /* 0x0004180001047983 */ /* 0x002f280000300800 */
[----:B------:R-:W4:Y:S01]  /*126f0*/  LDL.LU R2, [R1+0x80] ;  /* 0x0000800001027983 */ /* 0x000f220000300800 */
[C---:B---3--:R-:W-:Y:S01]  /*12700*/  SHF.L.U64.HI R113, R38.reuse, 0x2, R39 ;  /* 0x0000000226717819 */ /* 0x048fe20000010227 */
[----:B------:R-:W-:-:S04]  /*12710*/  IMAD.SHL.U32 R112, R38, 0x4, RZ ;  /* 0x0000000426707824 */ /* 0x000fc800078e00ff */
[----:B------:R-:W-:Y:S01]  /*12720*/  STL [R1+0xaec], R113 ;  /* 0x000aec7101007387 */ /* 0x000fe20000100800 */
[C---:B--2---:R-:W-:Y:S01]  /*12730*/  SHF.L.U64.HI R39, R36.reuse, 0x2, R37 ;  /* 0x0000000224277819 */ /* 0x044fe20000010225 */
[----:B------:R-:W-:Y:S02]  /*12740*/  IMAD.SHL.U32 R38, R36, 0x4, RZ ;  /* 0x0000000424267824 */ /* 0x000fe400078e00ff */
[----:B------:R-:W-:Y:S04]  /*12750*/  STL [R1+0xae8], R112 ;  /* 0x000ae87001007387 */ /* 0x000fe80000100800 */
[----:B------:R1:W-:Y:S01]  /*12760*/  STL [R1+0xae4], R39 ;  /* 0x000ae42701007387 */ /* 0x0003e20000100800 */
[----:B------:R-:W-:-:S03]  /*12770*/  SHF.L.U64.HI R37, R3, 0x2, R5 ;  /* 0x0000000203257819 */ /* 0x000fc60000010205 */
[----:B------:R2:W-:Y:S01]  /*12780*/  STL [R1+0xae0], R38 ;  /* 0x000ae02601007387 */ /* 0x0005e20000100800 */
[----:B------:R-:W-:-:S03]  /*12790*/  IMAD.SHL.U32 R36, R3, 0x4, RZ ;  /* 0x0000000403247824 */ /* 0x000fc600078e00ff */
[----:B------:R-:W3:Y:S04]  /*127a0*/  LDL.LU R5, [R1+0x41c] ;  /* 0x00041c0001057983 */ /* 0x000ee80000300800 */
[----:B------:R1:W-:Y:S04]  /*127b0*/  STL [R1+0xadc], R37 ;  /* 0x000adc2501007387 */ /* 0x0003e80000100800 */
[----:B------:R-:W3:Y:S04]  /*127c0*/  LDL.LU R3, [R1+0x84] ;  /* 0x0000840001037983 */ /* 0x000ee80000300800 */
[----:B------:R1:W-:Y:S01]  /*127d0*/  STL [R1+0xad8], R36 ;  /* 0x000ad82401007387 */ /* 0x0003e20000100800 */
[C---:B----4-:R-:W-:Y:S01]  /*127e0*/  SHF.L.U64.HI R35, R34.reuse, 0x2, R35 ;  /* 0x0000000222237819 */ /* 0x050fe20000010223 */
[----:B------:R-:W-:-:S04]  /*127f0*/  IMAD.SHL.U32 R34, R34, 0x4, RZ ;  /* 0x0000000422227824 */ /* 0x000fc800078e00ff */
[----:B------:R-:W-:Y:S01]  /*12800*/  STL [R1+0xad4], R35 ;  /* 0x000ad42301007387 */ /* 0x000fe20000100800 */
[C---:B------:R-:W-:Y:S02]  /*12810*/  SHF.L.U64.HI R33, R32.reuse, 0x2, R33 ;  /* 0x0000000220217819 */ /* 0x040fe40000010221 */
[----:B------:R-:W-:Y:S01]  /*12820*/  SHF.L.U32 R32, R32, 0x2, RZ ;  /* 0x0000000220207819 */ /* 0x000fe200000006ff */
[----:B------:R-:W-:Y:S01]  /*12830*/  STL [R1+0xad0], R34 ;  /* 0x000ad02201007387 */ /* 0x000fe20000100800 */
[C---:B------:R-:W-:Y:S01]  /*12840*/  SHF.L.U64.HI R23, R22.reuse, 0x2, R23 ;  /* 0x0000000216177819 */ /* 0x040fe20000010217 */
[----:B------:R-:W-:Y:S02]  /*12850*/  IMAD.SHL.U32 R22, R22, 0x4, RZ ;  /* 0x0000000416167824 */ /* 0x000fe400078e00ff */
[----:B------:R-:W-:Y:S04]  /*12860*/  STL [R1+0xacc], R33 ;  /* 0x000acc2101007387 */ /* 0x000fe80000100800 */
[----:B------:R-:W-:Y:S01]  /*12870*/  STL [R1+0xac8], R32 ;  /* 0x000ac82001007387 */ /* 0x000fe20000100800 */
[C---:B------:R-:W-:Y:S01]  /*12880*/  SHF.L.U64.HI R21, R20.reuse, 0x2, R21 ;  /* 0x0000000214157819 */ /* 0x040fe20000010215 */
[----:B------:R-:W-:-:S02]  /*12890*/  IMAD.SHL.U32 R20, R20, 0x4, RZ ;  /* 0x0000000414147824 */ /* 0x000fc400078e00ff */
[----:B------:R-:W-:Y:S04]  /*128a0*/  STL [R1+0xac4], R23 ;  /* 0x000ac41701007387 */ /* 0x000fe80000100800 */
        /* <DEDUP_REMOVED lines=21> */
[----:B------:R-:W-:-:S02]  /*12a00*/  SHF.L.U64.HI R9, R8, 0x2, R9 ;  /* 0x0000000208097819 */ /* 0x000fc40000010209 */
        /* <DEDUP_REMOVED lines=9> */
[----:B------:R-:W-:Y:S04]  /*12aa0*/  STL [R1+0xa84], R7 ;  /* 0x000a840701007387 */ /* 0x000fe80000100800 */
[----:B------:R-:W-:Y:S04]  /*12ab0*/  STL [R1+0xa80], R6 ;  /* 0x000a800601007387 */ /* 0x000fe80000100800 */
[----:B-1----:R-:W4:Y:S04]  /*12ac0*/  LDL.LU R39, [R1+0x420] ;  /* 0x0004200001277983 */ /* 0x002f280000300800 */
[----:B------:R1:W-:Y:S04]  /*12ad0*/  STL [R1+0xa7c], R4 ;  /* 0x000a7c0401007387 */ /* 0x0003e80000100800 */
[----:B--2---:R-:W4:Y:S04]  /*12ae0*/  LDL.LU R38, [R1+0x88] ;  /* 0x0000880001267983 */ /* 0x004f280000300800 */
[----:B------:R2:W-:Y:S04]  /*12af0*/  STL [R1+0xa78], R2 ;  /* 0x000a780201007387 */ /* 0x0005e80000100800 */
[----:B------:R-:W4:Y:S04]  /*12b00*/  LDL.LU R37, [R1+0x424] ;  /* 0x0004240001257983 */ /* 0x000f280000300800 */
[----:B------:R-:W4:Y:S04]  /*12b10*/  LDL.LU R36, [R1+0x8c] ;  /* 0x00008c0001247983 */ /* 0x000f280000300800 */
[----:B-1----:R-:W4:Y:S01]  /*12b20*/  LDL.LU R4, [R1+0x428] ;  /* 0x0004280001047983 */ /* 0x002f220000300800 */
[----:B---3--:R-:W-:-:S03]  /*12b30*/  SHF.L.U64.HI R5, R3, 0x2, R5 ;  /* 0x0000000203057819 */ /* 0x008fc60000010205 */
[----:B--2---:R-:W2:Y:S01]  /*12b40*/  LDL.LU R2, [R1+0x90] ;  /* 0x0000900001027983 */ /* 0x004ea20000300800 */
[----:B------:R-:W-:-:S03]  /*12b50*/  IMAD.SHL.U32 R3, R3, 0x4, RZ ;  /* 0x0000000403037824 */ /* 0x000fc600078e00ff */
[----:B------:R-:W3:Y:S04]  /*12b60*/  LDL.LU R35, [R1+0x42c] ;  /* 0x00042c0001237983 */ /* 0x000ee80000300800 */
[----:B------:R1:W-:Y:S04]  /*12b70*/  STL [R1+0xa74], R5 ;  /* 0x000a740501007387 */ /* 0x0003e80000100800 */
[----:B------:R-:W3:Y:S04]  /*12b80*/  LDL.LU R34, [R1+0x94] ;  /* 0x0000940001227983 */ /* 0x000ee80000300800 */
[----:B------:R1:W-:Y:S04]  /*12b90*/  STL [R1+0xa70], R3 ;  /* 0x000a700301007387 */ /* 0x0003e80000100800 */
[----:B------:R-:W3:Y:S04]  /*12ba0*/  LDL.LU R33, [R1+0x430] ;  /* 0x0004300001217983 */ /* 0x000ee80000300800 */
        /* <DEDUP_REMOVED lines=19> */
[----:B-1----:R-:W3:Y:S04]  /*12ce0*/  LDL.LU R5, [R1+0x458] ;  /* 0x0004580001057983 */ /* 0x002ee80000300800 */
[----:B------:R-:W3:Y:S01]  /*12cf0*/  LDL.LU R3, [R1+0xc0] ;  /* 0x0000c00001037983 */ /* 0x000ee20000300800 */
[C---:B----4-:R-:W-:Y:S01]  /*12d00*/  SHF.L.U64.HI R113, R38.reuse, 0x2, R39 ;  /* 0x0000000226717819 */ /* 0x050fe20000010227 */
[----:B------:R-:W-:-:S04]  /*12d10*/  IMAD.SHL.U32 R112, R38, 0x4, RZ ;  /* 0x0000000426707824 */ /* 0x000fc800078e00ff */
[----:B------:R-:W-:Y:S01]  /*12d20*/  STL [R1+0xa6c], R113 ;  /* 0x000a6c7101007387 */ /* 0x000fe20000100800 */
[C---:B------:R-:W-:Y:S01]  /*12d30*/  SHF.L.U64.HI R39, R36.reuse, 0x2, R37 ;  /* 0x0000000224277819 */ /* 0x040fe20000010225 */
[----:B------:R-:W-:Y:S02]  /*12d40*/  IMAD.SHL.U32 R38, R36, 0x4, RZ ;  /* 0x0000000424267824 */ /* 0x000fe400078e00ff */
[----:B------:R-:W-:Y:S04]  /*12d50*/  STL [R1+0xa68], R112 ;  /* 0x000a687001007387 */ /* 0x000fe80000100800 */
[----:B------:R-:W-:Y:S01]  /*12d60*/  STL [R1+0xa64], R39 ;  /* 0x000a642701007387 */ /* 0x000fe20000100800 */
[C---:B--2---:R-:W-:Y:S01]  /*12d70*/  SHF.L.U64.HI R37, R2.reuse, 0x2, R4 ;  /* 0x0000000202257819 */ /* 0x044fe20000010204 */
[----:B------:R-:W-:-:S02]  /*12d80*/  IMAD.SHL.U32 R36, R2, 0x4, RZ ;  /* 0x0000000402247824 */ /* 0x000fc400078e00ff */
[----:B------:R-:W-:Y:S04]  /*12d90*/  STL [R1+0xa60], R38 ;  /* 0x000a602601007387 */ /* 0x000fe80000100800 */
[----:B------:R-:W2:Y:S04]  /*12da0*/  LDL.LU R4, [R1+0x45c] ;  /* 0x00045c0001047983 */ /* 0x000ea80000300800 */
[----:B------:R-:W-:Y:S04]  /*12db0*/  STL [R1+0xa5c], R37 ;  /* 0x000a5c2501007387 */ /* 0x000fe80000100800 */
[----:B------:R-:W2:Y:S04]  /*12dc0*/  LDL.LU R2, [R1+0xc4] ;  /* 0x0000c40001027983 */ /* 0x000ea80000300800 */
[----:B------:R3:W-:Y:S02]  /*12dd0*/  STL [R1+0xa58], R36 ;  /* 0x000a582401007387 */ /* 0x0007e40000100800 */
[C---:B---3--:R-:W-:Y:S01]  /*12de0*/  SHF.L.U64.HI R36, R34.reuse, 0x2, R35 ;  /* 0x0000000222247819 */ /* 0x048fe20000010223 */
[----:B------:R-:W-:Y:S01]  /*12df0*/  IMAD.SHL.U32 R35, R34, 0x4, RZ ;  /* 0x0000000422237824 */ /* 0x000fe200078e00ff */
[----:B------:R-:W-:-:S02]  /*12e00*/  SHF.L.U64.HI R34, R32, 0x2, R33 ;  /* 0x0000000220227819 */ /* 0x000fc40000010221 */
[----:B------:R-:W-:Y:S01]  /*12e10*/  SHF.L.U32 R33, R32, 0x2, RZ ;  /* 0x0000000220217819 */ /* 0x000fe200000006ff */
[----:B------:R-:W-:Y:S01]  /*12e20*/  STL [R1+0xa54], R36 ;  /* 0x000a542401007387 */ /* 0x000fe20000100800 */
[C---:B------:R-:W-:Y:S01]  /*12e30*/  SHF.L.U64.HI R32, R22.reuse, 0x2, R23 ;  /* 0x0000000216207819 */ /* 0x040fe20000010217 */
[----:B------:R-:W-:Y:S02]  /*12e40*/  IMAD.SHL.U32 R23, R22, 0x4, RZ ;  /* 0x0000000416177824 */ /* 0x000fe400078e00ff */
        /* <DEDUP_REMOVED lines=35> */
[----:B------:R-:W-:Y:S04]  /*13080*/  STL [R1+0xa08], R9 ;  /* 0x000a080901007387 */ /* 0x000fe80000100800 */
[----:B------:R-:W-:Y:S04]  /*13090*/  STL [R1+0xa04], R8 ;  /* 0x000a040801007387 */ /* 0x000fe80000100800 */
[----:B------:R-:W3:Y:S04]  /*130a0*/  LDL.LU R38, [R1+0x460] ;  /* 0x0004600001267983 */ /* 0x000ee80000300800 */
[----:B------:R1:W-:Y:S04]  /*130b0*/  STL [R1+0xa00], R7 ;  /* 0x000a000701007387 */ /* 0x0003e80000100800 */
[----:B------:R-:W3:Y:S01]  /*130c0*/  LDL.LU R5, [R1+0xc8] ;  /* 0x0000c80001057983 */ /* 0x000ee20000300800 */
[----:B------:R-:W-:-:S03]  /*130d0*/  IMAD.SHL.U32 R3, R3, 0x4, RZ ;  /* 0x0000000403037824 */ /* 0x000fc600078e00ff */
[----:B------:R-:W-:Y:S04]  /*130e0*/  STL [R1+0x9fc], R6 ;  /* 0x0009fc0601007387 */ /* 0x000fe80000100800 */
[----:B------:R-:W4:Y:S04]  /*130f0*/  LDL.LU R37, [R1+0x464] ;  /* 0x0004640001257983 */ /* 0x000f280000300800 */
[----:B-1----:R-:W4:Y:S04]  /*13100*/  LDL.LU R7, [R1+0xcc] ;  /* 0x0000cc0001077983 */ /* 0x002f280000300800 */
[----:B------:R1:W-:Y:S04]  /*13110*/  STL [R1+0x9f8], R3 ;  /* 0x0009f80301007387 */ /* 0x0003e80000100800 */
[----:B-1----:R-:W4:Y:S04]  /*13120*/  LDL.LU R3, [R1+0x468] ;  /* 0x0004680001037983 */ /* 0x002f280000300800 */
[----:B------:R-:W4:Y:S04]  /*13130*/  LDL.LU R36, [R1+0xd0] ;  /* 0x0000d00001247983 */ /* 0x000f280000300800 */
[----:B------:R-:W4:Y:S01]  /*13140*/  LDL.LU R35, [R1+0x46c] ;  /* 0x00046c0001237983 */ /* 0x000f220000300800 */
[C---:B--2---:R-:W-:Y:S01]  /*13150*/  SHF.L.U64.HI R4, R2.reuse, 0x2, R4 ;  /* 0x0000000202047819 */ /* 0x044fe20000010204 */
[----:B------:R-:W-:-:S04]  /*13160*/  IMAD.SHL.U32 R2, R2, 0x4, RZ ;  /* 0x0000000402027824 */ /* 0x000fc800078e00ff */
[----:B------:R-:W-:Y:S04]  /*13170*/  STL [R1+0x9f4], R4 ;  /* 0x0009f40401007387 */ /* 0x000fe80000100800 */
        /* <DEDUP_REMOVED lines=23> */
[C---:B---3--:R-:W-:Y:S01]  /*132f0*/  SHF.L.U64.HI R39, R5.reuse, 0x2, R38 ;  /* 0x0000000205277819 */ /* 0x048fe20000010226 */
[----:B------:R-:W-:-:S02]  /*13300*/  IMAD.SHL.U32 R38, R5, 0x4, RZ ;  /* 0x0000000405267824 */ /* 0x000fc400078e00ff */
[----:B------:R-:W3:Y:S04]  /*13310*/  LDL.LU R5, [R1+0x4a8] ;  /* 0x0004a80001057983 */ /* 0x000ee80000300800 */
[----:B------:R4:W-:Y:S04]  /*13320*/  STL [R1+0x9ec], R39 ;  /* 0x0009ec2701007387 */ /* 0x0009e80000100800 */
[----:B------:R1:W-:Y:S01]  /*13330*/  STL [R1+0x9e8], R38 ;  /* 0x0009e82601007387 */ /* 0x0003e20000100800 */
[C---:B----4-:R-:W-:Y:S01]  /*13340*/  SHF.L.U64.HI R39, R7.reuse, 0x2, R37 ;  /* 0x0000000207277819 */ /* 0x050fe20000010225 */
[----:B-1----:R-:W-:-:S04]  /*13350*/  IMAD.SHL.U32 R38, R7, 0x4, RZ ;  /* 0x0000000407267824 */ /* 0x002fc800078e00ff */
[----:B------:R-:W-:Y:S04]  /*13360*/  STL [R1+0x9e4], R39 ;  /* 0x0009e42701007387 */ /* 0x000fe80000100800 */
[----:B------:R-:W4:Y:S01]  /*13370*/  LDL.LU R7, [R1+0x4ac] ;  /* 0x0004ac0001077983 */ /* 0x000f220000300800 */
[----:B------:R-:W-:-:S03]  /*13380*/  SHF.L.U64.HI R37, R36, 0x2, R3 ;  /* 0x0000000224257819 */ /* 0x000fc60000010203 */
[----:B------:R-:W-:Y:S04]  /*13390*/  STL [R1+0x9e0], R38 ;  /* 0x0009e02601007387 */ /* 0x000fe80000100800 */
[----:B------:R-:W4:Y:S04]  /*133a0*/  LDL.LU R3, [R1+0x114] ;  /* 0x0001140001037983 */ /* 0x000f280000300800 */
[----:B------:R1:W-:Y:S02]  /*133b0*/  STL [R1+0x9dc], R37 ;  /* 0x0009dc2501007387 */ /* 0x0003e40000100800 */
[----:B-1----:R-:W-:-:S05]  /*133c0*/  IMAD.SHL.U32 R37, R36, 0x4, RZ ;  /* 0x0000000424257824 */ /* 0x002fca00078e00ff */
[----:B------:R-:W-:Y:S01]  /*133d0*/  STL [R1+0x9d8], R37 ;  /* 0x0009d82501007387 */ /* 0x000fe20000100800 */
[C---:B--2---:R-:W-:Y:S01]  /*133e0*/  SHF.L.U64.HI R36, R34.reuse, 0x2, R35 ;  /* 0x0000000222247819 */ /* 0x044fe20000010223 */
        /* <DEDUP_REMOVED lines=38> */
[----:B------:R-:W-:Y:S01]  /*13650*/  STL [R1+0x990], R11 ;  /* 0x0009900b01007387 */ /* 0x000fe20000100800 */
[----:B------:R-:W-:-:S03]  /*13660*/  IMAD.MOV.U32 R2, RZ, RZ, c[0x0][0x18c] ;  /* 0x00006300ff027624 */ /* 0x000fc600078e00ff */
[----:B------:R-:W-:Y:S04]  /*13670*/  STL [R1+0x98c], R10 ;  /* 0x00098c0a01007387 */ /* 0x000fe80000100800 */
[----:B------:R-:W-:Y:S01]  /*13680*/  STL [R1+0x988], R9 ;  /* 0x0009880901007387 */ /* 0x000fe20000100800 */
[----:B------:R-:W-:-:S03]  /*13690*/  IMAD.SHL.U32 R2, R2, 0x20, RZ ;  /* 0x0000002002027824 */ /* 0x000fc600078e00ff */
[----:B------:R1:W-:Y:S04]  /*136a0*/  STL [R1+0x984], R8 ;  /* 0x0009840801007387 */ /* 0x0003e80000100800 */
[----:B------:R3:W-:Y:S01]  /*136b0*/  STL [R1+0x980], R6 ;  /* 0x0009800601007387 */ /* 0x0007e20000100800 */
[C---:B-1----:R-:W-:Y:S01]  /*136c0*/  IMAD.SHL.U32 R8, R4.reuse, 0x4, RZ ;  /* 0x0000000404087824 */ /* 0x042fe200078e00ff */
[----:B---3--:R-:W-:-:S05]  /*136d0*/  SHF.L.U64.HI R6, R4, 0x2, R5 ;  /* 0x0000000204067819 */ /* 0x008fca0000010205 */
[----:B------:R1:W-:Y:S01]  /*136e0*/  STL [R1+0x97c], R6 ;  /* 0x00097c0601007387 */ /* 0x0003e20000100800 */
[----:B------:R-:W-:-:S03]  /*136f0*/  MOV R4, 0x1f ;  /* 0x0000001f00047802 */ /* 0x000fc60000000f00 */
[----:B------:R2:W-:Y:S01]  /*13700*/  STL [R1+0x978], R8 ;  /* 0x0009780801007387 */ /* 0x0005e20000100800 */
[----:B-1----:R-:W-:Y:S01]  /*13710*/  SHF.R.S32.HI R6, RZ, 0x1f, R2 ;  /* 0x0000001fff067819 */ /* 0x002fe20000011402 */
[----:B------:R-:W-:Y:S01]  /*13720*/  IMAD.MOV.U32 R2, RZ, RZ, c[0x0][0x188] ;  /* 0x00006200ff027624 */ /* 0x000fe200078e00ff */
[C---:B----4-:R-:W-:Y:S01]  /*13730*/  SHF.L.U64.HI R7, R3.reuse, 0x2, R7 ;  /* 0x0000000203077819 */ /* 0x050fe20000010207 */
[----:B--2---:R-:W-:Y:S02]  /*13740*/  IMAD.SHL.U32 R8, R3, 0x4, RZ ;  /* 0x0000000403087824 */ /* 0x004fe400078e00ff */
[----:B------:R-:W-:Y:S02]  /*13750*/  IMAD.SHL.U32 R3, R2, 0x20, RZ ;  /* 0x0000002002037824 */ /* 0x000fe400078e00ff */
[----:B------:R1:W-:Y:S01]  /*13760*/  STL [R1+0x974], R7 ;  /* 0x0009740701007387 */ /* 0x0003e20000100800 */
[----:B------:R-:W-:-:S03]  /*13770*/  IMAD.MOV.U32 R5, RZ, RZ, c[0x0][0x18c] ;  /* 0x00006300ff057624 */ /* 0x000fc600078e00ff */
[----:B------:R2:W-:Y:S04]  /*13780*/  STL [R1+0x970], R8 ;  /* 0x0009700801007387 */ /* 0x0005e80000100800 */
[----:B------:R3:W-:Y:S01]  /*13790*/  STL [R1+0x210], RZ ;  /* 0x000210ff01007387 */ /* 0x0007e20000100800 */
[----:B-1----:R-:W-:Y:S02]  /*137a0*/  IADD3 R7, R4, c[0x0][0x180], RZ ;  /* 0x0000600004077a10 */ /* 0x002fe40007ffe0ff */
[----:B------:R-:W-:Y:S01]  /*137b0*/  SHF.R.S32.HI R4, RZ, 0x1f, R3 ;  /* 0x0000001fff047819 */ /* 0x000fe20000011403 */
[----:B------:R3:W-:Y:S01]  /*137c0*/  STL [R1+0x214], RZ ;  /* 0x000214ff01007387 */ /* 0x0007e20000100800 */
[----:B------:R-:W-:Y:S01]  /*137d0*/  SHF.R.S32.HI R3, RZ, 0x1f, R7 ;  /* 0x0000001fff037819 */ /* 0x000fe20000011407 */
[----:B------:R-:W-:-:S02]  /*137e0*/  IMAD.SHL.U32 R5, R5, 0x20, RZ ;  /* 0x0000002005057824 */ /* 0x000fc400078e00ff */
[----:B------:R3:W-:Y:S01]  /*137f0*/  STL [R1+0x218], RZ ;  /* 0x000218ff01007387 */ /* 0x0007e20000100800 */
[----:B------:R-:W-:-:S03]  /*13800*/  IMAD.SHL.U32 R2, R2, 0x20, RZ ;  /* 0x0000002002027824 */ /* 0x000fc600078e00ff */
[----:B------:R3:W-:Y:S01]  /*13810*/  STL [R1+0x21c], RZ ;  /* 0x00021cff01007387 */ /* 0x0007e20000100800 */
[----:B------:R-:W-:-:S03]  /*13820*/  LEA.HI R3, R3, R7, RZ, 0x5 ;  /* 0x0000000703037211 */ /* 0x000fc600078f28ff */
[----:B------:R3:W-:Y:S04]  /*13830*/  STL [R1+0x200], RZ ;  /* 0x000200ff01007387 */ /* 0x0007e80000100800 */
[----:B------:R3:W-:Y:S01]  /*13840*/  STL [R1+0x204], RZ ;  /* 0x000204ff01007387 */ /* 0x0007e20000100800 */
[----:B--2---:R-:W-:-:S03]  /*13850*/  SHF.L.U64.HI R8, R5, 0x2, R6 ;  /* 0x0000000205087819 */ /* 0x004fc60000010206 */
[----:B------:R3:W-:Y:S01]  /*13860*/  STL [R1+0x208], RZ ;  /* 0x000208ff01007387 */ /* 0x0007e20000100800 */
[----:B------:R-:W-:-:S03]  /*13870*/  LEA.HI.X R242, R5, c[0x0][0x16c], R6, 0x4, P0 ;  /* 0x00005b0005f27a11 */ /* 0x000fc600000f2406 */
[----:B------:R3:W-:Y:S01]  /*13880*/  STL [R1+0x20c], RZ ;  /* 0x00020cff01007387 */ /* 0x0007e20000100800 */
[----:B------:R-:W-:-:S03]  /*13890*/  SHF.L.U64.HI R6, R2, 0x2, R4 ;  /* 0x0000000202067819 */ /* 0x000fc60000010204 */
[----:B------:R3:W-:Y:S01]  /*138a0*/  STL [R1+0x330], RZ ;  /* 0x000330ff01007387 */ /* 0x0007e20000100800 */
[----:B------:R-:W-:-:S03]  /*138b0*/  LEA.HI.X R2, R2, c[0x0][0x164], R4, 0x4, P1 ;  /* 0x0000590002027a11 */ /* 0x000fc600008f2404 */
[----:B------:R3:W-:Y:S01]  /*138c0*/  STL [R1+0x334], RZ ;  /* 0x000334ff01007387 */ /* 0x0007e20000100800 */
[----:B------:R-:W-:-:S03]  /*138d0*/  SHF.R.S32.HI R5, RZ, 0x5, R3 ;  /* 0x00000005ff057819 */ /* 0x000fc60000011403 */
[----:B------:R3:W-:Y:S04]  /*138e0*/  STL [R1+0x338], RZ ;  /* 0x000338ff01007387 */ /* 0x0007e80000100800 */
[----:B------:R3:W-:Y:S04]  /*138f0*/  STL [R1+0x33c], RZ ;  /* 0x00033cff01007387 */ /* 0x0007e80000100800 */
[----:B------:R-:W2:Y:S04]  /*13900*/  LDL R4, [R1+0x960] ;  /* 0x0009600001047983 */ /* 0x000ea80000100800 */
[----:B------:R-:W4:Y:S04]  /*13910*/  LDL R3, [R1+0x968] ;  /* 0x0009680001037983 */ /* 0x000f280000100800 */
        /* <DEDUP_REMOVED lines=28> */
[----:B------:R-:W-:Y:S01]  /*13ae0*/  CS2R R202, SRZ ;  /* 0x0000000000ca7805 */ /* 0x000fe2000001ff00 */
[----:B------:R-:W-:Y:S01]  /*13af0*/  CS2R R212, SRZ ;  /* 0x0000000000d47805 */ /* 0x000fe2000001ff00 */
[----:B------:R-:W-:Y:S01]  /*13b00*/  CS2R R214, SRZ ;  /* 0x0000000000d67805 */ /* 0x000fe2000001ff00 */
[----:B------:R-:W-:-:S02]  /*13b10*/  IADD3 R5, R5, -0x4, RZ ;  /* 0xfffffffc05057810 */ /* 0x000fc40007ffe0ff */
[----:B--2---:R-:W-:Y:S02]  /*13b20*/  LOP3.LUT R4, R4, 0x20, RZ, 0x3c, !PT ;  /* 0x0000002004047812 */ /* 0x004fe400078e3cff */
[----:B---34-:R-:W-:-:S06]  /*13b30*/  LOP3.LUT R3, R3, 0x40, RZ, 0x3c, !PT ;  /* 0x0000004003037812 */ /* 0x018fcc00078e3cff */
.L_x_1:
[----:B------:R-:W2:Y:S01]  /*13b40*/  LDL.LU R3, [R1+0x930] ;  /* 0x0009300001037983 */ /* 0x000ea20000300800 */
[----:B------:R-:W-:-:S04]  /*13b50*/  DEPBAR.LE SB0, 0x6 ;  /* 0x000081800000791a */ /* 0x000fc80000000000 */
[----:B------:R-:W-:Y:S04]  /*13b60*/  STL [R1+0xf80], R241 ;  /* 0x000f80f101007387 */ /* 0x000fe80000100800 */
[----:B------:R-:W-:Y:S04]  /*13b70*/  STL [R1+0xf7c], R252 ;  /* 0x000f7cfc01007387 */ /* 0x000fe80000100800 */
[----:B-1----:R1:W-:Y:S04]  /*13b80*/  STL [R1+0xf78], R0 ;  /* 0x000f780001007387 */ /* 0x0023e80000100800 */
[----:B------:R-:W-:Y:S04]  /*13b90*/  STL [R1+0xe94], R2 ;  /* 0x000e940201007387 */ /* 0x000fe80000100800 */
[----:B------:R-:W-:Y:S04]  /*13ba0*/  STL [R1+0xe90], R243 ;  /* 0x000e90f301007387 */ /* 0x000fe80000100800 */
[----:B------:R-:W-:Y:S04]  /*13bb0*/  STL [R1+0xe8c], R242 ;  /* 0x000e8cf201007387 */ /* 0x000fe80000100800 */
[----:B------:R-:W3:Y:S04]  /*13bc0*/  S2R R5, SR_TID.X ;  /* 0x0000000000057919 */ /* 0x000ee80000002100 */
[----:B------:R-:W4:Y:S04]  /*13bd0*/  S2R R4, SR_TID.X ;  /* 0x0000000000047919 */ /* 0x000f280000002100 */
[----:B------:R-:W1:Y:S01]  /*13be0*/  S2R R6, SR_TID.X ;  /* 0x0000000000067919 */ /* 0x000e620000002100 */
[----:B---3--:R-:W-:-:S02]  /*13bf0*/  LOP3.LUT R5, R5, 0x60, RZ, 0xc0, !PT ;  /* 0x0000006005057812 */ /* 0x008fc400078ec0ff */
[C---:B----4-:R-:W-:Y:S02]  /*13c00*/  LOP3.LUT R7, R4.reuse, 0x1c, RZ, 0xc0, !PT ;  /* 0x0000001c04077812 */ /* 0x050fe400078ec0ff */
[----:B------:R-:W-:-:S03]  /*13c10*/  LOP3.LUT R8, R4, 0x60, RZ, 0xc0, !PT ;  /* 0x0000006004087812 */ /* 0x000fc600078ec0ff */
[----:B------:R-:W-:Y:S01]  /*13c20*/  IMAD R7, R5, 0x2, R7 ;  /* 0x0000000205077824 */ /* 0x000fe200078e0207 */
[----:B------:R-:W-:Y:S02]  /*13c30*/  LOP3.LUT R5, R4, 0x3, RZ, 0xc0, !PT ;  /* 0x0000000304057812 */ /* 0x000fe400078ec0ff */
[----:B-1----:R-:W-:-:S03]  /*13c40*/  LOP3.LUT R4, R6, 0x7, RZ, 0xc0, !PT ;  /* 0x0000000706047812 */ /* 0x002fc600078ec0ff */
[----:B------:R-:W-:Y:S02]  /*13c50*/  IMAD R5, R5, 0x820, RZ ;  /* 0x0000082005057824 */ /* 0x000fe400078e02ff */
[----:B------:R-:W-:-:S03]  /*13c60*/  IMAD R4, R4, 0x90, RZ ;  /* 0x0000009004047824 */ /* 0x000fc600078e02ff */
[----:B------:R-:W-:Y:S02]  /*13c70*/  LOP3.LUT R5, R5, R7, RZ, 0x3c, !PT ;  /* 0x0000000705057212 */ /* 0x000fe400078e3cff */
[----:B------:R-:W-:-:S05]  /*13c80*/  LOP3.LUT R7, R6, 0x1c, RZ, 0xc0, !PT ;  /* 0x0000001c06077812 */ /* 0x000fca00078ec0ff */
[----:B------:R-:W-:Y:S01]  /*13c90*/  IMAD R7, R8, 0x2, R7 ;  /* 0x0000000208077824 */ /* 0x000fe200078e0207 */
[----:B------:R-:W-:Y:S01]  /*13ca0*/  BAR.SYNC.DEFER_BLOCKING 0x0 ;  /* 0x0000000000007b1d */ /* 0x000fe20000010000 */
[----:B--2---:R-:W-:-:S04]  /*13cb0*/  IADD3 R3, R3, 0x1, RZ ;  /* 0x0000000103037810 */ /* 0x004fc80007ffe0ff */
[----:B------:R-:W-:-:S04]  /*13cc0*/  ISETP.GT.AND P0, PT, R3, 0x3, PT ;  /* 0x000000030300780c */ /* 0x000fc80003f04270 */
[----:B------:R-:W-:-:S05]  /*13cd0*/  SEL R0, R3, RZ, !P0 ;  /* 0x000000ff03007207 */ /* 0x000fca0004000000 */
[----:B------:R-:W-:Y:S01]  /*13ce0*/  STL [R1+0x930], R0 ;  /* 0x0009300001007387 */ /* 0x000fe20000100800 */
[----:B------:R-:W-:Y:S02]  /*13cf0*/  IMAD R3, R0, 0x10000, R5 ;  /* 0x0001000000037824 */ /* 0x000fe400078e0205 */
[C---:B------:R-:W-:Y:S01]  /*13d00*/  IMAD.SHL.U32 R5, R6.reuse, 0x2, RZ ;  /* 0x0000000206057824 */ /* 0x040fe200078e00ff */
[----:B------:R-:W2:Y:S01]  /*13d10*/  LDL.LU.64 R172, [R1+0x380] ;  /* 0x0003800001ac7983 */ /* 0x000ea20000300a00 */
[----:B------:R-:W-:-:S03]  /*13d20*/  LOP3.LUT R6, R6, 0x3, RZ, 0xc0, !PT ;  /* 0x0000000306067812 */ /* 0x000fc600078ec0ff */
[----:B------:R-:W2:Y:S01]  /*13d30*/  LDL.LU.64 R174, [R1+0x388] ;  /* 0x0003880001ae7983 */ /* 0x000ea20000300a00 */
[----:B------:R-:W-:Y:S01]  /*13d40*/  LOP3.LUT R4, R4, 0x30, R5, 0x78, !PT ;  /* 0x0000003004047812 */ /* 0x000fe200078e7805 */
[----:B------:R-:W-:Y:S02]  /*13d50*/  IMAD R6, R6, 0x820, RZ ;  /* 0x0000082006067824 */ /* 0x000fe400078e02ff */
[----:B------:R-:W3:Y:S02]  /*13d60*/  LDL.LU.64 R168, [R1+0x130] ;  /* 0x0001300001a87983 */ /* 0x000ee40000300a00 */
[----:B------:R-:W-:Y:S01]  /*13d70*/  IMAD R164, R0, 0x4000, R4 ;  /* 0x0000400000a47824 */ /* 0x000fe200078e0204 */
[----:B------:R-:W-:Y:S01]  /*13d80*/  LOP3.LUT R6, R6, R7, RZ, 0x3c, !PT ;  /* 0x0000000706067212 */ /* 0x000fe200078e3cff */
[----:B------:R-:W3:Y:S03]  /*13d90*/  LDL.LU.64 R170, [R1+0x138] ;  /* 0x0001380001aa7983 */ /* 0x000ee60000300a00 */
[----:B------:R-:W-:Y:S01]  /*13da0*/  LOP3.LUT R6, R6, 0x20, RZ, 0x3c, !PT ;  /* 0x0000002006067812 */ /* 0x000fe200078e3cff */
[----:B------:R-:W4:Y:S03]  /*13db0*/  LDL.LU.64 R36, [R1+0x360] ;  /* 0x0003600001247983 */ /* 0x000f260000300a00 */
[----:B------:R-:W-:Y:S01]  /*13dc0*/  LEA R240, R0, R6, 0x10 ;  /* 0x0000000600f07211 */ /* 0x000fe200078e80ff */
[----:B------:R-:W4:Y:S04]  /*13dd0*/  LDL.LU.64 R38, [R1+0x368] ;  /* 0x0003680001267983 */ /* 0x000f280000300a00 */
[----:B------:R-:W4:Y:S04]  /*13de0*/  LDL.LU.64 R32, [R1+0x120] ;  /* 0x0001200001207983 */ /* 0x000f280000300a00 */
[----:B------:R-:W4:Y:S04]  /*13df0*/  LDL.LU.64 R34, [R1+0x128] ;  /* 0x0001280001227983 */ /* 0x000f280000300a00 */
[----:B------:R-:W-:Y:S04]  /*13e00*/  LDS R112, [R3] ;  /* 0x0000000003707984 */ /* 0x000fe80000000800 */
[----:B------:R-:W-:Y:S04]  /*13e10*/  LDS R114, [R3+0x2000] ;  /* 0x0020000003727984 */ /* 0x000fe80000000800 */
[----:B------:R-:W-:Y:S04]  /*13e20*/  LDS R113, [R240] ;  /* 0x00000000f0717984 */ /* 0x000fe80000000800 */
[----:B------:R-:W-:Y:S04]  /*13e30*/  LDS R115, [R240+0x2000] ;  /* 0x00200000f0737984 */ /* 0x000fe80000000800 */
[----:B------:R-:W-:Y:S04]  /*13e40*/  LDSM.16.M88.4 R16, [R164+0x40000] ;  /* 0x04000000a410783b */ /* 0x000fe80000000200 */
[----:B------:R-:W-:Y:S04]  /*13e50*/  LDS R124, [R3+0x100] ;  /* 0x00010000037c7984 */ /* 0x000fe80000000800 */
[----:B------:R-:W-:Y:S04]  /*13e60*/  LDS R126, [R3+0x2100] ;  /* 0x00210000037e7984 */ /* 0x000fe80000000800 */
[----:B------:R-:W-:Y:S04]  /*13e70*/  LDS R125, [R240+0x100] ;  /* 0x00010000f07d7984 */ /* 0x000fe80000000800 */
[----:B------:R-:W-:Y:S04]  /*13e80*/  LDS R127, [R240+0x2100] ;  /* 0x00210000f07f7984 */ /* 0x000fe80000000800 */
[----:B------:R-:W-:Y:S04]  /*13e90*/  LDS R160, [R3+0x200] ;  /* 0x0002000003a07984 */ /* 0x000fe80000000800 */
[----:B------:R-:W-:Y:S04]  /*13ea0*/  LDS R162, [R3+0x2200] ;  /* 0x0022000003a27984 */ /* 0x000fe80000000800 */
[----:B------:R-:W-:Y:S04]  /*13eb0*/  LDS R161, [R240+0x200] ;  /* 0x00020000f0a17984 */ /* 0x000fe80000000800 */
[----:B------:R-:W1:Y:S04]  /*13ec0*/  LDS R163, [R240+0x2200] ;  /* 0x00220000f0a37984 */ /* 0x000e680000000800 */
[----:B------:R-:W1:Y:S04]  /*13ed0*/  LDSM.16.M88.4 R20, [R164+0x40400] ;  /* 0x04040000a414783b */ /* 0x000e680000000200 */
[----:B------:R-:W-:Y:S04]  /*13ee0*/  LDS R196, [R3+0x300] ;  /* 0x0003000003c47984 */ /* 0x000fe80000000800 */
        /* <DEDUP_REMOVED lines=10> */
[----:B------:R-:W-:Y:S01]  /*13f90*/  LDS R7, [R240+0x2500] ;  /* 0x00250000f0077984 */ /* 0x000fe20000000800 */
[-C--:B-1---5:R-:W-:Y:S03]  /*13fa0*/  HMMA.1688.F32.TF32 R28, R160, R16.reuse, R28 ;  /* 0x00000010a01c723c */ /* 0x0a2fe6000008101c */
[----:B------:R-:W-:Y:S04]  /*13fb0*/  LDS R8, [R3+0x600] ;  /* 0x0006000003087984 */ /* 0x000fe80000000800 */
[----:B------:R-:W-:Y:S04]  /*13fc0*/  LDS R10, [R3+0x2600] ;  /* 0x00260000030a7984 */ /* 0x000fe80000000800 */
[----:B------:R-:W-:Y:S04]  /*13fd0*/  LDS R9, [R240+0x600] ;  /* 0x00060000f0097984 */ /* 0x000fe80000000800 */
[----:B------:R-:W1:Y:S04]  /*13fe0*/  LDS R11, [R240+0x2600] ;  /* 0x00260000f00b7984 */ /* 0x000e680000000800 */
[----:B------:R-:W-:Y:S04]  /*13ff0*/  LDS R12, [R3+0x700] ;  /* 0x00070000030c7984 */ /* 0x000fe80000000800 */
[----:B------:R-:W-:Y:S04]  /*14000*/  LDS R14, [R3+0x2700] ;  /* 0x00270000030e7984 */ /* 0x000fe80000000800 */
[----:B------:R-:W-:Y:S04]  /*14010*/  LDS R13, [R240+0x700] ;  /* 0x00070000f00d7984 */ /* 0x000fe80000000800 */
[----:B------:R-:W2:Y:S04]  /*14020*/  LDS R15, [R240+0x2700] ;  /* 0x00270000f00f7984 */ /* 0x000ea80000000800 */
[----:B------:R-:W-:Y:S04]  /*14030*/  STL [R1+0x13e0], R18 ;  /* 0x0013e01201007387 */ /* 0x000fe80000100800 */
[----:B------:R-:W-:Y:S04]  /*14040*/  STL [R1+0x13dc], R19 ;  /* 0x0013dc1301007387 */ /* 0x000fe80000100800 */
[----:B------:R-:W-:Y:S04]  /*14050*/  STL [R1+0x13e8], R22 ;  /* 0x0013e81601007387 */ /* 0x000fe80000100800 */
[----:B------:R-:W-:Y:S01]  /*14060*/  STL [R1+0x13e4], R23 ;  /* 0x0013e41701007387 */ /* 0x000fe20000100800 */
[----:B-1----:R-:W-:Y:S08]  /*14070*/  HMMA.1688.F32.TF32 R132, R8, R16, R132 ;  /* 0x000000100884723c */ /* 0x002ff00000081084 */
[----:B------:R-:W-:Y:S08]  /*14080*/  HMMA.1688.F32.TF32 R24, R160, R20, R24 ;  /* 0x00000014a018723c */ /* 0x000ff00000081018 */
[-C--:B--2---:R-:W-:Y:S08]  /*14090*/  HMMA.1688.F32.TF32 R176, R112, R16.reuse, R172 ;  /* 0x0000001070b0723c */ /* 0x084ff000000810ac */
[-C--:B---3--:R-:W-:Y:S08]  /*140a0*/  HMMA.1688.F32.TF32 R172, R124, R16.reuse, R168 ;  /* 0x000000107cac723c */ /* 0x088ff000000810a8 */
[-C--:B------:R-:W-:Y:S07]  /*140b0*/  HMMA.1688.F32.TF32 R168, R196, R16.reuse, R120 ;  /* 0x00000010c4a8723c */ /* 0x080fee0000081078 */
[----:B------:R-:W-:Y:S01]  /*140c0*/  STL.64 [R1+0x3e0], R176 ;  /* 0x0003e0b001007387 */ /* 0x000fe20000100a00 */
[-C--:B------:R-:W-:Y:S03]  /*140d0*/  HMMA.1688.F32.TF32 R120, R236, R16.reuse, R148 ;  /* 0x00000010ec78723c */ /* 0x080fe60000081094 */
[----:B------:R-:W-:Y:S04]  /*140e0*/  STL.64 [R1+0x3e8], R178 ;  /* 0x0003e8b201007387 */ /* 0x000fe80000100a00 */
[----:B------:R-:W-:Y:S04]  /*140f0*/  STL.64 [R1+0x3f0], R172 ;  /* 0x0003f0ac01007387 */ /* 0x000fe80000100a00 */
[----:B------:R-:W-:Y:S04]  /*14100*/  STL.64 [R1+0x3f8], R174 ;  /* 0x0003f8ae01007387 */ /* 0x000fe80000100a00 */
[----:B------:R-:W-:Y:S04]  /*14110*/  STL.64 [R1+0x460], R28 ;  /* 0x0004601c01007387 */ /* 0x000fe80000100a00 */
[----:B------:R1:W-:Y:S02]  /*14120*/  STL.64 [R1+0x468], R30 ;  /* 0x0004681e01007387 */ /* 0x0003e40000100a00 */
[-C--:B-1----:R-:W-:Y:S02]  /*14130*/  HMMA.1688.F32.TF32 R28, R4, R16.reuse, R140 ;  /* 0x00000010041c723c */ /* 0x082fe4000008108c */
[----:B------:R-:W-:Y:S04]  /*14140*/  STL.64 [R1+0x4b0], R168 ;  /* 0x0004b0a801007387 */ /* 0x000fe80000100a00 */
[----:B------:R-:W-:Y:S04]  /*14150*/  STL.64 [R1+0x4b8], R170 ;  /* 0x0004b8aa01007387 */ /* 0x000fe80000100a00 */
[----:B------:R-:W-:Y:S04]  /*14160*/  STL.64 [R1+0x4e0], R120 ;  /* 0x0004e07801007387 */ /* 0x000fe80000100a00 */
[----:B------:R1:W-:Y:S09]  /*14170*/  STL.64 [R1+0x4e8], R122 ;  /* 0x0004e87a01007387 */ /* 0x0003f20000100a00 */
[----:B------:R-:W-:Y:S01]  /*14180*/  STL.64 [R1+0x500], R28 ;  /* 0x0005001c01007387 */ /* 0x000fe20000100a00 */
[----:B-1----:R-:W-:Y:S03]  /*14190*/  HMMA.1688.F32.TF32 R120, R12, R16, R204 ;  /* 0x000000100c78723c */ /* 0x002fe600000810cc */
[----:B------:R1:W-:Y:S05]  /*141a0*/  STL.64 [R1+0x508], R30 ;  /* 0x0005081e01007387 */ /* 0x0003ea0000100a00 */
[-C--:B----4-:R-:W-:Y:S08]  /*141b0*/  HMMA.1688.F32.TF32 R16, R124, R20.reuse, R32 ;  /* 0x000000147c10723c */ /* 0x090ff00000081020 */
[-C--:B-1----:R-:W-:Y:S01]  /*141c0*/  HMMA.1688.F32.TF32 R28, R112, R20.reuse, R36 ;  /* 0x00000014701c723c */ /* 0x082fe20000081024 */
[----:B------:R-:W-:Y:S04]  /*141d0*/  STL.64 [R1+0x510], R132 ;  /* 0x0005108401007387 */ /* 0x000fe80000100a00 */
[----:B------:R-:W-:Y:S04]  /*141e0*/  STL.64 [R1+0x518], R134 ;  /* 0x0005188601007387 */ /* 0x000fe80000100a00 */
[----:B------:R-:W-:Y:S04]  /*141f0*/  STL.64 [R1+0x640], R120 ;  /* 0x0006407801007387 */ /* 0x000fe80000100a00 */
[----:B------:R-:W-:Y:S04]  /*14200*/  STL.64 [R1+0x648], R122 ;  /* 0x0006487a01007387 */ /* 0x000fe80000100a00 */
[----:B------:R-:W2:Y:S04]  /*14210*/  LDL.LU.64 R140, [R1+0x550] ;  /* 0x00055000018c7983 */ /* 0x000ea80000300a00 */
[----:B------:R-:W-:Y:S04]  /*14220*/  LDSM.16.M88.4 R32, [R164+0x41000] ;  /* 0x04100000a420783b */ /* 0x000fe80000000200 */
[----:B------:R-:W-:Y:S04]  /*14230*/  STL.64 [R1+0x350], R28 ;  /* 0x0003501c01007387 */ /* 0x000fe80000100a00 */
[----:B------:R1:W-:Y:S04]  /*14240*/  STL.64 [R1+0x358], R30 ;  /* 0x0003581e01007387 */ /* 0x0003e80000100a00 */
[----:B------:R-:W2:Y:S04]  /*14250*/  LDL.LU.64 R142, [R1+0x558] ;  /* 0x00055800018e7983 */ /* 0x000ea80000300a00 */
[----:B------:R-:W-:Y:S04]  /*14260*/  STL.64 [R1+0x370], R16 ;  /* 0x0003701001007387 */ /* 0x000fe80000100a00 */
[----:B------:R3:W-:Y:S01]  /*14270*/  STL.64 [R1+0x378], R18 ;  /* 0x0003781201007387 */ /* 0x0007e20000100a00 */
[-C--:B-1----:R-:W-:Y:S03]  /*14280*/  HMMA.1688.F32.TF32 R28, R236, R20.reuse, R144 ;  /* 0x00000014ec1c723c */ /* 0x082fe60000081090 */
[----:B------:R-:W4:Y:S04]  /*14290*/  LDL.LU.64 R132, [R1+0x160] ;  /* 0x0001600001847983 */ /* 0x000f280000300a00 */
[----:B------:R-:W4:Y:S01]  /*142a0*/  LDL.LU.64 R134, [R1+0x168] ;  /* 0x0001680001867983 */ /* 0x000f220000300a00 */
[-C--:B---3--:R-:W-:Y:S03]  /*142b0*/  HMMA.1688.F32.TF32 R16, R196, R20.reuse, R116 ;  /* 0x00000014c410723c */ /* 0x088fe60000081074 */
[----:B------:R-:W4:Y:S04]  /*142c0*/  LDL.LU.64 R120, [R1] ;  /* 0x0000000001787983 */ /* 0x000f280000300a00 */
[----:B------:R-:W4:Y:S04]  /*142d0*/  LDL.LU.64 R122, [R1+0x8] ;  /* 0x00000800017a7983 */ /* 0x000f280000300a00 */
[----:B------:R-:W-:Y:S04]  /*142e0*/  STL.64 [R1+0x3b0], R24 ;  /* 0x0003b01801007387 */ /* 0x000fe80000100a00 */
[----:B------:R1:W-:Y:S04]  /*142f0*/  STL.64 [R1+0x3b8], R26 ;  /* 0x0003b81a01007387 */ /* 0x0003e80000100a00 */
[----:B------:R-:W-:Y:S04]  /*14300*/  LDSM.16.M88.4 R36, [R164+0x41400] ;  /* 0x04140000a424783b */ /* 0x000fe80000000200 */
[----:B------:R1:W-:Y:S02]  /*14310*/  STL.64 [R1+0x430], R16 ;  /* 0x0004301001007387 */ /* 0x0003e40000100a00 */
[-C--:B-1----:R-:W-:Y:S02]  /*14320*/  HMMA.1688.F32.TF32 R24, R4, R20.reuse, R136 ;  /* 0x000000140418723c */ /* 0x082fe40000081088 */
[----:B------:R1:W-:Y:S04]  /*14330*/  STL.64 [R1+0x438], R18 ;  /* 0x0004381201007387 */ /* 0x0003e80000100a00 */
[----:B------:R-:W4:Y:S04]  /*14340*/  LDL.LU.64 R16, [R1+0x610] ;  /* 0x0006100001107983 */ /* 0x000f280000300a00 */
[----:B------:R-:W-:Y:S04]  /*14350*/  STL.64 [R1+0x490], R28 ;  /* 0x0004901c01007387 */ /* 0x000fe80000100a00 */
[----:B------:R1:W-:Y:S04]  /*14360*/  STL.64 [R1+0x498], R30 ;  /* 0x0004981e01007387 */ /* 0x0003e80000100a00 */
[----:B-1----:R-:W4:Y:S01]  /*14370*/  LDL.LU.64 R18, [R1+0x618] ;  /* 0x0006180001127983 */ /* 0x002f220000300a00 */
[-C--:B------:R-:W-:Y:S04]  /*14380*/  HMMA.1688.F32.TF32 R28, R8, R20.reuse, R128 ;  /* 0x00000014081c723c */ /* 0x080fe80000081080 */
[----:B------:R-:W-:Y:S04]  /*14390*/  STL.64 [R1+0x4d0], R24 ;  /* 0x0004d01801007387 */ /* 0x000fe80000100a00 */
[----:B------:R-:W-:Y:S04]  /*143a0*/  STL.64 [R1+0x4d8], R26 ;  /* 0x0004d81a01007387 */ /* 0x000fe80000100a00 */
[----:B------:R-:W1:Y:S11]  /*143b0*/  LDSM.16.M88.4 R24, [R164+0x40800] ;  /* 0x04080000a418783b */ /* 0x000e760000000200 */
[----:B------:R-:W-:Y:S04]  /*143c0*/  STL.64 [R1+0x4f0], R28 ;  /* 0x0004f01c01007387 */ /* 0x000fe80000100a00 */
[----:B------:R-:W-:Y:S04]  /*143d0*/  STL.64 [R1+0x4f8], R30 ;  /* 0x0004f81e01007387 */ /* 0x000fe80000100a00 */
[----:B------:R-:W1:Y:S01]  /*143e0*/  LDSM.16.M88.4 R28, [R164+0x40c00] ;  /* 0x040c0000a41c783b */ /* 0x000e620000000200 */
[----:B------:R-:W-:Y:S03]  /*143f0*/  HMMA.1688.F32.TF32 R20, R12, R20, R208 ;  /* 0x000000140c14723c */ /* 0x000fe600000810d0 */
[----:B-1----:R-:W-:Y:S11]  /*14400*/  STL [R1+0x13d8], R27 ;  /* 0x0013d81b01007387 */ /* 0x002ff60000100800 */
[----:B------:R-:W-:Y:S09]  /*14410*/  @!UPT UIADD3 URZ, URZ, URZ, URZ ;  /* 0x0000003f3f3ff290 */ /* 0x000ff2000fffe03f */
[----:B------:R-:W-:Y:S04]  /*14420*/  STL.64 [R1+0x600], R20 ;  /* 0x0006001401007387 */ /* 0x000fe80000100a00 */
[----:B------:R2:W-:Y:S04]  /*14430*/  STL.64 [R1+0x608], R22 ;  /* 0x0006081601007387 */ /* 0x0005e80000100a00 */
[----:B------:R-:W-:Y:S04]  /*14440*/  STL [R1+0x13d4], R30 ;  /* 0x0013d41e01007387 */ /* 0x000fe80000100800 */
[----:B------:R-:W-:Y:S04]  /*14450*/  STL [R1+0x13d0], R31 ;  /* 0x0013d01f01007387 */ /* 0x000fe80000100800 */
[----:B------:R-:W-:Y:S04]  /*14460*/  STL [R1+0x13bc], R34 ;  /* 0x0013bc2201007387 */ /* 0x000fe80000100800 */
[----:B------:R-:W-:Y:S04]  /*14470*/  STL [R1+0x13b8], R35 ;  /* 0x0013b82301007387 */ /* 0x000fe80000100800 */
[----:B------:R-:W-:Y:S04]  /*14480*/  STL [R1+0x13a0], R38 ;  /* 0x0013a02601007387 */ /* 0x000fe80000100800 */
[----:B------:R-:W-:Y:S04]  /*14490*/  STL [R1+0x139c], R39 ;  /* 0x00139c2701007387 */ /* 0x000fe80000100800 */
[----:B------:R-:W3:Y:S04]  /*144a0*/  LDL.LU.64 R128, [R1+0x150] ;  /* 0x0001500001807983 */ /* 0x000ee80000300a00 */
[----:B------:R-:W3:Y:S01]  /*144b0*/  LDL.LU.64 R130, [R1+0x158] ;  /* 0x0001580001827983 */ /* 0x000ee20000300a00 */
[-C--:B------:R-:W-:Y:S08]  /*144c0*/  HMMA.1688.F32.TF32 R64, R236, R24.reuse, R64 ;  /* 0x00000018ec40723c */ /* 0x080ff00000081040 */
[-C--:B------:R-:W-:Y:S08]  /*144d0*/  HMMA.1688.F32.TF32 R44, R12, R24.reuse, R44 ;  /* 0x000000180c2c723c */ /* 0x080ff0000008102c */
[-C--:B--2---:R-:W-:Y:S08]  /*144e0*/  HMMA.1688.F32.TF32 R20, R112, R24.reuse, R140 ;  /* 0x000000187014723c */ /* 0x084ff0000008108c */
[-C--:B----4-:R-:W-:Y:S11]  /*144f0*/  HMMA.1688.F32.TF32 R116, R124, R24.reuse, R132 ;  /* 0x000000187c74723c */ /* 0x090ff60000081084 */
[----:B------:R-:W-:Y:S04]  /*14500*/  @!UPT UIADD3 URZ, URZ, URZ, URZ ;  /* 0x0000003f3f3ff290 */ /* 0x000fe8000fffe03f */
[----:B------:R-:W-:Y:S04]  /*14510*/  STL.64 [R1+0x1e0], R20 ;  /* 0x0001e01401007387 */ /* 0x000fe80000100a00 */
[----:B------:R1:W-:Y:S02]  /*14520*/  STL.64 [R1+0x1e8], R22 ;  /* 0x0001e81601007387 */ /* 0x0003e40000100a00 */
[-C--:B-1----:R-:W-:Y:S02]  /*14530*/  HMMA.1688.F32.TF32 R20, R160, R24.reuse, R120 ;  /* 0x00000018a014723c */ /* 0x082fe40000081078 */
[----:B------:R-:W2:Y:S04]  /*14540*/  LDL.LU.64 R120, [R1+0x690] ;  /* 0x0006900001787983 */ /* 0x000ea80000300a00 */
[----:B------:R1:W-:Y:S04]  /*14550*/  STL.64 [R1+0x2a0], R116 ;  /* 0x0002a07401007387 */ /* 0x0003e80000100a00 */
[----:B------:R4:W-:Y:S04]  /*14560*/  STL.64 [R1+0x2a8], R118 ;  /* 0x0002a87601007387 */ /* 0x0009e80000100a00 */
[----:B------:R-:W2:Y:S09]  /*14570*/  LDL.LU.64 R122, [R1+0x698] ;  /* 0x00069800017a7983 */ /* 0x000eb20000300a00 */
[----:B------:R-:W-:Y:S04]  /*14580*/  STL.64 [R1+0x340], R20 ;  /* 0x0003401401007387 */ /* 0x000fe80000100a00 */
[----:B------:R4:W-:Y:S04]  /*14590*/  STL.64 [R1+0x348], R22 ;  /* 0x0003481601007387 */ /* 0x0009e80000100a00 */
[----:B-1----:R-:W2:Y:S04]  /*145a0*/  LDL.LU.64 R116, [R1+0x170] ;  /* 0x0001700001747983 */ /* 0x002ea80000300a00 */
[----:B----4-:R-:W4:Y:S01]  /*145b0*/  LDL.LU.64 R118, [R1+0x178] ;  /* 0x0001780001767983 */ /* 0x010f220000300a00 */
[-C--:B------:R-:W-:Y:S08]  /*145c0*/  HMMA.1688.F32.TF32 R20, R196, R24.reuse, R60 ;  /* 0x00000018c414723c */ /* 0x080ff0000008103c */
[-C--:B------:R-:W-:Y:S11]  /*145d0*/  HMMA.1688.F32.TF32 R60, R4, R24.reuse, R80 ;  /* 0x00000018043c723c */ /* 0x080ff60000081050 */
[----:B------:R-:W-:Y:S04]  /*145e0*/  @!UPT UIADD3 URZ, URZ, URZ, URZ ;  /* 0x0000003f3f3ff290 */ /* 0x000fe8000fffe03f */
[----:B------:R-:W-:Y:S04]  /*145f0*/  STL.64 [R1+0x3a0], R20 ;  /* 0x0003a01401007387 */ /* 0x000fe80000100a00 */
[----:B------:R1:W-:Y:S02]  /*14600*/  STL.64 [R1+0x3a8], R22 ;  /* 0x0003a81601007387 */ /* 0x0003e40000100a00 */
[----:B-1----:R-:W-:Y:S02]  /*14610*/  HMMA.1688.F32.TF32 R20, R8, R24, R96 ;  /* 0x000000180814723c */ /* 0x002fe40000081060 */
[----:B------:R-:W-:Y:S04]  /*14620*/  STL.64 [R1+0x420], R64 ;  /* 0x0004204001007387 */ /* 0x000fe80000100a00 */
[----:B------:R-:W-:Y:S04]  /*14630*/  STL.64 [R1+0x428], R66 ;  /* 0x0004284201007387 */ /* 0x000fe80000100a00 */
[----:B------:R-:W-:Y:S04]  /*14640*/  STL.64 [R1+0x4a0], R60 ;  /* 0x0004a03c01007387 */ /* 0x000fe80000100a00 */
[----:B------:R1:W-:Y:S09]  /*14650*/  STL.64 [R1+0x4a8], R62 ;  /* 0x0004a83e01007387 */ /* 0x0003f20000100a00 */
[----:B------:R-:W-:Y:S01]  /*14660*/  STL.64 [R1+0x4c0], R20 ;  /* 0x0004c01401007387 */ /* 0x000fe20000100a00 */
[-C--:B-1----:R-:W-:Y:S03]  /*14670*/  HMMA.1688.F32.TF32 R60, R112, R28.reuse, R16 ;  /* 0x0000001c703c723c */ /* 0x082fe60000081010 */
[----:B------:R-:W-:Y:S04]  /*14680*/  STL.64 [R1+0x4c8], R22 ;  /* 0x0004c81601007387 */ /* 0x000fe80000100a00 */
[----:B------:R-:W-:Y:S04]  /*14690*/  STL.64 [R1+0x5f0], R44 ;  /* 0x0005f02c01007387 */ /* 0x000fe80000100a00 */
[----:B------:R3:W-:Y:S01]  /*146a0*/  STL.64 [R1+0x5f8], R46 ;  /* 0x0005f82e01007387 */ /* 0x0007e20000100a00 */
[-C--:B------:R-:W-:Y:S08]  /*146b0*/  HMMA.1688.F32.TF32 R64, R160, R28.reuse, R244 ;  /* 0x0000001ca040723c */ /* 0x080ff000000810f4 */
[----:B---3--:R-:W-:Y:S04]  /*146c0*/  HMMA.1688.F32.TF32 R44, R124, R28, R128 ;  /* 0x0000001c7c2c723c */ /* 0x008fe80000081080 */
[----:B------:R-:W-:-:S02]  /*146d0*/  IMAD.MOV.U32 R22, RZ, RZ, R60 ;  /* 0x000000ffff167224 */ /* 0x000fc400078e003c */
[----:B------:R-:W-:Y:S02]  /*146e0*/  IMAD.MOV.U32 R23, RZ, RZ, R61 ;  /* 0x000000ffff177224 */ /* 0x000fe400078e003d */
[----:B------:R-:W-:Y:S01]  /*146f0*/  IMAD.MOV.U32 R18, RZ, RZ, R62 ;  /* 0x000000ffff127224 */ /* 0x000fe200078e003e */
[----:B------:R-:W3:Y:S01]  /*14700*/  LDL.LU.64 R60, [R1+0x740] ;  /* 0x00074000013c7983 */ /* 0x000ee20000300a00 */
[----:B------:R-:W-:-:S03]  /*14710*/  IMAD.MOV.U32 R19, RZ, RZ, R63 ;  /* 0x000000ffff137224 */ /* 0x000fc600078e003f */
[----:B------:R-:W3:Y:S10]  /*14720*/  LDL.LU.64 R62, [R1+0x748] ;  /* 0x00074800013e7983 */ /* 0x000ef40000300a00 */
[----:B------:R1:W-:Y:S04]  /*14730*/  STL.64 [R1+0x110], R44 ;  /* 0x0001102c01007387 */ /* 0x0003e80000100a00 */
[----:B------:R1:W-:Y:S04]  /*14740*/  STL.64 [R1+0x118], R46 ;  /* 0x0001182e01007387 */ /* 0x0003e80000100a00 */
[----:B-1----:R-:W3:Y:S04]  /*14750*/  LDL.LU.64 R44, [R1+0x5e0] ;  /* 0x0005e000012c7983 */ /* 0x002ee80000300a00 */
[----:B------:R-:W-:Y:S04]  /*14760*/  STL.64 [R1+0x1d0], R64 ;  /* 0x0001d04001007387 */ /* 0x000fe80000100a00 */
[----:B------:R-:W-:Y:S04]  /*14770*/  STL.64 [R1+0x1d8], R66 ;  /* 0x0001d84201007387 */ /* 0x000fe80000100a00 */
[----:B------:R-:W3:Y:S01]  /*14780*/  LDL.LU.64 R46, [R1+0x5e8] ;  /* 0x0005e800012e7983 */ /* 0x000ee20000300a00 */
[-C--:B------:R-:W-:Y:S08]  /*14790*/  HMMA.1688.F32.TF32 R56, R196, R28.reuse, R56 ;  /* 0x0000001cc438723c */ /* 0x080ff00000081038 */
[-C--:B------:R-:W-:Y:S11]  /*147a0*/  HMMA.1688.F32.TF32 R68, R236, R28.reuse, R68 ;  /* 0x0000001cec44723c */ /* 0x080ff60000081044 */
[----:B------:R-:W-:Y:S04]  /*147b0*/  @!UPT UIADD3 URZ, URZ, URZ, URZ ;  /* 0x0000003f3f3ff290 */ /* 0x000fe8000fffe03f */
[----:B------:R-:W-:Y:S04]  /*147c0*/  STL.64 [R1+0x320], R56 ;  /* 0x0003203801007387 */ /* 0x000fe80000100a00 */
[----:B------:R1:W-:Y:S02]  /*147d0*/  STL.64 [R1+0x328], R58 ;  /* 0x0003283a01007387 */ /* 0x0003e40000100a00 */
[-C--:B-1----:R-:W-:Y:S02]  /*147e0*/  HMMA.1688.F32.TF32 R56, R4, R28.reuse, R84 ;  /* 0x0000001c0438723c */ /* 0x082fe40000081054 */
[----:B------:R-:W-:Y:S04]  /*147f0*/  STL.64 [R1+0x380], R68 ;  /* 0x0003804401007387 */ /* 0x000fe80000100a00 */
[----:B------:R-:W-:Y:S02]  /*14800*/  STL.64 [R1+0x388], R70 ;  /* 0x0003884601007387 */ /* 0x000fe40000100a00 */
[-C--:B------:R-:W-:Y:S02]  /*14810*/  HMMA.1688.F32.TF32 R64, R8, R28.reuse, R100 ;  /* 0x0000001c0840723c */ /* 0x080fe40000081064 */
[----:B------:R-:W-:Y:S06]  /*14820*/  LDSM.16.M88.4 R68, [R164+0x43400] ;  /* 0x04340000a444783b */ /* 0x000fec0000000200 */
[----:B------:R-:W-:Y:S07]  /*14830*/  HMMA.1688.F32.TF32 R28, R12, R28, R40 ;  /* 0x0000001c0c1c723c */ /* 0x000fee0000081028 */
[----:B------:R-:W-:Y:S04]  /*14840*/  STL.64 [R1+0x450], R56 ;  /* 0x0004503801007387 */ /* 0x000fe80000100a00 */
[----:B------:R2:W-:Y:S04]  /*14850*/  STL.64 [R1+0x458], R58 ;  /* 0x0004583a01007387 */ /* 0x0005e80000100a00 */
[----:B------:R-:W-:Y:S04]  /*14860*/  STL.64 [R1+0x480], R64 ;  /* 0x0004804001007387 */ /* 0x000fe80000100a00 */
[----:B------:R-:W-:Y:S04]  /*14870*/  STL.64 [R1+0x488], R66 ;  /* 0x0004884201007387 */ /* 0x000fe80000100a00 */
[----:B------:R-:W-:Y:S04]  /*14880*/  STL.64 [R1+0x570], R28 ;  /* 0x0005701c01007387 */ /* 0x000fe80000100a00 */
[----:B------:R1:W-:Y:S01]  /*14890*/  STL.64 [R1+0x578], R30 ;  /* 0x0005781e01007387 */ /* 0x0003e20000100a00 */
[-C--:B------:R-:W-:Y:S03]  /*148a0*/  HMMA.1688.F32.TF32 R52, R196, R32.reuse, R52 ;  /* 0x00000020c434723c */ /* 0x080fe60000081034 */
[----:B------:R-:W-:Y:S05]  /*148b0*/  LDSM.16.M88.4 R64, [R164+0x43000] ;  /* 0x04300000a440783b */ /* 0x000fea0000000200 */
[-C--:B--2---:R-:W-:Y:S08]  /*148c0*/  HMMA.1688.F32.TF32 R56, R112, R32.reuse, R120 ;  /* 0x000000207038723c */ /* 0x084ff00000081078 */
[-C--:B----4-:R-:W-:Y:S11]  /*148d0*/  HMMA.1688.F32.TF32 R40, R124, R32.reuse, R116 ;  /* 0x000000207c28723c */ /* 0x090ff60000081074 */
[----:B------:R-:W-:Y:S04]  /*148e0*/  @!UPT UIADD3 URZ, URZ, URZ, URZ ;  /* 0x0000003f3f3ff290 */ /* 0x000fe8000fffe03f */
[----:B------:R2:W-:Y:S01]  /*148f0*/  STL [R1+0xc4], R57 ;  /* 0x0000c43901007387 */ /* 0x0005e20000100800 */
[----:B------:R-:W-:Y:S01]  /*14900*/  IMAD.MOV.U32 R27, RZ, RZ, R56 ;  /* 0x000000ffff1b7224 */ /* 0x000fe200078e0038 */
[----:B-1----:R-:W-:Y:S01]  /*14910*/  MOV R31, R59 ;  /* 0x0000003b001f7202 */ /* 0x002fe20000000f00 */
[----:B------:R-:W-:Y:S02]  /*14920*/  IMAD.MOV.U32 R30, RZ, RZ, R58 ;  /* 0x000000ffff1e7224 */ /* 0x000fe400078e003a */
[----:B--2---:R-:W-:Y:S03]  /*14930*/  HMMA.1688.F32.TF32 R56, R160, R32, R152 ;  /* 0x00000020a038723c */ /* 0x004fe60000081098 */
[----:B------:R-:W-:Y:S01]  /*14940*/  STL.64 [R1+0xd0], R40 ;  /* 0x0000d02801007387 */ /* 0x000fe20000100a00 */
[----:B------:R-:W-:-:S03]  /*14950*/  IMAD.MOV.U32 R252, RZ, RZ, R43 ;  /* 0x000000fffffc7224 */ /* 0x000fc600078e002b */
[----:B------:R1:W-:Y:S02]  /*14960*/  STL [R1+0xd8], R42 ;  /* 0x0000d82a01007387 */ /* 0x0003e40000100800 */
[-C--:B-1----:R-:W-:Y:S02]  /*14970*/  HMMA.1688.F32.TF32 R40, R236, R32.reuse, R72 ;  /* 0x00000020ec28723c */ /* 0x082fe40000081048 */
[----:B------:R-:W-:Y:S11]  /*14980*/  STL [R1+0x1380], R252 ;  /* 0x001380fc01007387 */ /* 0x000ff60000100800 */
[----:B------:R-:W-:Y:S01]  /*14990*/  @!UPT UIADD3 URZ, URZ, URZ, URZ ;  /* 0x0000003f3f3ff290 */ /* 0x000fe2000fffe03f */
[----:B------:R-:W-:Y:S04]  /*149a0*/  STL.64 [R1+0xe0], R56 ;  /* 0x0000e03801007387 */ /* 0x000fe80000100a00 */
[----:B------:R1:W-:Y:S04]  /*149b0*/  STL.64 [R1+0xe8], R58 ;  /* 0x0000e83a01007387 */ /* 0x0003e80000100a00 */
[----:B------:R-:W-:Y:S04]  /*149c0*/  STL.64 [R1+0x180], R52 ;  /* 0x0001803401007387 */ /* 0x000fe80000100a00 */
[----:B------:R2:W-:Y:S04]  /*149d0*/  STL.64 [R1+0x188], R54 ;  /* 0x0001883601007387 */ /* 0x0005e80000100a00 */
[----:B------:R-:W-:Y:S04]  /*149e0*/  LDSM.16.M88.4 R72, [R164+0x43800] ;  /* 0x04380000a448783b */ /* 0x000fe80000000200 */
[----:B------:R-:W-:Y:S01]  /*149f0*/  STL.64 [R1+0x310], R40 ;  /* 0x0003102801007387 */ /* 0x000fe20000100a00 */
[-C--:B-1----:R-:W-:Y:S03]  /*14a00*/  HMMA.1688.F32.TF32 R56, R4, R32.reuse, R88 ;  /* 0x000000200438723c */ /* 0x082fe60000081058 */
[----:B------:R1:W-:Y:S05]  /*14a10*/  STL.64 [R1+0x318], R42 ;  /* 0x0003182a01007387 */ /* 0x0003ea0000100a00 */
[-C--:B--2---:R-:W-:Y:S08]  /*14a20*/  HMMA.1688.F32.TF32 R52, R8, R32.reuse, R104 ;  /* 0x000000200834723c */ /* 0x084ff00000081068 */
[----:B-1----:R-:W-:Y:S07]  /*14a30*/  HMMA.1688.F32.TF32 R40, R12, R32, R200 ;  /* 0x000000200c28723c */ /* 0x002fee00000810c8 */
[----:B------:R-:W-:Y:S04]  /*14a40*/  STL.64 [R1+0x3d0], R56 ;  /* 0x0003d03801007387 */ /* 0x000fe80000100a00 */
[----:B------:R-:W-:Y:S04]  /*14a50*/  STL.64 [R1+0x3d8], R58 ;  /* 0x0003d83a01007387 */ /* 0x000fe80000100a00 */
[----:B------:R-:W-:Y:S04]  /*14a60*/  STL.64 [R1+0x410], R52 ;  /* 0x0004103401007387 */ /* 0x000fe80000100a00 */
[----:B------:R-:W-:Y:S04]  /*14a70*/  STL.64 [R1+0x418], R54 ;  /* 0x0004183601007387 */ /* 0x000fe80000100a00 */
[----:B------:R-:W-:Y:S01]  /*14a80*/  LDSM.16.M88.4 R52, [R164+0x42400] ;  /* 0x04240000a434783b */ /* 0x000fe20000000200 */
[----:B------:R-:W-:-:S02]  /*14a90*/  IMAD.MOV.U32 R16, RZ, RZ, R43 ;  /* 0x000000ffff107224 */ /* 0x000fc400078e002b */
[----:B------:R-:W-:Y:S01]  /*14aa0*/  IMAD.MOV.U32 R21, RZ, RZ, R40 ;  /* 0x000000ffff157224 */ /* 0x000fe200078e0028 */
[----:B------:R-:W-:Y:S01]  /*14ab0*/  LDSM.16.M88.4 R56, [R164+0x42800] ;  /* 0x04280000a438783b */ /* 0x000fe20000000200 */
[----:B------:R-:W-:Y:S02]  /*14ac0*/  IMAD.MOV.U32 R20, RZ, RZ, R41 ;  /* 0x000000ffff147224 */ /* 0x000fe400078e0029 */
[----:B------:R-:W-:Y:S02]  /*14ad0*/  IMAD.MOV.U32 R17, RZ, RZ, R42 ;  /* 0x000000ffff117224 */ /* 0x000fe400078e002a */
[-C--:B---3--:R-:W-:Y:S01]  /*14ae0*/  HMMA.1688.F32.TF32 R40, R112, R36.reuse, R60 ;  /* 0x000000247028723c */ /* 0x088fe2000008103c */
[----:B------:R-:W-:Y:S04]  /*14af0*/  STL [R1+0x1244], R16 ;  /* 0x0012441001007387 */ /* 0x000fe80000100800 */
[----:B------:R-:W-:Y:S04]  /*14b00*/  STL [R1+0x1240], R20 ;  /* 0x0012401401007387 */ /* 0x000fe80000100800 */
[----:B------:R-:W-:Y:S04]  /*14b10*/  STL [R1+0x123c], R21 ;  /* 0x00123c1501007387 */ /* 0x000fe80000100800 */
[----:B------:R1:W-:Y:S04]  /*14b20*/  STL.64 [R1+0x1418], R22 ;  /* 0x0014181601007387 */ /* 0x0003e80000100a00 */
[----:B------:R-:W-:Y:S04]  /*14b30*/  STL [R1+0x1238], R17 ;  /* 0x0012381101007387 */ /* 0x000fe80000100800 */
[----:B------:R-:W-:Y:S01]  /*14b40*/  LDSM.16.M88.4 R60, [R164+0x42c00] ;  /* 0x042c0000a43c783b */ /* 0x000fe20000000200 */
[----:B-1----:R-:W-:Y:S02]  /*14b50*/  HMMA.1688.F32.TF32 R20, R124, R36, R44 ;  /* 0x000000247c14723c */ /* 0x002fe4000008102c */
[----:B------:R-:W-:Y:S01]  /*14b60*/  IMAD.MOV.U32 R33, RZ, RZ, R41 ;  /* 0x000000ffff217224 */ /* 0x000fe200078e0029 */
[----:B------:R1:W-:Y:S01]  /*14b70*/  STL [R1+0x80], R40 ;  /* 0x0000802801007387 */ /* 0x0003e20000100800 */
[----:B------:R-:W-:Y:S01]  /*14b80*/  IMAD.MOV.U32 R32, RZ, RZ, R42 ;  /* 0x000000ffff207224 */ /* 0x000fe200078e002a */
[----:B------:R-:W-:-:S03]  /*14b90*/  MOV R2, R43 ;  /* 0x0000002b00027202 */ /* 0x000fc60000000f00 */
[-C--:B------:R-:W-:Y:S08]  /*14ba0*/  HMMA.1688.F32.TF32 R44, R160, R36.reuse, R156 ;  /* 0x00000024a02c723c */ /* 0x080ff0000008109c */
[----:B-1----:R-:W-:Y:S01]  /*14bb0*/  HMMA.1688.F32.TF32 R40, R196, R36, R48 ;  /* 0x00000024c428723c */ /* 0x002fe20000081030 */
[----:B------:R-:W-:Y:S07]  /*14bc0*/  LDSM.16.M88.4 R48, [R164+0x42000] ;  /* 0x04200000a430783b */ /* 0x000fee0000000200 */
[----:B------:R-:W-:-:S02]  /*14bd0*/  IMAD.MOV.U32 R243, RZ, RZ, R20 ;  /* 0x000000fffff37224 */ /* 0x000fc400078e0014 */
[----:B------:R-:W-:Y:S02]  /*14be0*/  IMAD.MOV.U32 R242, RZ, RZ, R21 ;  /* 0x000000fffff27224 */ /* 0x000fe400078e0015 */
[----:B------:R-:W-:Y:S02]  /*14bf0*/  IMAD.MOV.U32 R241, RZ, RZ, R22 ;  /* 0x000000fffff17224 */ /* 0x000fe400078e0016 */
[----:B------:R-:W-:Y:S02]  /*14c00*/  IMAD.MOV.U32 R0, RZ, RZ, R23 ;  /* 0x000000ffff007224 */ /* 0x000fe400078e0017 */
[-C--:B------:R-:W-:Y:S01]  /*14c10*/  HMMA.1688.F32.TF32 R20, R236, R36.reuse, R76 ;  /* 0x00000024ec14723c */ /* 0x080fe2000008104c */
[----:B------:R-:W-:Y:S04]  /*14c20*/  LDSM.16.M88.4 R76, [R164+0x43c00] ;  /* 0x043c0000a44c783b */ /* 0x000fe80000000200 */
[----:B------:R-:W-:Y:S04]  /*14c30*/  STL [R1+0x1390], R0 ;  /* 0x0013900001007387 */ /* 0x000fe80000100800 */
[----:B------:R-:W-:Y:S04]  /*14c40*/  STL [R1+0x138c], R241 ;  /* 0x00138cf101007387 */ /* 0x000fe80000100800 */
[----:B------:R-:W-:Y:S04]  /*14c50*/  STL [R1+0x1388], R242 ;  /* 0x001388f201007387 */ /* 0x000fe80000100800 */
[----:B------:R-:W-:Y:S04]  /*14c60*/  STL [R1+0x1384], R243 ;  /* 0x001384f301007387 */ /* 0x000fe80000100800 */
[----:B------:R-:W-:Y:S04]  /*14c70*/  STL.64 [R1+0xa0], R44 ;  /* 0x0000a02c01007387 */ /* 0x000fe80000100a00 */
[----:B------:R1:W-:Y:S04]  /*14c80*/  STL.64 [R1+0xa8], R46 ;  /* 0x0000a82e01007387 */ /* 0x0003e80000100a00 */
[----:B------:R-:W-:Y:S04]  /*14c90*/  STL.64 [R1+0xb0], R40 ;  /* 0x0000b02801007387 */ /* 0x000fe80000100a00 */
[----:B------:R2:W-:Y:S01]  /*14ca0*/  STL.64 [R1+0xb8], R42 ;  /* 0x0000b82a01007387 */ /* 0x0005e20000100a00 */
[-C--:B-1----:R-:W-:Y:S03]  /*14cb0*/  HMMA.1688.F32.TF32 R44, R4, R36.reuse, R92 ;  /* 0x00000024042c723c */ /* 0x082fe6000008105c */
[----:B------:R-:W-:Y:S05]  /*14cc0*/  STL.64 [R1+0x1c0], R20 ;  /* 0x0001c01401007387 */ /* 0x000fea0000100a00 */
[-C--:B--2---:R-:W-:Y:S01]  /*14cd0*/  HMMA.1688.F32.TF32 R40, R8, R36.reuse, R108 ;  /* 0x000000240828723c */ /* 0x084fe2000008106c */
[----:B------:R1:W-:Y:S07]  /*14ce0*/  STL.64 [R1+0x1c8], R22 ;  /* 0x0001c81601007387 */ /* 0x0003ee0000100a00 */
[----:B-1----:R-:W-:Y:S07]  /*14cf0*/  HMMA.1688.F32.TF32 R20, R12, R36, R212 ;  /* 0x000000240c14723c */ /* 0x002fee00000810d4 */
[----:B------:R-:W-:Y:S04]  /*14d00*/  STL.64 [R1+0x360], R44 ;  /* 0x0003602c01007387 */ /* 0x000fe80000100a00 */
[----:B------:R-:W-:Y:S04]  /*14d10*/  STL.64 [R1+0x368], R46 ;  /* 0x0003682e01007387 */ /* 0x000fe80000100a00 */
[----:B------:R-:W-:Y:S04]  /*14d20*/  STL.64 [R1+0x3c0], R40 ;  /* 0x0003c02801007387 */ /* 0x000fe80000100a00 */
[----:B------:R-:W-:Y:S04]  /*14d30*/  STL.64 [R1+0x3c8], R42 ;  /* 0x0003c82a01007387 */ /* 0x000fe80000100a00 */
[----:B------:R-:W2:Y:S04]  /*14d40*/  LDL.LU.64 R84, [R1+0x920] ;  /* 0x0009200001547983 */ /* 0x000ea80000300a00 */
[----:B------:R-:W2:Y:S01]  /*14d50*/  LDL.LU.64 R86, [R1+0x928] ;  /* 0x0009280001567983 */ /* 0x000ea20000300a00 */
[----:B------:R-:W-:Y:S01]  /*14d60*/  IMAD.MOV.U32 R29, RZ, RZ, R20 ;  /* 0x000000ffff1d7224 */ /* 0x000fe200078e0014 */
[----:B------:R-:W-:Y:S01]  /*14d70*/  MOV R24, R23 ;  /* 0x0000001700187202 */ /* 0x000fe20000000f00 */
[----:B------:R-:W-:Y:S01]  /*14d80*/  IMAD.MOV.U32 R28, RZ, RZ, R21 ;  /* 0x000000ffff1c7224 */ /* 0x000fe200078e0015 */
[----:B------:R-:W1:Y:S01]  /*14d90*/  LDSM.16.M88.4 R40, [R164+0x41800] ;  /* 0x04180000a428783b */ /* 0x000e620000000200 */
[----:B------:R-:W-:-:S03]  /*14da0*/  IMAD.MOV.U32 R25, RZ, RZ, R22 ;  /* 0x000000ffff197224 */ /* 0x000fc600078e0016 */
[----:B------:R-:W3:Y:S04]  /*14db0*/  LDL.LU.64 R20, [R1+0x910] ;  /* 0x0009100001147983 */ /* 0x000ee80000300a00 */
[----:B------:R-:W3:Y:S04]  /*14dc0*/  LDL.LU.64 R22, [R1+0x918] ;  /* 0x0009180001167983 */ /* 0x000ee80000300a00 */
[----:B------:R-:W4:Y:S04]  /*14dd0*/  LDL.LU.64 R80, [R1+0x900] ;  /* 0x0009000001507983 */ /* 0x000f280000300a00 */
[----:B------:R-:W4:Y:S04]  /*14de0*/  LDL.LU.64 R82, [R1+0x908] ;  /* 0x0009080001527983 */ /* 0x000f280000300a00 */
[----:B------:R-:W1:Y:S04]  /*14df0*/  LDSM.16.M88.4 R44, [R164+0x41c00] ;  /* 0x041c0000a42c783b */ /* 0x000e680000000200 */
[----:B------:R-:W4:Y:S04]  /*14e00*/  LDL.LU.64 R36, [R1+0x8f0] ;  /* 0x0008f00001247983 */ /* 0x000f280000300a00 */
[----:B------:R-:W4:Y:S04]  /*14e10*/  LDL.LU.64 R38, [R1+0x8f8] ;  /* 0x0008f80001267983 */ /* 0x000f280000300a00 */
[----:B------:R-:W4:Y:S04]  /*14e20*/  LDL.LU.64 R88, [R1+0x8e0] ;  /* 0x0008e00001587983 */ /* 0x000f280000300a00 */
[----:B------:R-:W4:Y:S04]  /*14e30*/  LDL.LU.64 R90, [R1+0x8e8] ;  /* 0x0008e800015a7983 */ /* 0x000f280000300a00 */
[----:B------:R-:W-:Y:S04]  /*14e40*/  STL [R1+0x1254], R24 ;  /* 0x0012541801007387 */ /* 0x000fe80000100800 */
[----:B------:R-:W-:Y:S04]  /*14e50*/  STL [R1+0x1250], R25 ;  /* 0x0012501901007387 */ /* 0x000fe80000100800 */
[----:B------:R-:W-:Y:S04]  /*14e60*/  STL.64 [R1+0x13f0], R26 ;  /* 0x0013f01a01007387 */ /* 0x000fe80000100a00 */
[----:B------:R-:W-:Y:S04]  /*14e70*/  STL [R1+0x124c], R28 ;  /* 0x00124c1c01007387 */ /* 0x000fe80000100800 */
[----:B------:R-:W-:Y:S04]  /*14e80*/  STL [R1+0x1248], R29 ;  /* 0x0012481d01007387 */ /* 0x000fe80000100800 */
[----:B-1----:R-:W-:Y:S04]  /*14e90*/  STL [R1+0x1398], R42 ;  /* 0x0013982a01007387 */ /* 0x002fe80000100800 */
[----:B------:R-:W-:Y:S04]  /*14ea0*/  STL [R1+0x1394], R43 ;  /* 0x0013942b01007387 */ /* 0x000fe80000100800 */
        /* <DEDUP_REMOVED lines=8> */
[----:B------:R-:W-:Y:S01]  /*14f30*/  STL [R1+0x13cc], R63 ;  /* 0x0013cc3f01007387 */ /* 0x000fe20000100800 */
[C---:B--2---:R-:W-:Y:S08]  /*14f40*/  HMMA.1688.F32.TF32 R84, R112.reuse, R40, R84 ;  /* 0x000000287054723c */ /* 0x044ff00000081054 */
[----:B---3--:R-:W-:Y:S11]  /*14f50*/  HMMA.1688.F32.TF32 R20, R112, R44, R20 ;  /* 0x0000002c7014723c */ /* 0x008ff60000081014 */
[----:B------:R-:W-:Y:S04]  /*14f60*/  @!UPT UIADD3 URZ, URZ, URZ, URZ ;  /* 0x0000003f3f3ff290 */ /* 0x000fe8000fffe03f */
[----:B------:R1:W-:Y:S01]  /*14f70*/  STL.64 [R1+0x50], R84 ;  /* 0x0000505401007387 */ /* 0x0003e20000100a00 */
[----:B------:R-:W-:-:S03]  /*14f80*/  IMAD.MOV.U32 R34, RZ, RZ, R87 ;  /* 0x000000ffff227224 */ /* 0x000fc600078e0057 */
[----:B------:R2:W-:Y:S04]  /*14f90*/  STL [R1+0x58], R86 ;  /* 0x0000585601007387 */ /* 0x0005e80000100800 */
[----:B-1----:R-:W3:Y:S04]  /*14fa0*/  LDL.LU.64 R84, [R1+0x8d0] ;  /* 0x0008d00001547983 */ /* 0x002ee80000300a00 */
[----:B--2---:R-:W3:Y:S01]  /*14fb0*/  LDL.LU.64 R86, [R1+0x8d8] ;  /* 0x0008d80001567983 */ /* 0x004ee20000300a00 */
[----:B------:R-:W-:Y:S02]  /*14fc0*/  IMAD.MOV.U32 R35, RZ, RZ, R20 ;  /* 0x000000ffff237224 */ /* 0x000fe400078e0014 */
[----:B------:R-:W-:-:S02]  /*14fd0*/  IMAD.MOV.U32 R55, RZ, RZ, R21 ;  /* 0x000000ffff377224 */ /* 0x000fc400078e0015 */
[----:B------:R-:W-:Y:S01]  /*14fe0*/  IMAD.MOV.U32 R50, RZ, RZ, R22 ;  /* 0x000000ffff327224 */ /* 0x000fe200078e0016 */
[----:B------:R-:W2:Y:S01]  /*14ff0*/  LDL.LU.64 R20, [R1+0x8c0] ;  /* 0x0008c00001147983 */ /* 0x000ea20000300a00 */
[----:B------:R-:W-:Y:S01]  /*15000*/  IMAD.MOV.U32 R51, RZ, RZ, R23 ;  /* 0x000000ffff337224 */ /* 0x000fe200078e0017 */
[----:B----4-:R-:W-:Y:S02]  /*15010*/  HMMA.1688.F32.TF32 R24, R112, R48, R80 ;  /* 0x000000307018723c */ /* 0x010fe40000081050 */
[----:B------:R-:W2:Y:S04]  /*15020*/  LDL.LU.64 R22, [R1+0x8c8] ;  /* 0x0008c80001167983 */ /* 0x000ea80000300a00 */
[----:B------:R-:W-:Y:S04]  /*15030*/  STL.64 [R1+0x1400], R34 ;  /* 0x0014002201007387 */ /* 0x000fe80000100a00 */
[----:B------:R1:W-:Y:S04]  /*15040*/  STL.64 [R1+0x13f8], R32 ;  /* 0x0013f82001007387 */ /* 0x0003e80000100a00 */
[----:B------:R-:W4:Y:S04]  /*15050*/  LDL.LU.64 R80, [R1+0x8b0] ;  /* 0x0008b00001507983 */ /* 0x000f280000300a00 */
[----:B------:R-:W4:Y:S04]  /*15060*/  LDL.LU.64 R82, [R1+0x8b8] ;  /* 0x0008b80001527983 */ /* 0x000f280000300a00 */
[----:B-1----:R-:W4:Y:S04]  /*15070*/  LDL.LU.64 R32, [R1+0x8a0] ;  /* 0x0008a00001207983 */ /* 0x002f280000300a00 */
[----:B------:R-:W4:Y:S01]  /*15080*/  LDL.LU.64 R34, [R1+0x8a8] ;  /* 0x0008a80001227983 */ /* 0x000f220000300a00 */
[----:B------:R-:W-:Y:S01]  /*15090*/  IMAD.MOV.U32 R63, RZ, RZ, R24 ;  /* 0x000000ffff3f7224 */ /* 0x000fe200078e0018 */
[----:B------:R-:W-:Y:S01]  /*150a0*/  MOV R59, R26 ;  /* 0x0000001a003b7202 */ /* 0x000fe20000000f00 */
[----:B------:R-:W-:-:S02]  /*150b0*/  IMAD.MOV.U32 R58, RZ, RZ, R25 ;  /* 0x000000ffff3a7224 */ /* 0x000fc400078e0019 */
[----:B------:R-:W-:Y:S01]  /*150c0*/  IMAD.MOV.U32 R54, RZ, RZ, R27 ;  /* 0x000000ffff367224 */ /* 0x000fe200078e001b */
[----:B------:R-:W4:Y:S04]  /*150d0*/  LDL.LU.64 R24, [R1+0x890] ;  /* 0x0008900001187983 */ /* 0x000f280000300a00 */
[----:B------:R-:W4:Y:S01]  /*150e0*/  LDL.LU.64 R26, [R1+0x898] ;  /* 0x00089800011a7983 */ /* 0x000f220000300a00 */
[C---:B------:R-:W-:Y:S08]  /*150f0*/  HMMA.1688.F32.TF32 R92, R112.reuse, R52, R36 ;  /* 0x00000034705c723c */ /* 0x040ff00000081024 */
[----:B------:R-:W-:Y:S11]  /*15100*/  HMMA.1688.F32.TF32 R88, R112, R56, R88 ;  /* 0x000000387058723c */ /* 0x000ff60000081058 */
[----:B------:R-:W-:Y:S05]  /*15110*/  @!UPT UIADD3 URZ, URZ, URZ, URZ ;  /* 0x0000003f3f3ff290 */ /* 0x000fea000fffe03f */
[----:B------:R-:W-:Y:S02]  /*15120*/  IMAD.MOV.U32 R38, RZ, RZ, R94 ;  /* 0x000000ffff267224 */ /* 0x000fe400078e005e */
[----:B------:R-:W-:-:S05]  /*15130*/  IMAD.MOV.U32 R39, RZ, RZ, R95 ;  /* 0x000000ffff277224 */ /* 0x000fca00078e005f */
[----:B------:R-:W-:Y:S01]  /*15140*/  STL.64 [R1+0x1410], R38 ;  /* 0x0014102601007387 */ /* 0x000fe20000100a00 */
[----:B------:R-:W-:Y:S01]  /*15150*/  IMAD.MOV.U32 R42, RZ, RZ, R88 ;  /* 0x000000ffff2a7224 */ /* 0x000fe200078e0058 */
[----:B------:R-:W-:Y:S01]  /*15160*/  MOV R0, R90 ;  /* 0x0000005a00007202 */ /* 0x000fe20000000f00 */
[----:B------:R-:W-:Y:S02]  /*15170*/  IMAD.MOV.U32 R43, RZ, RZ, R89 ;  /* 0x000000ffff2b7224 */ /* 0x000fe400078e0059 */
[----:B------:R-:W-:Y:S01]  /*15180*/  IMAD.MOV.U32 R241, RZ, RZ, R91 ;  /* 0x000000fffff17224 */ /* 0x000fe200078e005b */
[C---:B---3--:R-:W-:Y:S08]  /*15190*/  HMMA.1688.F32.TF32 R84, R112.reuse, R60, R84 ;  /* 0x0000003c7054723c */ /* 0x048ff00000081054 */
[C---:B--2---:R-:W-:Y:S08]  /*151a0*/  HMMA.1688.F32.TF32 R248, R112.reuse, R64, R20 ;  /* 0x0000004070f8723c */ /* 0x044ff00000081014 */
[C---:B----4-:R-:W-:Y:S08]  /*151b0*/  HMMA.1688.F32.TF32 R244, R112.reuse, R68, R80 ;  /* 0x0000004470f4723c */ /* 0x050ff00000081050 */
[----:B------:R-:W-:Y:S01]  /*151c0*/  HMMA.1688.F32.TF32 R80, R112, R72, R32 ;  /* 0x000000487050723c */ /* 0x000fe20000081020 */
[----:B------:R-:W-:-:S05]  /*151d0*/  IMAD.MOV.U32 R37, RZ, RZ, R87 ;  /* 0x000000ffff257224 */ /* 0x000fca00078e0057 */
[----:B------:R-:W-:Y:S04]  /*151e0*/  STL [R1+0x1408], R37 ;  /* 0x0014082501007387 */ /* 0x000fe80000100800 */
[----:B------:R-:W2:Y:S04]  /*151f0*/  LDL.LU.64 R88, [R1+0x880] ;  /* 0x0008800001587983 */ /* 0x000ea80000300a00 */
[----:B------:R-:W2:Y:S04]  /*15200*/  LDL.LU.64 R90, [R1+0x888] ;  /* 0x00088800015a7983 */ /* 0x000ea80000300a00 */
[----:B------:R-:W3:Y:S04]  /*15210*/  LDL.LU.64 R20, [R1+0x870] ;  /* 0x0008700001147983 */ /* 0x000ee80000300a00 */
[----:B------:R-:W3:Y:S04]  /*15220*/  LDL.LU.64 R22, [R1+0x878] ;  /* 0x0008780001167983 */ /* 0x000ee80000300a00 */
[----:B------:R-:W-:Y:S04]  /*15230*/  STL.64 [R1+0x1348], R250 ;  /* 0x001348fa01007387 */ /* 0x000fe80000100a00 */
[----:B------:R-:W-:Y:S04]  /*15240*/  STL.64 [R1+0x1340], R248 ;  /* 0x001340f801007387 */ /* 0x000fe80000100a00 */
[----:B------:R-:W-:Y:S04]  /*15250*/  STL.64 [R1+0x1358], R246 ;  /* 0x001358f601007387 */ /* 0x000fe80000100a00 */
[----:B------:R-:W-:Y:S04]  /*15260*/  STL.64 [R1+0x1350], R244 ;  /* 0x001350f401007387 */ /* 0x000fe80000100a00 */
[----:B------:R-:W-:Y:S04]  /*15270*/  STL.64 [R1+0x1368], R82 ;  /* 0x0013685201007387 */ /* 0x000fe80000100a00 */
[----:B------:R1:W-:Y:S04]  /*15280*/  STL.64 [R1+0x1360], R80 ;  /* 0x0013605001007387 */ /* 0x0003e80000100a00 */
[----:B------:R-:W4:Y:S04]  /*15290*/  LDL.LU.64 R96, [R1+0x860] ;  /* 0x0008600001607983 */ /* 0x000f280000300a00 */
        /* <DEDUP_REMOVED lines=9> */
[----:B-1----:R-:W4:Y:S01]  /*15330*/  LDL.LU.64 R80, [R1+0x810] ;  /* 0x0008100001507983 */ /* 0x002f220000300a00 */
[----:B------:R-:W-:-:S03]  /*15340*/  IMAD.MOV.U32 R242, RZ, RZ, R84 ;  /* 0x000000fffff27224 */ /* 0x000fc600078e0054 */
[----:B------:R-:W4:Y:S01]  /*15350*/  LDL.LU.64 R82, [R1+0x818] ;  /* 0x0008180001527983 */ /* 0x000f220000300a00 */
[----:B------:R-:W-:-:S03]  /*15360*/  IMAD.MOV.U32 R243, RZ, RZ, R85 ;  /* 0x000000fffff37224 */ /* 0x000fc600078e0055 */
[----:B------:R-:W4:Y:S01]  /*15370*/  LDL.LU.64 R36, [R1+0x800] ;  /* 0x0008000001247983 */ /* 0x000f220000300a00 */
[----:B------:R-:W-:-:S03]  /*15380*/  IMAD.MOV.U32 R252, RZ, RZ, R86 ;  /* 0x000000fffffc7224 */ /* 0x000fc600078e0056 */
[----:B------:R-:W4:Y:S01]  /*15390*/  LDL.LU.64 R38, [R1+0x808] ;  /* 0x0008080001267983 */ /* 0x000f220000300a00 */
[----:B------:R-:W-:Y:S03]  /*153a0*/  HMMA.1688.F32.TF32 R84, R112, R76, R24 ;  /* 0x0000004c7054723c */ /* 0x000fe60000081018 */
[----:B------:R-:W4:Y:S04]  /*153b0*/  LDL.LU.64 R32, [R1+0x7f0] ;  /* 0x0007f00001207983 */ /* 0x000f280000300a00 */
[----:B------:R-:W4:Y:S04]  /*153c0*/  LDL.LU.64 R34, [R1+0x7f8] ;  /* 0x0007f80001227983 */ /* 0x000f280000300a00 */
[----:B------:R-:W4:Y:S04]  /*153d0*/  LDL.LU.64 R24, [R1+0x7e0] ;  /* 0x0007e00001187983 */ /* 0x000f280000300a00 */
[----:B------:R-:W4:Y:S01]  /*153e0*/  LDL.LU.64 R26, [R1+0x7e8] ;  /* 0x0007e800011a7983 */ /* 0x000f220000300a00 */
[----:B------:R-:W-:-:S02]  /*153f0*/  IMAD.MOV.U32 R46, RZ, RZ, R92 ;  /* 0x000000ffff2e7224 */ /* 0x000fc400078e005c */
[----:B------:R-:W-:-:S05]  /*15400*/  IMAD.MOV.U32 R47, RZ, RZ, R93 ;  /* 0x000000ffff2f7224 */ /* 0x000fca00078e005d */
[----:B------:R-:W-:Y:S04]  /*15410*/  STL.64 [R1+0x1378], R86 ;  /* 0x0013785601007387 */ /* 0x000fe80000100a00 */
[----:B------:R-:W-:Y:S01]  /*15420*/  STL.64 [R1+0x1370], R84 ;  /* 0x0013705401007387 */ /* 0x000fe20000100a00 */
[C---:B--2---:R-:W-:Y:S08]  /*15430*/  HMMA.1688.F32.TF32 R88, R124.reuse, R40, R88 ;  /* 0x000000287c58723c */ /* 0x044ff00000081058 */
[C---:B---3--:R-:W-:Y:S11]  /*15440*/  HMMA.1688.F32.TF32 R92, R124.reuse, R44, R20 ;  /* 0x0000002c7c5c723c */ /* 0x048ff60000081014 */
[----:B------:R-:W-:Y:S04]  /*15450*/  @!UPT UIADD3 URZ, URZ, URZ, URZ ;  /* 0x0000003f3f3ff290 */ /* 0x000fe8000fffe03f */
[----:B------:R-:W-:Y:S04]  /*15460*/  STL.64 [R1+0x1328], R90 ;  /* 0x0013285a01007387 */ /* 0x000fe80000100a00 */
[----:B------:R1:W-:Y:S04]  /*15470*/  STL.64 [R1+0x1320], R88 ;  /* 0x0013205801007387 */ /* 0x0003e80000100a00 */
[----:B------:R-:W2:Y:S04]  /*15480*/  LDL.LU.64 R20, [R1+0x7d0] ;  /* 0x0007d00001147983 */ /* 0x000ea80000300a00 */
[----:B------:R-:W2:Y:S04]  /*15490*/  LDL.LU.64 R22, [R1+0x7d8] ;  /* 0x0007d80001167983 */ /* 0x000ea80000300a00 */
[----:B------:R-:W3:Y:S04]  /*154a0*/  LDL.LU.64 R132, [R1+0x7c0] ;  /* 0x0007c00001847983 */ /* 0x000ee80000300a00 */
[----:B------:R-:W3:Y:S04]  /*154b0*/  LDL.LU.64 R134, [R1+0x7c8] ;  /* 0x0007c80001867983 */ /* 0x000ee80000300a00 */
[----:B------:R-:W3:Y:S04]  /*154c0*/  LDL.LU.64 R136, [R1+0x7b0] ;  /* 0x0007b00001887983 */ /* 0x000ee80000300a00 */
[----:B------:R-:W3:Y:S04]  /*154d0*/  LDL.LU.64 R138, [R1+0x7b8] ;  /* 0x0007b800018a7983 */ /* 0x000ee80000300a00 */
[----:B------:R-:W3:Y:S04]  /*154e0*/  LDL.LU.64 R140, [R1+0x7a0] ;  /* 0x0007a000018c7983 */ /* 0x000ee80000300a00 */
[----:B------:R-:W3:Y:S04]  /*154f0*/  LDL.LU.64 R142, [R1+0x7a8] ;  /* 0x0007a800018e7983 */ /* 0x000ee80000300a00 */
[----:B------:R-:W3:Y:S04]  /*15500*/  LDL.LU.64 R144, [R1+0x790] ;  /* 0x0007900001907983 */ /* 0x000ee80000300a00 */
[----:B------:R-:W3:Y:S04]  /*15510*/  LDL.LU.64 R146, [R1+0x798] ;  /* 0x0007980001927983 */ /* 0x000ee80000300a00 */
[----:B-1----:R-:W3:Y:S01]  /*15520*/  LDL.LU.64 R88, [R1+0x780] ;  /* 0x0007800001587983 */ /* 0x002ee20000300a00 */
[C---:B----4-:R-:W-:Y:S03]  /*15530*/  HMMA.1688.F32.TF32 R112, R124.reuse, R64, R116 ;  /* 0x000000407c70723c */ /* 0x050fe60000081074 */
[----:B------:R-:W4:Y:S04]  /*15540*/  LDL.LU.64 R90, [R1+0x788] ;  /* 0x00078800015a7983 */ /* 0x000f280000300a00 */
[----:B------:R-:W4:Y:S01]  /*15550*/  LDL.LU.64 R84, [R1+0x770] ;  /* 0x0007700001547983 */ /* 0x000f220000300a00 */
[----:B------:R-:W-:Y:S03]  /*15560*/  HMMA.1688.F32.TF32 R116, R124, R68, R80 ;  /* 0x000000447c74723c */ /* 0x000fe60000081050 */
[----:B------:R-:W4:Y:S05]  /*15570*/  LDL.LU.64 R86, [R1+0x778] ;  /* 0x0007780001567983 */ /* 0x000f2a0000300a00 */
[----:B------:R-:W-:Y:S01]  /*15580*/  HMMA.1688.F32.TF32 R24, R160, R40, R24 ;  /* 0x00000028a018723c */ /* 0x000fe20000081018 */
[----:B------:R-:W-:Y:S04]  /*15590*/  STL.64 [R1+0x1338], R94 ;  /* 0x0013385e01007387 */ /* 0x000fe80000100a00 */
[----:B------:R-:W-:Y:S04]  /*155a0*/  STL.64 [R1+0x1330], R92 ;  /* 0x0013305c01007387 */ /* 0x000fe80000100a00 */
[----:B------:R-:W4:Y:S01]  /*155b0*/  LDL.LU.64 R80, [R1+0x760] ;  /* 0x0007600001507983 */ /* 0x000f220000300a00 */
[C---:B------:R-:W-:Y:S03]  /*155c0*/  HMMA.1688.F32.TF32 R120, R124.reuse, R72, R36 ;  /* 0x000000487c78723c */ /* 0x040fe60000081024 */
[----:B------:R-:W4:Y:S05]  /*155d0*/  LDL.LU.64 R82, [R1+0x768] ;  /* 0x0007680001527983 */ /* 0x000f2a0000300a00 */
[C---:B------:R-:W-:Y:S05]  /*155e0*/  HMMA.1688.F32.TF32 R96, R124.reuse, R48, R96 ;  /* 0x000000307c60723c */ /* 0x040fea0000081060 */
[----:B------:R1:W-:Y:S03]  /*155f0*/  STL.64 [R1+0x60], R24 ;  /* 0x0000601801007387 */ /* 0x0003e60000100a00 */
[C---:B------:R-:W-:Y:S01]  /*15600*/  HMMA.1688.F32.TF32 R100, R124.reuse, R52, R100 ;  /* 0x000000347c64723c */ /* 0x040fe20000081064 */
[----:B------:R1:W-:Y:S04]  /*15610*/  STL.64 [R1+0x68], R26 ;  /* 0x0000681a01007387 */ /* 0x0003e80000100a00 */
[----:B------:R-:W4:Y:S03]  /*15620*/  LDL.LU.64 R36, [R1+0x750] ;  /* 0x0007500001247983 */ /* 0x000f260000300a00 */
[C---:B------:R-:W-:Y:S01]  /*15630*/  HMMA.1688.F32.TF32 R104, R124.reuse, R56, R104 ;  /* 0x000000387c68723c */ /* 0x040fe20000081068 */
[----:B------:R-:W4:Y:S07]  /*15640*/  LDL.LU.64 R38, [R1+0x758] ;  /* 0x0007580001267983 */ /* 0x000f2e0000300a00 */
[C---:B------:R-:W-:Y:S08]  /*15650*/  HMMA.1688.F32.TF32 R108, R124.reuse, R60, R108 ;  /* 0x0000003c7c6c723c */ /* 0x040ff0000008106c */
[----:B------:R-:W-:Y:S01]  /*15660*/  HMMA.1688.F32.TF32 R124, R124, R76, R32 ;  /* 0x0000004c7c7c723c */ /* 0x000fe20000081020 */
[----:B------:R-:W4:Y:S04]  /*15670*/  LDL.LU.64 R32, [R1+0x730] ;  /* 0x0007300001207983 */ /* 0x000f280000300a00 */
[----:B------:R-:W4:Y:S04]  /*15680*/  LDL.LU.64 R34, [R1+0x738] ;  /* 0x0007380001227983 */ /* 0x000f280000300a00 */
[----:B-1----:R-:W4:Y:S04]  /*15690*/  LDL.LU.64 R24, [R1+0x720] ;  /* 0x0007200001187983 */ /* 0x002f280000300a00 */
[----:B------:R-:W4:Y:S04]  /*156a0*/  LDL.LU.64 R26, [R1+0x728] ;  /* 0x00072800011a7983 */ /* 0x000f280000300a00 */
[----:B------:R-:W4:Y:S04]  /*156b0*/  LDL.LU.64 R168, [R1+0x710] ;  /* 0x0007100001a87983 */ /* 0x000f280000300a00 */
[----:B------:R-:W4:Y:S01]  /*156c0*/  LDL.LU.64 R170, [R1+0x718] ;  /* 0x0007180001aa7983 */ /* 0x000f220000300a00 */
[C---:B--2---:R-:W-:Y:S03]  /*156d0*/  HMMA.1688.F32.TF32 R128, R160.reuse, R44, R20 ;  /* 0x0000002ca080723c */ /* 0x044fe60000081014 */
[----:B------:R-:W2:Y:S04]  /*156e0*/  LDL.LU.64 R20, [R1+0x700] ;  /* 0x0007000001147983 */ /* 0x000ea80000300a00 */
[----:B------:R-:W2:Y:S04]  /*156f0*/  LDL.LU.64 R22, [R1+0x708] ;  /* 0x0007080001167983 */ /* 0x000ea80000300a00 */
[----:B------:R-:W2:Y:S04]  /*15700*/  LDL.LU.64 R92, [R1+0x6f0] ;  /* 0x0006f000015c7983 */ /* 0x000ea80000300a00 */
[----:B------:R-:W2:Y:S01]  /*15710*/  LDL.LU.64 R94, [R1+0x6f8] ;  /* 0x0006f800015e7983 */ /* 0x000ea20000300a00 */
[C---:B---3--:R-:W-:Y:S08]  /*15720*/  HMMA.1688.F32.TF32 R132, R160.reuse, R48, R132 ;  /* 0x00000030a084723c */ /* 0x048ff00000081084 */
[C---:B------:R-:W-:Y:S08]  /*15730*/  HMMA.1688.F32.TF32 R136, R160.reuse, R52, R136 ;  /* 0x00000034a088723c */ /* 0x040ff00000081088 */
[C---:B------:R-:W-:Y:S08]  /*15740*/  HMMA.1688.F32.TF32 R140, R160.reuse, R56, R140 ;  /* 0x00000038a08c723c */ /* 0x040ff0000008108c */
[C---:B------:R-:W-:Y:S08]  /*15750*/  HMMA.1688.F32.TF32 R144, R160.reuse, R60, R144 ;  /* 0x0000003ca090723c */ /* 0x040ff00000081090 */
[C---:B----4-:R-:W-:Y:S01]  /*15760*/  HMMA.1688.F32.TF32 R152, R160.reuse, R68, R84 ;  /* 0x00000044a098723c */ /* 0x050fe20000081054 */
[----:B------:R-:W2:Y:S04]  /*15770*/  LDL.LU.64 R84, [R1+0x6e0] ;  /* 0x0006e00001547983 */ /* 0x000ea80000300a00 */
[----:B------:R-:W2:Y:S03]  /*15780*/  LDL.LU.64 R86, [R1+0x6e8] ;  /* 0x0006e80001567983 */ /* 0x000ea60000300a00 */
[C---:B------:R-:W-:Y:S08]  /*15790*/  HMMA.1688.F32.TF32 R148, R160.reuse, R64, R88 ;  /* 0x00000040a094723c */ /* 0x040ff00000081058 */
[----:B------:R-:W-:Y:S08]  /*157a0*/  HMMA.1688.F32.TF32 R156, R160, R72, R80 ;  /* 0x00000048a09c723c */ /* 0x000ff00000081050 */
[----:B------:R-:W-:Y:S08]  /*157b0*/  HMMA.1688.F32.TF32 R32, R196, R40, R32 ;  /* 0x00000028c420723c */ /* 0x000ff00000081020 */
[----:B------:R-:W-:Y:S11]  /*157c0*/  HMMA.1688.F32.TF32 R160, R160, R76, R36 ;  /* 0x0000004ca0a0723c */ /* 0x000ff60000081024 */
[----:B------:R-:W-:Y:S04]  /*157d0*/  @!UPT UIADD3 URZ, URZ, URZ, URZ ;  /* 0x0000003f3f3ff290 */ /* 0x000fe8000fffe03f */
[----:B------:R1:W-:Y:S04]  /*157e0*/  STL.64 [R1+0x70], R32 ;  /* 0x0000702001007387 */ /* 0x0003e80000100a00 */
[----:B------:R4:W-:Y:S04]  /*157f0*/  STL.64 [R1+0x78], R34 ;  /* 0x0000782201007387 */ /* 0x0009e80000100a00 */
[----:B------:R-:W3:Y:S04]  /*15800*/  LDL.LU.64 R80, [R1+0x6d0] ;  /* 0x0006d00001507983 */ /* 0x000ee80000300a00 */
[----:B------:R-:W3:Y:S04]  /*15810*/  LDL.LU.64 R82, [R1+0x6d8] ;  /* 0x0006d80001527983 */ /* 0x000ee80000300a00 */
[----:B------:R-:W3:Y:S04]  /*15820*/  LDL.LU.64 R88, [R1+0x6c0] ;  /* 0x0006c00001587983 */ /* 0x000ee80000300a00 */
[----:B------:R-:W3:Y:S01]  /*15830*/  LDL.LU.64 R90, [R1+0x6c8] ;  /* 0x0006c800015a7983 */ /* 0x000ee20000300a00 */
[C---:B------:R-:W-:Y:S03]  /*15840*/  HMMA.1688.F32.TF32 R164, R196.reuse, R44, R24 ;  /* 0x0000002cc4a4723c */ /* 0x040fe60000081018 */
[----:B------:R-:W3:Y:S04]  /*15850*/  LDL.LU.64 R36, [R1+0x6b0] ;  /* 0x0006b00001247983 */ /* 0x000ee80000300a00 */
[----:B------:R-:W3:Y:S04]  /*15860*/  LDL.LU.64 R38, [R1+0x6b8] ;  /* 0x0006b80001267983 */ /* 0x000ee80000300a00 */
[----:B-1----:R-:W3:Y:S04]  /*15870*/  LDL.LU.64 R32, [R1+0x6a0] ;  /* 0x0006a00001207983 */ /* 0x002ee80000300a00 */
[----:B----4-:R-:W4:Y:S04]  /*15880*/  LDL.LU.64 R34, [R1+0x6a8] ;  /* 0x0006a80001227983 */ /* 0x010f280000300a00 */
[----:B------:R-:W4:Y:S04]  /*15890*/  LDL.LU.64 R24, [R1+0x680] ;  /* 0x0006800001187983 */ /* 0x000f280000300a00 */
[----:B------:R-:W4:Y:S01]  /*158a0*/  LDL.LU.64 R26, [R1+0x688] ;  /* 0x00068800011a7983 */ /* 0x000f220000300a00 */
[C---:B------:R-:W-:Y:S08]  /*158b0*/  HMMA.1688.F32.TF32 R168, R196.reuse, R48, R168 ;  /* 0x00000030c4a8723c */ /* 0x040ff000000810a8 */
[C---:B--2---:R-:W-:Y:S01]  /*158c0*/  HMMA.1688.F32.TF32 R172, R196.reuse, R52, R20 ;  /* 0x00000034c4ac723c */ /* 0x044fe20000081014 */
[----:B------:R-:W2:Y:S04]  /*158d0*/  LDL.LU.64 R20, [R1+0x670] ;  /* 0x0006700001147983 */ /* 0x000ea80000300a00 */
[----:B------:R-:W2:Y:S03]  /*158e0*/  LDL.LU.64 R22, [R1+0x678] ;  /* 0x0006780001167983 */ /* 0x000ea60000300a00 */
[C---:B------:R-:W-:Y:S08]  /*158f0*/  HMMA.1688.F32.TF32 R176, R196.reuse, R56, R92 ;  /* 0x00000038c4b0723c */ /* 0x040ff0000008105c */
[C---:B------:R-:W-:Y:S01]  /*15900*/  HMMA.1688.F32.TF32 R180, R196.reuse, R60, R84 ;  /* 0x0000003cc4b4723c */ /* 0x040fe20000081054 */
[----:B------:R-:W2:Y:S04]  /*15910*/  LDL.LU.64 R84, [R1+0x660] ;  /* 0x0006600001547983 */ /* 0x000ea80000300a00 */
[----:B------:R-:W2:Y:S03]  /*15920*/  LDL.LU.64 R86, [R1+0x668] ;  /* 0x0006680001567983 */ /* 0x000ea60000300a00 */
[C---:B---3--:R-:W-:Y:S01]  /*15930*/  HMMA.1688.F32.TF32 R184, R196.reuse, R64, R80 ;  /* 0x00000040c4b8723c */ /* 0x048fe20000081050 */
[----:B------:R-:W3:Y:S04]  /*15940*/  LDL.LU.64 R80, [R1+0x630] ;  /* 0x0006300001507983 */ /* 0x000ee80000300a00 */
[----:B------:R-:W3:Y:S03]  /*15950*/  LDL.LU.64 R82, [R1+0x638] ;  /* 0x0006380001527983 */ /* 0x000ee60000300a00 */
[C---:B------:R-:W-:Y:S08]  /*15960*/  HMMA.1688.F32.TF32 R188, R196.reuse, R68, R88 ;  /* 0x00000044c4bc723c */ /* 0x040ff00000081058 */
[C---:B------:R-:W-:Y:S01]  /*15970*/  HMMA.1688.F32.TF32 R192, R196.reuse, R72, R36 ;  /* 0x00000048c4c0723c */ /* 0x040fe20000081024 */
[----:B------:R-:W3:Y:S04]  /*15980*/  LDL.LU.64 R36, [R1+0x620] ;  /* 0x0006200001247983 */ /* 0x000ee80000300a00 */
[----:B------:R-:W3:Y:S03]  /*15990*/  LDL.LU.64 R38, [R1+0x628] ;  /* 0x0006280001267983 */ /* 0x000ee60000300a00 */
[----:B----4-:R-:W-:Y:S01]  /*159a0*/  HMMA.1688.F32.TF32 R196, R196, R76, R32 ;  /* 0x0000004cc4c4723c */ /* 0x010fe20000081020 */
[----:B------:R-:W4:Y:S04]  /*159b0*/  LDL.LU.64 R32, [R1+0x5d0] ;  /* 0x0005d00001207983 */ /* 0x000f280000300a00 */
[----:B------:R-:W4:Y:S03]  /*159c0*/  LDL.LU.64 R34, [R1+0x5d8] ;  /* 0x0005d80001227983 */ /* 0x000f260000300a00 */
[C---:B------:R-:W-:Y:S01]  /*159d0*/  HMMA.1688.F32.TF32 R200, R236.reuse, R40, R24 ;  /* 0x00000028ecc8723c */ /* 0x040fe20000081018 */
[----:B------:R-:W4:Y:S04]  /*159e0*/  LDL.LU.64 R24, [R1+0x1a0] ;  /* 0x0001a00001187983 */ /* 0x000f280000300a00 */
[----:B------:R-:W4:Y:S11]  /*159f0*/  LDL.LU.64 R26, [R1+0x1a8] ;  /* 0x0001a800011a7983 */ /* 0x000f360000300a00 */
[----:B------:R-:W-:Y:S07]  /*15a00*/  @!UPT UIADD3 URZ, URZ, URZ, URZ ;  /* 0x0000003f3f3ff290 */ /* 0x000fee000fffe03f */
[----:B------:R-:W-:Y:S04]  /*15a10*/  STL [R1+0x12fc], R200 ;  /* 0x0012fcc801007387 */ /* 0x000fe80000100800 */
[----:B------:R-:W-:Y:S04]  /*15a20*/  STL [R1+0x12f8], R201 ;  /* 0x0012f8c901007387 */ /* 0x000fe80000100800 */
[----:B------:R-:W-:Y:S04]  /*15a30*/  STL [R1+0x12f4], R202 ;  /* 0x0012f4ca01007387 */ /* 0x000fe80000100800 */
[----:B------:R-:W-:Y:S01]  /*15a40*/  STL [R1+0x12f0], R203 ;  /* 0x0012f0cb01007387 */ /* 0x000fe20000100800 */
[C---:B------:R-:W-:Y:S08]  /*15a50*/  HMMA.1688.F32.TF32 R216, R236.reuse, R56, R216 ;  /* 0x00000038ecd8723c */ /* 0x040ff000000810d8 */
[C---:B--2---:R-:W-:Y:S01]  /*15a60*/  HMMA.1688.F32.TF32 R204, R236.reuse, R44, R20 ;  /* 0x0000002ceccc723c */ /* 0x044fe20000081014 */
[----:B------:R-:W2:Y:S04]  /*15a70*/  LDL.LU.64 R20, [R1+0x190] ;  /* 0x0001900001147983 */ /* 0x000ea80000300a00 */
[----:B------:R-:W2:Y:S11]  /*15a80*/  LDL.LU.64 R22, [R1+0x198] ;  /* 0x0001980001167983 */ /* 0x000eb60000300a00 */
[----:B------:R-:W-:Y:S07]  /*15a90*/  @!UPT UIADD3 URZ, URZ, URZ, URZ ;  /* 0x0000003f3f3ff290 */ /* 0x000fee000fffe03f */
[----:B------:R1:W-:Y:S04]  /*15aa0*/  STL [R1+0x130c], R204 ;  /* 0x00130ccc01007387 */ /* 0x0003e80000100800 */
[----:B------:R1:W-:Y:S01]  /*15ab0*/  STL [R1+0x1308], R205 ;  /* 0x001308cd01007387 */ /* 0x0003e20000100800 */
[C---:B------:R-:W-:Y:S03]  /*15ac0*/  HMMA.1688.F32.TF32 R208, R236.reuse, R48, R84 ;  /* 0x00000030ecd0723c */ /* 0x040fe60000081054 */
[----:B------:R1:W-:Y:S04]  /*15ad0*/  STL [R1+0x1304], R206 ;  /* 0x001304ce01007387 */ /* 0x0003e80000100800 */
[----:B------:R1:W-:Y:S11]  /*15ae0*/  STL [R1+0x1300], R207 ;  /* 0x001300cf01007387 */ /* 0x0003f60000100800 */
[----:B------:R-:W-:Y:S05]  /*15af0*/  @!UPT UIADD3 URZ, URZ, URZ, URZ ;  /* 0x0000003f3f3ff290 */ /* 0x000fea000fffe03f */
[----:B------:R-:W-:Y:S04]  /*15b00*/  STL [R1+0x1318], R208 ;  /* 0x001318d001007387 */ /* 0x000fe80000100800 */
[----:B------:R-:W-:Y:S04]  /*15b10*/  STL [R1+0x1314], R209 ;  /* 0x001314d101007387 */ /* 0x000fe80000100800 */
[----:B------:R-:W-:Y:S04]  /*15b20*/  STL [R1+0x1310], R210 ;  /* 0x001310d201007387 */ /* 0x000fe80000100800 */
[----:B------:R-:W-:Y:S01]  /*15b30*/  STL [R1+0x12ec], R211 ;  /* 0x0012ecd301007387 */ /* 0x000fe20000100800 */
[----:B---3--:R-:W-:Y:S08]  /*15b40*/  HMMA.1688.F32.TF32 R212, R236, R52, R80 ;  /* 0x00000034ecd4723c */ /* 0x008ff00000081050 */
[----:B----4-:R-:W-:Y:S11]  /*15b50*/  HMMA.1688.F32.TF32 R24, R4, R44, R24 ;  /* 0x0000002c0418723c */ /* 0x010ff60000081018 */
[----:B------:R-:W-:Y:S04]  /*15b60*/  @!UPT UIADD3 URZ, URZ, URZ, URZ ;  /* 0x0000003f3f3ff290 */ /* 0x000fe8000fffe03f */
[----:B------:R3:W-:Y:S04]  /*15b70*/  STL [R1+0x131c], R214 ;  /* 0x00131cd601007387 */ /* 0x0007e80000100800 */
[----:B------:R4:W-:Y:S04]  /*15b80*/  STL [R1+0x12e8], R215 ;  /* 0x0012e8d701007387 */ /* 0x0009e80000100800 */
[----:B------:R1:W-:Y:S04]  /*15b90*/  STL [R1+0x12e4], R218 ;  /* 0x0012e4da01007387 */ /* 0x0003e80000100800 */
[----:B------:R1:W-:Y:S02]  /*15ba0*/  STL [R1+0x12e0], R219 ;  /* 0x0012e0db01007387 */ /* 0x0003e40000100800 */
[----:B-1----:R-:W-:-:S02]  /*15bb0*/  IMAD.MOV.U32 R204, RZ, RZ, R24 ;  /* 0x000000ffffcc7224 */ /* 0x002fc400078e0018 */
[----:B------:R-:W-:Y:S02]  /*15bc0*/  IMAD.MOV.U32 R205, RZ, RZ, R25 ;  /* 0x000000ffffcd7224 */ /* 0x000fe400078e0019 */
[----:B------:R-:W-:Y:S01]  /*15bd0*/  IMAD.MOV.U32 R206, RZ, RZ, R26 ;  /* 0x000000ffffce7224 */ /* 0x000fe200078e001a */
[----:B------:R-:W4:Y:S01]  /*15be0*/  LDL.LU.64 R24, [R1+0x5c0] ;  /* 0x0005c00001187983 */ /* 0x000f220000300a00 */
[----:B------:R-:W-:-:S03]  /*15bf0*/  IMAD.MOV.U32 R207, RZ, RZ, R27 ;  /* 0x000000ffffcf7224 */ /* 0x000fc600078e001b */
[----:B------:R-:W4:Y:S01]  /*15c00*/  LDL.LU.64 R26, [R1+0x5c8] ;  /* 0x0005c800011a7983 */ /* 0x000f220000300a00 */
[----:B------:R-:W-:Y:S08]  /*15c10*/  HMMA.1688.F32.TF32 R32, R4, R40, R32 ;  /* 0x000000280420723c */ /* 0x000ff00000081020 */
[C---:B------:R-:W-:Y:S08]  /*15c20*/  HMMA.1688.F32.TF32 R220, R236.reuse, R60, R220 ;  /* 0x0000003cecdc723c */ /* 0x040ff000000810dc */
[C---:B------:R-:W-:Y:S08]  /*15c30*/  HMMA.1688.F32.TF32 R224, R236.reuse, R64, R224 ;  /* 0x00000040ece0723c */ /* 0x040ff000000810e0 */
[C---:B------:R-:W-:Y:S08]  /*15c40*/  HMMA.1688.F32.TF32 R228, R236.reuse, R68, R228 ;  /* 0x00000044ece4723c */ /* 0x040ff000000810e4 */
[C---:B------:R-:W-:Y:S08]  /*15c50*/  HMMA.1688.F32.TF32 R232, R236.reuse, R72, R232 ;  /* 0x00000048ece8723c */ /* 0x040ff000000810e8 */
[----:B------:R-:W-:Y:S08]  /*15c60*/  HMMA.1688.F32.TF32 R236, R236, R76, R36 ;  /* 0x0000004cecec723c */ /* 0x000ff00000081024 */
[C---:B--2---:R-:W-:Y:S01]  /*15c70*/  HMMA.1688.F32.TF32 R20, R4.reuse, R48, R20 ;  /* 0x000000300414723c */ /* 0x044fe20000081014 */
[----:B------:R-:W-:Y:S11]  /*15c80*/  IMAD.MOV.U32 R200, RZ, RZ, R32 ;  /* 0x000000ffffc87224 */ /* 0x000ff600078e0020 */
[----:B------:R-:W-:Y:S11]  /*15c90*/  @!UPT UIADD3 URZ, URZ, URZ, URZ ;  /* 0x0000003f3f3ff290 */ /* 0x000ff6000fffe03f */
[----:B------:R-:W-:Y:S01]  /*15ca0*/  @!UPT UIADD3 URZ, URZ, URZ, URZ ;  /* 0x0000003f3f3ff290 */ /* 0x000fe2000fffe03f */
[----:B---3--:R-:W-:Y:S01]  /*15cb0*/  IMAD.MOV.U32 R214, RZ, RZ, R20 ;  /* 0x000000ffffd67224 */ /* 0x008fe200078e0014 */
[----:B------:R-:W-:Y:S01]  /*15cc0*/  MOV R209, R22 ;  /* 0x0000001600d17202 */ /* 0x000fe20000000f00 */
[----:B------:R-:W-:Y:S02]  /*15cd0*/  IMAD.MOV.U32 R208, RZ, RZ, R21 ;  /* 0x000000ffffd07224 */ /* 0x000fe400078e0015 */
[----:B------:R-:W-:Y:S01]  /*15ce0*/  IMAD.MOV.U32 R210, RZ, RZ, R23 ;  /* 0x000000ffffd27224 */ /* 0x000fe200078e0017 */
        /* <DEDUP_REMOVED lines=15> */
[----:B------:R-:W3:Y:S01]  /*15de0*/  LDL.LU.64 R38, [R1+0x218] ;  /* 0x0002180001267983 */ /* 0x000ee20000300a00 */
[----:B------:R-:W-:Y:S01]  /*15df0*/  IMAD.MOV.U32 R201, RZ, RZ, R33 ;  /* 0x000000ffffc97224 */ /* 0x000fe200078e0021 */
[----:B------:R-:W-:Y:S01]  /*15e00*/  MOV R202, R34 ;  /* 0x0000002200ca7202 */ /* 0x000fe20000000f00 */
[----:B------:R-:W-:Y:S01]  /*15e10*/  IMAD.MOV.U32 R203, RZ, RZ, R35 ;  /* 0x000000ffffcb7224 */ /* 0x000fe200078e0023 */
[----:B------:R-:W3:Y:S04]  /*15e20*/  LDL.LU.64 R32, [R1+0x220] ;  /* 0x0002200001207983 */ /* 0x000ee80000300a00 */
[----:B------:R-:W3:Y:S01]  /*15e30*/  LDL.LU.64 R34, [R1+0x228] ;  /* 0x0002280001227983 */ /* 0x000ee20000300a00 */
[----:B----4-:R-:W-:Y:S11]  /*15e40*/  HMMA.1688.F32.TF32 R24, R4, R52, R24 ;  /* 0x000000340418723c */ /* 0x010ff60000081018 */
[----:B------:R-:W-:Y:S11]  /*15e50*/  @!UPT UIADD3 URZ, URZ, URZ, URZ ;  /* 0x0000003f3f3ff290 */ /* 0x000ff6000fffe03f */
[----:B------:R-:W-:Y:S02]  /*15e60*/  @!UPT UIADD3 URZ, URZ, URZ, URZ ;  /* 0x0000003f3f3ff290 */ /* 0x000fe4000fffe03f */
[----:B------:R-:W-:Y:S02]  /*15e70*/  IMAD.MOV.U32 R211, RZ, RZ, R24 ;  /* 0x000000ffffd37224 */ /* 0x000fe400078e0018 */
[----:B------:R-:W-:Y:S02]  /*15e80*/  IMAD.MOV.U32 R215, RZ, RZ, R25 ;  /* 0x000000ffffd77224 */ /* 0x000fe400078e0019 */
[----:B------:R-:W-:Y:S01]  /*15e90*/  IMAD.MOV.U32 R218, RZ, RZ, R26 ;  /* 0x000000ffffda7224 */ /* 0x000fe200078e001a */
[----:B------:R-:W4:Y:S01]  /*15ea0*/  LDL.LU.64 R24, [R1+0x200] ;  /* 0x0002000001187983 */ /* 0x000f220000300a00 */
[----:B------:R-:W-:-:S03]  /*15eb0*/  IMAD.MOV.U32 R219, RZ, RZ, R27 ;  /* 0x000000ffffdb7224 */ /* 0x000fc600078e001b */
[----:B------:R-:W4:Y:S01]  /*15ec0*/  LDL.LU.64 R26, [R1+0x208] ;  /* 0x00020800011a7983 */ /* 0x000f220000300a00 */
[C---:B--2---:R-:W-:Y:S08]  /*15ed0*/  HMMA.1688.F32.TF32 R20, R4.reuse, R56, R20 ;  /* 0x000000380414723c */ /* 0x044ff00000081014 */
[C---:B---3--:R-:W-:Y:S08]  /*15ee0*/  HMMA.1688.F32.TF32 R248, R4.reuse, R60, R248 ;  /* 0x0000003c04f8723c */ /* 0x048ff000000810f8 */
[C---:B------:R-:W-:Y:S08]  /*15ef0*/  HMMA.1688.F32.TF32 R244, R4.reuse, R64, R244 ;  /* 0x0000004004f4723c */ /* 0x040ff000000810f4 */
[C---:B------:R-:W-:Y:S08]  /*15f00*/  HMMA.1688.F32.TF32 R92, R4.reuse, R68, R92 ;  /* 0x00000044045c723c */ /* 0x040ff0000008105c */
[C---:B------:R-:W-:Y:S08]  /*15f10*/  HMMA.1688.F32.TF32 R88, R4.reuse, R72, R88 ;  /* 0x000000480458723c */ /* 0x040ff00000081058 */
[----:B------:R-:W-:Y:S08]  /*15f20*/  HMMA.1688.F32.TF32 R84, R4, R76, R84 ;  /* 0x0000004c0454723c */ /* 0x000ff00000081054 */
[-C--:B------:R-:W-:Y:S08]  /*15f30*/  HMMA.1688.F32.TF32 R80, R8, R40.reuse, R80 ;  /* 0x000000280850723c */ /* 0x080ff00000081050 */
[----:B------:R-:W-:Y:S01]  /*15f40*/  HMMA.1688.F32.TF32 R4, R12, R40, R36 ;  /* 0x000000280c04723c */ /* 0x000fe20000081024 */
[----:B------:R-:W-:Y:S07]  /*15f50*/  STL.64 [R1+0x160], R20 ;  /* 0x0001601401007387 */ /* 0x000fee0000100a00 */
[----:B------:R-:W-:Y:S01]  /*15f60*/  HMMA.1688.F32.TF32 R32, R8, R44, R32 ;  /* 0x0000002c0820723c */ /* 0x000fe20000081020 */
[----:B------:R1:W-:Y:S04]  /*15f70*/  STL.64 [R1+0x168], R22 ;  /* 0x0001681601007387 */ /* 0x0003e80000100a00 */
[----:B-1----:R-:W2:Y:S04]  /*15f80*/  LDL.LU.64 R22, [R1+0x1418] ;  /* 0x0014180001167983 */ /* 0x002ea80000300a00 */
[----:B------:R-:W-:Y:S04]  /*15f90*/  STL.64 [R1+0x150], R248 ;  /* 0x000150f801007387 */ /* 0x000fe80000100a00 */
[----:B------:R-:W-:Y:S04]  /*15fa0*/  STL.64 [R1+0x158], R250 ;  /* 0x000158fa01007387 */ /* 0x000fe80000100a00 */
[----:B------:R-:W-:Y:S04]  /*15fb0*/  STL.64 [R1+0x140], R244 ;  /* 0x000140f401007387 */ /* 0x000fe80000100a00 */
[----:B------:R-:W-:Y:S04]  /*15fc0*/  STL.64 [R1+0x148], R246 ;  /* 0x000148f601007387 */ /* 0x000fe80000100a00 */
[----:B------:R-:W-:Y:S01]  /*15fd0*/  STL.64 [R1+0x130], R92 ;  /* 0x0001305c01007387 */ /* 0x000fe20000100a00 */
[----:B------:R-:W-:-:S03]  /*15fe0*/  IMAD.MOV.U32 R17, RZ, RZ, R5 ;  /* 0x000000ffff117224 */ /* 0x000fc600078e0005 */
[----:B------:R-:W-:Y:S01]  /*15ff0*/  STL.64 [R1+0x138], R94 ;  /* 0x0001385e01007387 */ /* 0x000fe20000100a00 */
[----:B------:R-:W-:-:S03]  /*16000*/  IMAD.MOV.U32 R21, RZ, RZ, R4 ;  /* 0x000000ffff157224 */ /* 0x000fc600078e0004 */
[----:B------:R-:W-:Y:S04]  /*16010*/  STL.64 [R1+0x120], R88 ;  /* 0x0001205801007387 */ /* 0x000fe80000100a00 */
[----:B------:R-:W-:Y:S04]  /*16020*/  STL.64 [R1+0x128], R90 ;  /* 0x0001285a01007387 */ /* 0x000fe80000100a00 */
[----:B------:R-:W-:Y:S04]  /*16030*/  STL.64 [R1+0x100], R84 ;  /* 0x0001005401007387 */ /* 0x000fe80000100a00 */
[----:B------:R-:W-:Y:S04]  /*16040*/  STL.64 [R1+0x108], R86 ;  /* 0x0001085601007387 */ /* 0x000fe80000100a00 */
[----:B------:R-:W-:Y:S04]  /*16050*/  STL.64 [R1+0x300], R80 ;  /* 0x0003005001007387 */ /* 0x000fe80000100a00 */
[----:B------:R-:W-:Y:S04]  /*16060*/  STL.64 [R1+0x308], R82 ;  /* 0x0003085201007387 */ /* 0x000fe80000100a00 */
[----:B------:R-:W-:Y:S04]  /*16070*/  STL.64 [R1+0x478], R6 ;  /* 0x0004780601007387 */ /* 0x000fe80000100a00 */
[----:B------:R-:W-:Y:S04]  /*16080*/  STL [R1+0x125c], R17 ;  /* 0x00125c1101007387 */ /* 0x000fe80000100800 */
[----:B------:R-:W-:Y:S04]  /*16090*/  STL [R1+0x1258], R21 ;  /* 0x0012581501007387 */ /* 0x000fe80000100800 */
[----:B------:R1:W-:Y:S04]  /*160a0*/  STL.64 [R1+0x2f0], R32 ;  /* 0x0002f02001007387 */ /* 0x0003e80000100a00 */
[----:B------:R3:W-:Y:S04]  /*160b0*/  STL.64 [R1+0x2f8], R34 ;  /* 0x0002f82201007387 */ /* 0x0007e80000100a00 */
[----:B------:R-:W2:Y:S04]  /*160c0*/  LDL.LU.64 R36, [R1+0x540] ;  /* 0x0005400001247983 */ /* 0x000ea80000300a00 */
[----:B------:R-:W2:Y:S04]  /*160d0*/  LDL.LU.64 R38, [R1+0x548] ;  /* 0x0005480001267983 */ /* 0x000ea80000300a00 */
[----:B-1----:R-:W2:Y:S04]  /*160e0*/  LDL.LU.64 R32, [R1+0x260] ;  /* 0x0002600001207983 */ /* 0x002ea80000300a00 */
[----:B---3--:R-:W3:Y:S01]  /*160f0*/  LDL.LU.64 R34, [R1+0x268] ;  /* 0x0002680001227983 */ /* 0x008ee20000300a00 */
[----:B----4-:R-:W-:Y:S03]  /*16100*/  HMMA.1688.F32.TF32 R4, R12, R44, R24 ;  /* 0x0000002c0c04723c */ /* 0x010fe60000081018 */
        /* <DEDUP_REMOVED lines=13> */
[----:B------:R-:W4:Y:S01]  /*161e0*/  LDL.LU.64 R82, [R1+0x338] ;  /* 0x0003380001527983 */ /* 0x000f220000300a00 */
[----:B------:R-:W-:Y:S01]  /*161f0*/  IMAD.MOV.U32 R20, RZ, RZ, R7 ;  /* 0x000000ffff147224 */ /* 0x000fe200078e0007 */
[----:B------:R-:W-:Y:S01]  /*16200*/  MOV R28, R4 ;  /* 0x00000004001c7202 */ /* 0x000fe20000000f00 */
[----:B------:R-:W-:Y:S01]  /*16210*/  IMAD.MOV.U32 R16, RZ, RZ, R6 ;  /* 0x000000ffff107224 */ /* 0x000fe200078e0006 */
[----:B------:R-:W-:Y:S01]  /*16220*/  LDS R4, [R3+0x4000] ;  /* 0x0040000003047984 */ /* 0x000fe20000000800 */
[----:B------:R-:W-:-:S03]  /*16230*/  IMAD.MOV.U32 R29, RZ, RZ, R5 ;  /* 0x000000ffff1d7224 */ /* 0x000fc600078e0005 */
[----:B------:R-:W-:Y:S04]  /*16240*/  STL [R1+0x126c], R20 ;  /* 0x00126c1401007387 */ /* 0x000fe80000100800 */
[----:B------:R-:W-:Y:S04]  /*16250*/  STL [R1+0x1268], R16 ;  /* 0x0012681001007387 */ /* 0x000fe80000100800 */
[----:B------:R-:W-:Y:S04]  /*16260*/  STL [R1+0x1264], R28 ;  /* 0x0012641c01007387 */ /* 0x000fe80000100800 */
[----:B------:R-:W-:Y:S04]  /*16270*/  STL [R1+0x1260], R29 ;  /* 0x0012601d01007387 */ /* 0x000fe80000100800 */
[----:B------:R-:W-:Y:S04]  /*16280*/  LDS R6, [R3+0x6000] ;  /* 0x0060000003067984 */ /* 0x000fe80000000800 */
[----:B------:R-:W-:Y:S04]  /*16290*/  LDS R5, [R240+0x4000] ;  /* 0x00400000f0057984 */ /* 0x000fe80000000800 */
[----:B------:R-:W1:Y:S01]  /*162a0*/  LDS R7, [R240+0x6000] ;  /* 0x00600000f0077984 */ /* 0x000e620000000800 */
[C---:B--2---:R-:W-:Y:S08]  /*162b0*/  HMMA.1688.F32.TF32 R36, R8.reuse, R48, R36 ;  /* 0x000000300824723c */ /* 0x044ff00000081024 */
[C---:B---3--:R-:W-:Y:S11]  /*162c0*/  HMMA.1688.F32.TF32 R32, R8.reuse, R52, R32 ;  /* 0x000000340820723c */ /* 0x048ff60000081020 */
[----:B------:R-:W-:Y:S04]  /*162d0*/  @!UPT UIADD3 URZ, URZ, URZ, URZ ;  /* 0x0000003f3f3ff290 */ /* 0x000fe8000fffe03f */
[----:B------:R-:W-:Y:S04]  /*162e0*/  STL.64 [R1+0x270], R36 ;  /* 0x0002702401007387 */ /* 0x000fe80000100a00 */
[----:B------:R2:W-:Y:S04]  /*162f0*/  STL.64 [R1+0x278], R38 ;  /* 0x0002782601007387 */ /* 0x0005e80000100a00 */
[----:B--2---:R-:W2:Y:S04]  /*16300*/  LDL.LU.64 R38, [R1+0x1410] ;  /* 0x0014100001267983 */ /* 0x004ea80000300a00 */
[----:B------:R-:W3:Y:S04]  /*16310*/  LDL.LU R37, [R1+0x1408] ;  /* 0x0014080001257983 */ /* 0x000ee80000300800 */
[----:B------:R-:W-:Y:S01]  /*16320*/  STL.64 [R1+0x260], R32 ;  /* 0x0002602001007387 */ /* 0x000fe20000100a00 */
[C---:B----4-:R-:W-:Y:S08]  /*16330*/  HMMA.1688.F32.TF32 R24, R8.reuse, R56, R24 ;  /* 0x000000380818723c */ /* 0x050ff00000081018 */
[C---:B------:R-:W-:Y:S01]  /*16340*/  HMMA.1688.F32.TF32 R248, R8.reuse, R60, R248 ;  /* 0x0000003c08f8723c */ /* 0x040fe200000810f8 */
[----:B------:R4:W-:Y:S04]  /*16350*/  STL.64 [R1+0x268], R34 ;  /* 0x0002682201007387 */ /* 0x0009e80000100a00 */
[----:B----4-:R-:W4:Y:S04]  /*16360*/  LDL.LU.64 R34, [R1+0x1400] ;  /* 0x0014000001227983 */ /* 0x010f280000300a00 */
[----:B------:R-:W2:Y:S06]  /*16370*/  LDL.LU.64 R32, [R1+0x13f8] ;  /* 0x0013f80001207983 */ /* 0x000eac0000300a00 */
[----:B------:R-:W-:Y:S04]  /*16380*/  STL.64 [R1+0x250], R24 ;  /* 0x0002501801007387 */ /* 0x000fe80000100a00 */
[----:B------:R1:W-:Y:S01]  /*16390*/  STL.64 [R1+0x258], R26 ;  /* 0x0002581a01007387 */ /* 0x0003e20000100a00 */
[C---:B------:R-:W-:Y:S03]  /*163a0*/  HMMA.1688.F32.TF32 R244, R8.reuse, R68, R244 ;  /* 0x0000004408f4723c */ /* 0x040fe600000810f4 */
[----:B-1----:R-:W2:Y:S04]  /*163b0*/  LDL.LU.64 R26, [R1+0x13f0] ;  /* 0x0013f000011a7983 */ /* 0x002ea80000300a00 */
[----:B------:R-:W-:Y:S04]  /*163c0*/  STL.64 [R1+0x240], R248 ;  /* 0x000240f801007387 */ /* 0x000fe80000100a00 */
[----:B------:R1:W-:Y:S01]  /*163d0*/  STL.64 [R1+0x248], R250 ;  /* 0x000248fa01007387 */ /* 0x0003e20000100a00 */
[C---:B------:R-:W-:Y:S08]  /*163e0*/  HMMA.1688.F32.TF32 R92, R8.reuse, R72, R92 ;  /* 0x00000048085c723c */ /* 0x040ff0000008105c */
[C---:B-1----:R-:W-:Y:S01]  /*163f0*/  HMMA.1688.F32.TF32 R248, R8.reuse, R64, R84 ;  /* 0x0000004008f8723c */ /* 0x042fe20000081054 */
[----:B------:R-:W2:Y:S04]  /*16400*/  LDL.LU.64 R84, [R1+0x2e0] ;  /* 0x0002e00001547983 */ /* 0x000ea80000300a00 */
[----:B------:R-:W2:Y:S03]  /*16410*/  LDL.LU.64 R86, [R1+0x2e8] ;  /* 0x0002e80001567983 */ /* 0x000ea60000300a00 */
[----:B------:R-:W-:Y:S08]  /*16420*/  HMMA.1688.F32.TF32 R8, R8, R76, R88 ;  /* 0x0000004c0808723c */ /* 0x000ff00000081058 */
[----:B------:R-:W-:Y:S07]  /*16430*/  HMMA.1688.F32.TF32 R80, R12, R48, R80 ;  /* 0x000000300c50723c */ /* 0x000fee0000081050 */
[----:B------:R-:W-:Y:S04]  /*16440*/  STL.64 [R1+0x230], R248 ;  /* 0x000230f801007387 */ /* 0x000fe80000100a00 */
[----:B------:R-:W-:Y:S04]  /*16450*/  STL.64 [R1+0x238], R250 ;  /* 0x000238fa01007387 */ /* 0x000fe80000100a00 */
[----:B------:R-:W-:Y:S04]  /*16460*/  STL.64 [R1+0x220], R244 ;  /* 0x000220f401007387 */ /* 0x000fe80000100a00 */
[----:B------:R-:W-:Y:S04]  /*16470*/  STL.64 [R1+0x228], R246 ;  /* 0x000228f601007387 */ /* 0x000fe80000100a00 */
[----:B------:R-:W3:Y:S04]  /*16480*/  LDL.LU.64 R88, [R1+0x2d0] ;  /* 0x0002d00001587983 */ /* 0x000ee80000300a00 */
[----:B------:R-:W-:Y:S04]  /*16490*/  STL.64 [R1+0x210], R92 ;  /* 0x0002105c01007387 */ /* 0x000fe80000100a00 */
[----:B------:R-:W-:Y:S04]  /*164a0*/  STL.64 [R1+0x218], R94 ;  /* 0x0002185e01007387 */ /* 0x000fe80000100a00 */
[----:B------:R-:W3:Y:S01]  /*164b0*/  LDL.LU.64 R90, [R1+0x2d8] ;  /* 0x0002d800015a7983 */ /* 0x000ee20000300a00 */
[----:B------:R-:W-:-:S02]  /*164c0*/  IMAD.MOV.U32 R17, RZ, RZ, R80 ;  /* 0x000000ffff117224 */ /* 0x000fc400078e0050 */
[----:B------:R-:W-:Y:S01]  /*164d0*/  IMAD.MOV.U32 R21, RZ, RZ, R81 ;  /* 0x000000ffff157224 */ /* 0x000fe200078e0051 */
[----:B------:R-:W-:Y:S01]  /*164e0*/  STL.64 [R1+0x200], R8 ;  /* 0x0002000801007387 */ /* 0x000fe20000100a00 */
[----:B------:R-:W-:Y:S02]  /*164f0*/  IMAD.MOV.U32 R24, RZ, RZ, R82 ;  /* 0x000000ffff187224 */ /* 0x000fe400078e0052 */
[----:B------:R-:W-:Y:S01]  /*16500*/  IMAD.MOV.U32 R25, RZ, RZ, R83 ;  /* 0x000000ffff197224 */ /* 0x000fe200078e0053 */
[----:B------:R2:W-:Y:S04]  /*16510*/  STL.64 [R1+0x208], R10 ;  /* 0x0002080a01007387 */ /* 0x0005e80000100a00 */
[----:B------:R-:W4:Y:S04]  /*16520*/  LDL.LU.64 R80, [R1+0x2c0] ;  /* 0x0002c00001507983 */ /* 0x000f280000300a00 */
[----:B------:R-:W4:Y:S04]  /*16530*/  LDL.LU.64 R82, [R1+0x2c8] ;  /* 0x0002c80001527983 */ /* 0x000f280000300a00 */
[----:B------:R1:W-:Y:S04]  /*16540*/  STL [R1+0x127c], R25 ;  /* 0x00127c1901007387 */ /* 0x0003e80000100800 */
[----:B------:R1:W-:Y:S04]  /*16550*/  STL [R1+0x1278], R24 ;  /* 0x0012781801007387 */ /* 0x0003e80000100800 */
[----:B------:R1:W-:Y:S04]  /*16560*/  STL [R1+0x1274], R17 ;  /* 0x0012741101007387 */ /* 0x0003e80000100800 */
[----:B------:R1:W-:Y:S01]  /*16570*/  STL [R1+0x1270], R21 ;  /* 0x0012701501007387 */ /* 0x0003e20000100800 */
[C---:B--2---:R-:W-:Y:S03]  /*16580*/  HMMA.1688.F32.TF32 R8, R12.reuse, R52, R84 ;  /* 0x000000340c08723c */ /* 0x044fe60000081054 */
[----:B------:R-:W2:Y:S04]  /*16590*/  LDL.LU.64 R84, [R1+0x2b0] ;  /* 0x0002b00001547983 */ /* 0x000ea80000300a00 */
[----:B------:R-:W2:Y:S11]  /*165a0*/  LDL.LU.64 R86, [R1+0x2b8] ;  /* 0x0002b80001567983 */ /* 0x000eb60000300a00 */
[----:B------:R-:W-:Y:S06]  /*165b0*/  @!UPT UIADD3 URZ, URZ, URZ, URZ ;  /* 0x0000003f3f3ff290 */ /* 0x000fec000fffe03f */
[----:B------:R-:W-:Y:S01]  /*165c0*/  MOV R20, R8 ;  /* 0x0000000800147202 */ /* 0x000fe20000000f00 */
[----:B------:R-:W-:Y:S02]  /*165d0*/  IMAD.MOV.U32 R16, RZ, RZ, R9 ;  /* 0x000000ffff107224 */ /* 0x000fe400078e0009 */
[----:B------:R-:W-:Y:S02]  /*165e0*/  IMAD.MOV.U32 R28, RZ, RZ, R10 ;  /* 0x000000ffff1c7224 */ /* 0x000fe400078e000a */
[----:B------:R-:W-:Y:S02]  /*165f0*/  IMAD.MOV.U32 R29, RZ, RZ, R11 ;  /* 0x000000ffff1d7224 */ /* 0x000fe400078e000b */
[C---:B---3--:R-:W-:Y:S03]  /*16600*/  HMMA.1688.F32.TF32 R8, R12.reuse, R56, R88 ;  /* 0x000000380c08723c */ /* 0x048fe60000081058 */
[----:B------:R3:W-:Y:S04]  /*16610*/  STL [R1+0x128c], R29 ;  /* 0x00128c1d01007387 */ /* 0x0007e80000100800 */
[----:B------:R1:W-:Y:S01]  /*16620*/  STL [R1+0x1288], R28 ;  /* 0x0012881c01007387 */ /* 0x0003e20000100800 */
[----:B----4-:R-:W-:Y:S03]  /*16630*/  HMMA.1688.F32.TF32 R80, R12, R60, R80 ;  /* 0x0000003c0c50723c */ /* 0x010fe60000081050 */
[----:B------:R4:W-:Y:S04]  /*16640*/  STL [R1+0x1284], R20 ;  /* 0x0012841401007387 */ /* 0x0009e80000100800 */
[----:B------:R3:W-:Y:S09]  /*16650*/  STL [R1+0x1280], R16 ;  /* 0x0012801001007387 */ /* 0x0007f20000100800 */
[----:B-1----:R-:W-:-:S02]  /*16660*/  IMAD.MOV.U32 R25, RZ, RZ, R8 ;  /* 0x000000ffff197224 */ /* 0x002fc400078e0008 */
[----:B------:R-:W-:Y:S02]  /*16670*/  IMAD.MOV.U32 R24, RZ, RZ, R9 ;  /* 0x000000ffff187224 */ /* 0x000fe400078e0009 */
[----:B------:R-:W-:Y:S01]  /*16680*/  IMAD.MOV.U32 R17, RZ, RZ, R10 ;  /* 0x000000ffff117224 */ /* 0x000fe200078e000a */
[----:B------:R-:W2:Y:S01]  /*16690*/  LDL.LU.64 R8, [R1+0x290] ;  /* 0x0002900001087983 */ /* 0x000ea20000300a00 */
[----:B------:R-:W-:-:S03]  /*166a0*/  IMAD.MOV.U32 R21, RZ, RZ, R11 ;  /* 0x000000ffff157224 */ /* 0x000fc600078e000b */
[----:B------:R-:W2:Y:S04]  /*166b0*/  LDL.LU.64 R10, [R1+0x298] ;  /* 0x00029800010a7983 */ /* 0x000ea80000300a00 */
[----:B------:R-:W-:Y:S04]  /*166c0*/  STL [R1+0x129c], R21 ;  /* 0x00129c1501007387 */ /* 0x000fe80000100800 */
[----:B------:R-:W-:Y:S01]  /*166d0*/  STL [R1+0x1298], R17 ;  /* 0x0012981101007387 */ /* 0x000fe20000100800 */
[----:B---3--:R-:W-:Y:S01]  /*166e0*/  MOV R29, R80 ;  /* 0x00000050001d7202 */ /* 0x008fe20000000f00 */
[----:B------:R-:W-:-:S02]  /*166f0*/  IMAD.MOV.U32 R28, RZ, RZ, R81 ;  /* 0x000000ffff1c7224 */ /* 0x000fc400078e0051 */
[----:B------:R-:W-:Y:S01]  /*16700*/  STL [R1+0x1294], R25 ;  /* 0x0012941901007387 */ /* 0x000fe20000100800 */
[----:B----4-:R-:W-:Y:S02]  /*16710*/  IMAD.MOV.U32 R20, RZ, RZ, R82 ;  /* 0x000000ffff147224 */ /* 0x010fe400078e0052 */
[----:B------:R-:W-:Y:S01]  /*16720*/  IMAD.MOV.U32 R16, RZ, RZ, R83 ;  /* 0x000000ffff107224 */ /* 0x000fe200078e0053 */
[----:B------:R1:W-:Y:S04]  /*16730*/  STL [R1+0x1290], R24 ;  /* 0x0012901801007387 */ /* 0x0003e80000100800 */
[----:B------:R-:W3:Y:S04]  /*16740*/  LDL.LU.64 R80, [R1+0x280] ;  /* 0x0002800001507983 */ /* 0x000ee80000300a00 */
[----:B------:R-:W3:Y:S04]  /*16750*/  LDL.LU.64 R82, [R1+0x288] ;  /* 0x0002880001527983 */ /* 0x000ee80000300a00 */
[----:B------:R4:W-:Y:S04]  /*16760*/  STL [R1+0x12ac], R16 ;  /* 0x0012ac1001007387 */ /* 0x0009e80000100800 */
[----:B------:R1:W-:Y:S04]  /*16770*/  STL [R1+0x12a8], R20 ;  /* 0x0012a81401007387 */ /* 0x0003e80000100800 */
[----:B------:R1:W-:Y:S04]  /*16780*/  STL [R1+0x12a4], R29 ;  /* 0x0012a41d01007387 */ /* 0x0003e80000100800 */
[----:B------:R1:W-:Y:S01]  /*16790*/  STL [R1+0x12a0], R28 ;  /* 0x0012a01c01007387 */ /* 0x0003e20000100800 */
[----:B------:R-:W-:Y:S01]  /*167a0*/  MOV R244, R22 ;  /* 0x0000001600f47202 */ /* 0x000fe20000000f00 */
[----:B------:R-:W-:-:S02]  /*167b0*/  IMAD.MOV.U32 R245, RZ, RZ, R23 ;  /* 0x000000fffff57224 */ /* 0x000fc400078e0017 */
[----:B------:R-:W-:Y:S02]  /*167c0*/  IMAD.MOV.U32 R246, RZ, RZ, R18 ;  /* 0x000000fffff67224 */ /* 0x000fe400078e0012 */
[----:B------:R-:W-:Y:S01]  /*167d0*/  IMAD.MOV.U32 R247, RZ, RZ, R19 ;  /* 0x000000fffff77224 */ /* 0x000fe200078e0013 */
[C---:B--2---:R-:W-:Y:S11]  /*167e0*/  HMMA.1688.F32.TF32 R84, R12.reuse, R64, R84 ;  /* 0x000000400c54723c */ /* 0x044ff60000081054 */
[----:B------:R-:W-:Y:S11]  /*167f0*/  @!UPT UIADD3 URZ, URZ, URZ, URZ ;  /* 0x0000003f3f3ff290 */ /* 0x000ff6000fffe03f */
[----:B------:R-:W-:Y:S02]  /*16800*/  @!UPT UIADD3 URZ, URZ, URZ, URZ ;  /* 0x0000003f3f3ff290 */ /* 0x000fe4000fffe03f */
[----:B-1----:R-:W-:Y:S02]  /*16810*/  IMAD.MOV.U32 R24, RZ, RZ, R87 ;  /* 0x000000ffff187224 */ /* 0x002fe400078e0057 */
[----:B------:R-:W-:Y:S02]  /*16820*/  IMAD.MOV.U32 R25, RZ, RZ, R86 ;  /* 0x000000ffff197224 */ /* 0x000fe400078e0056 */
[----:B------:R-:W-:Y:S02]  /*16830*/  IMAD.MOV.U32 R21, RZ, RZ, R84 ;  /* 0x000000ffff157224 */ /* 0x000fe400078e0054 */
[----:B------:R-:W-:Y:S01]  /*16840*/  IMAD.MOV.U32 R17, RZ, RZ, R85 ;  /* 0x000000ffff117224 */ /* 0x000fe200078e0055 */
[----:B------:R1:W-:Y:S04]  /*16850*/  STL [R1+0x12bc], R24 ;  /* 0x0012bc1801007387 */ /* 0x0003e80000100800 */
[----:B------:R2:W-:Y:S04]  /*16860*/  STL [R1+0x12b8], R25 ;  /* 0x0012b81901007387 */ /* 0x0005e80000100800 */
[----:B------:R1:W-:Y:S04]  /*16870*/  STL [R1+0x12b4], R21 ;  /* 0x0012b41501007387 */ /* 0x0003e80000100800 */
[----:B------:R1:W-:Y:S01]  /*16880*/  STL [R1+0x12b0], R17 ;  /* 0x0012b01101007387 */ /* 0x0003e20000100800 */
[C---:B------:R-:W-:Y:S08]  /*16890*/  HMMA.1688.F32.TF32 R8, R12.reuse, R68, R8 ;  /* 0x000000440c08723c */ /* 0x040ff00000081008 */
[----:B---3--:R-:W-:Y:S11]  /*168a0*/  HMMA.1688.F32.TF32 R80, R12, R72, R80 ;  /* 0x000000480c50723c */ /* 0x008ff60000081050 */
[----:B------:R-:W-:Y:S05]  /*168b0*/  @!UPT UIADD3 URZ, URZ, URZ, URZ ;  /* 0x0000003f3f3ff290 */ /* 0x000fea000fffe03f */
[----:B----4-:R-:W-:Y:S01]  /*168c0*/  MOV R16, R8 ;  /* 0x0000000800107202 */ /* 0x010fe20000000f00 */
[----:B------:R-:W-:Y:S02]  /*168d0*/  IMAD.MOV.U32 R20, RZ, RZ, R9 ;  /* 0x000000ffff147224 */ /* 0x000fe400078e0009 */
[----:B------:R-:W-:Y:S01]  /*168e0*/  IMAD.MOV.U32 R29, RZ, RZ, R10 ;  /* 0x000000ffff1d7224 */ /* 0x000fe200078e000a */
[----:B------:R-:W3:Y:S01]  /*168f0*/  LDL.LU.64 R8, [R1+0x1f0] ;  /* 0x0001f00001087983 */ /* 0x000ee20000300a00 */
[----:B------:R-:W-:-:S03]  /*16900*/  IMAD.MOV.U32 R28, RZ, RZ, R11 ;  /* 0x000000ffff1c7224 */ /* 0x000fc600078e000b */
[----:B------:R-:W3:Y:S04]  /*16910*/  LDL.LU.64 R10, [R1+0x1f8] ;  /* 0x0001f800010a7983 */ /* 0x000ee80000300a00 */
[----:B------:R-:W4:Y:S04]  /*16920*/  LDL.LU R248, [R1+0x3e0] ;  /* 0x0003e00001f87983 */ /* 0x000f280000300800 */
[----:B------:R-:W4:Y:S04]  /*16930*/  LDL.LU R249, [R1+0x3e4] ;  /* 0x0003e40001f97983 */ /* 0x000f280000300800 */
[----:B------:R-:W4:Y:S04]  /*16940*/  LDL.LU R250, [R1+0x3e8] ;  /* 0x0003e80001fa7983 */ /* 0x000f280000300800 */
[----:B------:R-:W4:Y:S04]  /*16950*/  LDL.LU R251, [R1+0x3ec] ;  /* 0x0003ec0001fb7983 */ /* 0x000f280000300800 */
[----:B------:R1:W-:Y:S04]  /*16960*/  STL [R1+0x12cc], R28 ;  /* 0x0012cc1c01007387 */ /* 0x0003e80000100800 */
[----:B------:R-:W-:Y:S04]  /*16970*/  STL [R1+0x12c8], R29 ;  /* 0x0012c81d01007387 */ /* 0x000fe80000100800 */
[----:B------:R-:W-:Y:S04]  /*16980*/  STL [R1+0x12c4], R20 ;  /* 0x0012c41401007387 */ /* 0x000fe80000100800 */
[----:B------:R-:W-:Y:S01]  /*16990*/  STL [R1+0x12c0], R16 ;  /* 0x0012c01001007387 */ /* 0x000fe20000100800 */
[----:B-1----:R-:W-:-:S03]  /*169a0*/  IMAD.MOV.U32 R24, RZ, RZ, R80 ;  /* 0x000000ffff187224 */ /* 0x002fc600078e0050 */
[----:B------:R-:W3:Y:S01]  /*169b0*/  LDL.LU R84, [R1+0x350] ;  /* 0x0003500001547983 */ /* 0x000ee20000300800 */
[----:B--2---:R-:W-:-:S03]  /*169c0*/  IMAD.MOV.U32 R25, RZ, RZ, R81 ;  /* 0x000000ffff197224 */ /* 0x004fc600078e0051 */
[----:B------:R-:W3:Y:S01]  /*169d0*/  LDL.LU R85, [R1+0x354] ;  /* 0x0003540001557983 */ /* 0x000ee20000300800 */
[----:B------:R-:W-:-:S03]  /*169e0*/  IMAD.MOV.U32 R21, RZ, RZ, R82 ;  /* 0x000000ffff157224 */ /* 0x000fc600078e0052 */
[----:B------:R-:W3:Y:S01]  /*169f0*/  LDL.LU R86, [R1+0x358] ;  /* 0x0003580001567983 */ /* 0x000ee20000300800 */
[----:B------:R-:W-:-:S03]  /*16a00*/  IMAD.MOV.U32 R17, RZ, RZ, R83 ;  /* 0x000000ffff117224 */ /* 0x000fc600078e0053 */
[----:B------:R-:W3:Y:S04]  /*16a10*/  LDL.LU R87, [R1+0x35c] ;  /* 0x00035c0001577983 */ /* 0x000ee80000300800 */
[----:B------:R-:W2:Y:S04]  /*16a20*/  LDL.LU R80, [R1+0x1e0] ;  /* 0x0001e00001507983 */ /* 0x000ea80000300800 */
[----:B------:R-:W2:Y:S04]  /*16a30*/  LDL.LU R81, [R1+0x1e4] ;  /* 0x0001e40001517983 */ /* 0x000ea80000300800 */
[----:B------:R-:W2:Y:S04]  /*16a40*/  LDL.LU R82, [R1+0x1e8] ;  /* 0x0001e80001527983 */ /* 0x000ea80000300800 */
[----:B------:R-:W2:Y:S04]  /*16a50*/  LDL.LU R83, [R1+0x1ec] ;  /* 0x0001ec0001537983 */ /* 0x000ea80000300800 */
[----:B------:R-:W3:Y:S04]  /*16a60*/  LDL.LU R22, [R1+0x13e8] ;  /* 0x0013e80001167983 */ /* 0x000ee80000300800 */
[----:B------:R-:W3:Y:S04]  /*16a70*/  LDL.LU R23, [R1+0x13e4] ;  /* 0x0013e40001177983 */ /* 0x000ee80000300800 */
[----:B------:R-:W4:Y:S04]  /*16a80*/  LDL.LU R18, [R1+0x13e0] ;  /* 0x0013e00001127983 */ /* 0x000f280000300800 */
[----:B------:R-:W4:Y:S04]  /*16a90*/  LDL.LU R19, [R1+0x13dc] ;  /* 0x0013dc0001137983 */ /* 0x000f280000300800 */
[----:B------:R1:W-:Y:S04]  /*16aa0*/  STL [R1+0x12dc], R17 ;  /* 0x0012dc1101007387 */ /* 0x0003e80000100800 */
[----:B------:R1:W-:Y:S04]  /*16ab0*/  STL [R1+0x12d8], R21 ;  /* 0x0012d81501007387 */ /* 0x0003e80000100800 */
[----:B------:R1:W-:Y:S04]  /*16ac0*/  STL [R1+0x12d4], R25 ;  /* 0x0012d41901007387 */ /* 0x0003e80000100800 */
[----:B------:R1:W-:Y:S01]  /*16ad0*/  STL [R1+0x12d0], R24 ;  /* 0x0012d01801007387 */ /* 0x0003e20000100800 */
[----:B----4-:R-:W-:Y:S07]  /*16ae0*/  HMMA.1688.F32.TF32 R88, R4, R18, R248 ;  /* 0x000000120458723c */ /* 0x010fee00000810f8 */
[----:B------:R-:W-:-:S02]  /*16af0*/  IMAD.MOV.U32 R248, RZ, RZ, R27 ;  /* 0x000000fffff87224 */ /* 0x000fc400078e001b */
[----:B------:R-:W2:Y:S01]  /*16b00*/  LDL.LU R27, [R1+0x13d8] ;  /* 0x0013d800011b7983 */ /* 0x000ea20000300800 */
[----:B------:R-:W-:Y:S02]  /*16b10*/  IMAD.MOV.U32 R250, RZ, RZ, R30 ;  /* 0x000000fffffa7224 */ /* 0x000fe400078e001e */
[----:B------:R-:W-:Y:S01]  /*16b20*/  IMAD.MOV.U32 R251, RZ, RZ, R31 ;  /* 0x000000fffffb7224 */ /* 0x000fe200078e001f */
[----:B------:R-:W4:Y:S04]  /*16b30*/  LDL.LU R249, [R1+0xc4] ;  /* 0x0000c40001f97983 */ /* 0x000f280000300800 */
[----:B------:R-:W4:Y:S04]  /*16b40*/  LDL.LU R30, [R1+0x13d4] ;  /* 0x0013d400011e7983 */ /* 0x000f280000300800 */
[----:B------:R-:W4:Y:S01]  /*16b50*/  LDL.LU R31, [R1+0x13d0] ;  /* 0x0013d000011f7983 */ /* 0x000f220000300800 */
[----:B---3--:R-:W-:Y:S02]  /*16b60*/  HMMA.1688.F32.TF32 R84, R4, R22, R84 ;  /* 0x000000160454723c */ /* 0x008fe40000081054 */
[----:B------:R-:W-:-:S02]  /*16b70*/  MOV R28, R88 ;  /* 0x00000058001c7202 */ /* 0x000fc40000000f00 */
[----:B------:R-:W3:Y:S11]  /*16b80*/  LDL.LU R88, [R1+0x80] ;  /* 0x0000800001587983 */ /* 0x000ef60000300800 */
[----:B------:R-:W-:Y:S09]  /*16b90*/  @!UPT UIADD3 URZ, URZ, URZ, URZ ;  /* 0x0000003f3f3ff290 */ /* 0x000ff2000fffe03f */
[----:B-1----:R-:W-:Y:S01]  /*16ba0*/  IMAD.MOV.U32 R17, RZ, RZ, R84 ;  /* 0x000000ffff117224 */ /* 0x002fe200078e0054 */
[----:B------:R-:W-:Y:S01]  /*16bb0*/  MOV R21, R85 ;  /* 0x0000005500157202 */ /* 0x000fe20000000f00 */
[----:B------:R-:W-:Y:S02]  /*16bc0*/  IMAD.MOV.U32 R25, RZ, RZ, R86 ;  /* 0x000000ffff197224 */ /* 0x000fe400078e0056 */
[----:B------:R-:W-:Y:S02]  /*16bd0*/  IMAD.MOV.U32 R24, RZ, RZ, R87 ;  /* 0x000000ffff187224 */ /* 0x000fe400078e0057 */
[----:B------:R-:W-:Y:S01]  /*16be0*/  IMAD.MOV.U32 R87, RZ, RZ, R34 ;  /* 0x000000ffff577224 */ /* 0x000fe200078e0022 */
[C---:B--2---:R-:W-:Y:S11]  /*16bf0*/  HMMA.1688.F32.TF32 R80, R4.reuse, R26, R80 ;  /* 0x0000001a0450723c */ /* 0x044ff60000081050 */
[----:B------:R-:W-:Y:S11]  /*16c00*/  @!UPT UIADD3 URZ, URZ, URZ, URZ ;  /* 0x0000003f3f3ff290 */ /* 0x000ff6000fffe03f */
[----:B------:R-:W-:Y:S01]  /*16c10*/  @!UPT UIADD3 URZ, URZ, URZ, URZ ;  /* 0x0000003f3f3ff290 */ /* 0x000fe2000fffe03f */
[----:B------:R-:W-:Y:S04]  /*16c20*/  STL.64 [R1+0x1e0], R80 ;  /* 0x0001e05001007387 */ /* 0x000fe80000100a00 */
[----:B------:R4:W-:Y:S02]  /*16c30*/  STL.64 [R1+0x1e8], R82 ;  /* 0x0001e85201007387 */ /* 0x0009e40000100a00 */
[----:B----4-:R-:W-:Y:S07]  /*16c40*/  HMMA.1688.F32.TF32 R80, R4, R30, R244 ;  /* 0x0000001e0450723c */ /* 0x010fee00000810f4 */
[----:B------:R-:W-:-:S02]  /*16c50*/  IMAD.MOV.U32 R244, RZ, RZ, R63 ;  /* 0x000000fffff47224 */ /* 0x000fc400078e003f */
[----:B------:R-:W2:Y:S01]  /*16c60*/  LDL.LU R63, [R1+0x13cc] ;  /* 0x0013cc00013f7983 */ /* 0x000ea20000300800 */
[----:B------:R-:W-:Y:S02]  /*16c70*/  IMAD.MOV.U32 R245, RZ, RZ, R58 ;  /* 0x000000fffff57224 */ /* 0x000fe400078e003a */
[----:B------:R-:W-:Y:S01]  /*16c80*/  IMAD.MOV.U32 R246, RZ, RZ, R59 ;  /* 0x000000fffff67224 */ /* 0x000fe200078e003b */
[----:B------:R-:W4:Y:S01]  /*16c90*/  LDL.LU R58, [R1+0x13c8] ;  /* 0x0013c800013a7983 */ /* 0x000f220000300800 */
[----:B------:R-:W-:-:S03]  /*16ca0*/  IMAD.MOV.U32 R247, RZ, RZ, R54 ;  /* 0x000000fffff77224 */ /* 0x000fc600078e0036 */
[----:B------:R-:W4:Y:S04]  /*16cb0*/  LDL.LU R59, [R1+0x13c4] ;  /* 0x0013c400013b7983 */ /* 0x000f280000300800 */
[----:B------:R-:W2:Y:S04]  /*16cc0*/  LDL.LU R54, [R1+0x13c0] ;  /* 0x0013c00001367983 */ /* 0x000ea80000300800 */
[----:B------:R-:W2:Y:S01]  /*16cd0*/  LDL.LU R84, [R1+0x50] ;  /* 0x0000500001547983 */ /* 0x000ea20000300800 */
[----:B------:R-:W-:-:S03]  /*16ce0*/  IMAD.MOV.U32 R36, RZ, RZ, R80 ;  /* 0x000000ffff247224 */ /* 0x000fc600078e0050 */
[----:B------:R-:W2:Y:S01]  /*16cf0*/  LDL.LU R85, [R1+0x54] ;  /* 0x0000540001557983 */ /* 0x000ea20000300800 */
[----:B------:R-:W-:-:S03]  /*16d00*/  IMAD.MOV.U32 R80, RZ, RZ, R35 ;  /* 0x000000ffff507224 */ /* 0x000fc600078e0023 */
[----:B------:R-:W2:Y:S04]  /*16d10*/  LDL.LU R86, [R1+0x58] ;  /* 0x0000580001567983 */ /* 0x000ea80000300800 */
[----:B------:R-:W2:Y:S04]  /*16d20*/  LDL.LU R34, [R1+0x13bc] ;  /* 0x0013bc0001227983 */ /* 0x000ea80000300800 */
[----:B------:R-:W2:Y:S01]  /*16d30*/  LDL.LU R35, [R1+0x13b8] ;  /* 0x0013b80001237983 */ /* 0x000ea20000300800 */
[----:B------:R-:W-:Y:S02]  /*16d40*/  IMAD.MOV.U32 R29, RZ, RZ, R89 ;  /* 0x000000ffff1d7224 */ /* 0x000fe400078e0059 */
[----:B------:R-:W-:-:S02]  /*16d50*/  IMAD.MOV.U32 R16, RZ, RZ, R91 ;  /* 0x000000ffff107224 */ /* 0x000fc400078e005b */
[----:B------:R-:W-:Y:S02]  /*16d60*/  IMAD.MOV.U32 R20, RZ, RZ, R90 ;  /* 0x000000ffff147224 */ /* 0x000fe400078e005a */
[----:B------:R-:W-:Y:S02]  /*16d70*/  IMAD.MOV.U32 R89, RZ, RZ, R33 ;  /* 0x000000ffff597224 */ /* 0x000fe400078e0021 */
[----:B------:R-:W-:Y:S02]  /*16d80*/  IMAD.MOV.U32 R91, RZ, RZ, R2 ;  /* 0x000000ffff5b7224 */ /* 0x000fe400078e0002 */
[----:B------:R-:W-:Y:S01]  /*16d90*/  IMAD.MOV.U32 R90, RZ, RZ, R32 ;  /* 0x000000ffff5a7224 */ /* 0x000fe200078e0020 */
[----:B------:R-:W-:Y:S01]  /*16da0*/  MOV R32, R82 ;  /* 0x0000005200207202 */ /* 0x000fe20000000f00 */
[----:B------:R-:W-:Y:S01]  /*16db0*/  IMAD.MOV.U32 R33, RZ, RZ, R81 ;  /* 0x000000ffff217224 */ /* 0x000fe200078e0051 */
[----:B------:R-:W-:Y:S01]  /*16dc0*/  MOV R81, R55 ;  /* 0x0000003700517202 */ /* 0x000fe20000000f00 */
[----:B------:R-:W-:Y:S01]  /*16dd0*/  IMAD.MOV.U32 R2, RZ, RZ, R83 ;  /* 0x000000ffff027224 */ /* 0x000fe200078e0053 */
[----:B------:R-:W3:Y:S01]  /*16de0*/  LDL.LU R55, [R1+0x13b4] ;  /* 0x0013b40001377983 */ /* 0x000ee20000300800 */
[----:B------:R-:W-:-:S02]  /*16df0*/  IMAD.MOV.U32 R82, RZ, RZ, R50 ;  /* 0x000000ffff527224 */ /* 0x000fc400078e0032 */
[----:B------:R-:W-:Y:S01]  /*16e00*/  IMAD.MOV.U32 R83, RZ, RZ, R51 ;  /* 0x000000ffff537224 */ /* 0x000fe200078e0033 */
[----:B------:R-:W3:Y:S04]  /*16e10*/  LDL.LU R50, [R1+0x13b0] ;  /* 0x0013b00001327983 */ /* 0x000ee80000300800 */
[----:B------:R-:W3:Y:S04]  /*16e20*/  LDL.LU R51, [R1+0x13ac] ;  /* 0x0013ac0001337983 */ /* 0x000ee80000300800 */
[----:B------:R-:W-:Y:S04]  /*16e30*/  STL [R1+0x119c], R2 ;  /* 0x00119c0201007387 */ /* 0x000fe80000100800 */
[----:B------:R-:W-:Y:S04]  /*16e40*/  STL [R1+0x1198], R32 ;  /* 0x0011982001007387 */ /* 0x000fe80000100800 */
[----:B------:R-:W-:Y:S04]  /*16e50*/  STL [R1+0x1194], R33 ;  /* 0x0011942101007387 */ /* 0x000fe80000100800 */
[----:B------:R-:W-:Y:S01]  /*16e60*/  STL [R1+0x1190], R36 ;  /* 0x0011902401007387 */ /* 0x000fe20000100800 */
[----:B--2---:R-:W-:Y:S07]  /*16e70*/  HMMA.1688.F32.TF32 R92, R4, R34, R248 ;  /* 0x00000022045c723c */ /* 0x004fee00000810f8 */
[----:B------:R-:W-:-:S02]  /*16e80*/  IMAD.MOV.U32 R248, RZ, RZ, R46 ;  /* 0x000000fffff87224 */ /* 0x000fc400078e002e */
[----:B------:R-:W-:Y:S01]  /*16e90*/  IMAD.MOV.U32 R249, RZ, RZ, R47 ;  /* 0x000000fffff97224 */ /* 0x000fe200078e002f */
[----:B------:R-:W-:Y:S01]  /*16ea0*/  MOV R251, R39 ;  /* 0x0000002700fb7202 */ /* 0x000fe20000000f00 */
[----:B------:R-:W-:Y:S11]  /*16eb0*/  IMAD.MOV.U32 R250, RZ, RZ, R38 ;  /* 0x000000fffffa7224 */ /* 0x000ff600078e0026 */
[----:B------:R-:W-:Y:S01]  /*16ec0*/  @!UPT UIADD3 URZ, URZ, URZ, URZ ;  /* 0x0000003f3f3ff290 */ /* 0x000fe2000fffe03f */
[----:B------:R1:W-:Y:S04]  /*16ed0*/  STL.64 [R1+0x658], R94 ;  /* 0x0006585e01007387 */ /* 0x0003e80000100a00 */
[----:B------:R-:W2:Y:S04]  /*16ee0*/  LDL.LU R46, [R1+0x13a8] ;  /* 0x0013a800012e7983 */ /* 0x000ea80000300800 */
[----:B------:R-:W2:Y:S01]  /*16ef0*/  LDL.LU R47, [R1+0x13a4] ;  /* 0x0013a400012f7983 */ /* 0x000ea20000300800 */
[----:B------:R-:W-:-:S03]  /*16f00*/  IMAD.MOV.U32 R48, RZ, RZ, R92 ;  /* 0x000000ffff307224 */ /* 0x000fc600078e005c */
[----:B------:R-:W2:Y:S01]  /*16f10*/  LDL.LU R38, [R1+0x13a0] ;  /* 0x0013a00001267983 */ /* 0x000ea20000300800 */
[----:B------:R-:W-:-:S03]  /*16f20*/  IMAD.MOV.U32 R49, RZ, RZ, R93 ;  /* 0x000000ffff317224 */ /* 0x000fc600078e005d */
[----:B------:R-:W2:Y:S01]  /*16f30*/  LDL.LU R39, [R1+0x139c] ;  /* 0x00139c0001277983 */ /* 0x000ea20000300800 */
[----:B------:R-:W-:Y:S02]  /*16f40*/  IMAD.MOV.U32 R92, RZ, RZ, R42 ;  /* 0x000000ffff5c7224 */ /* 0x000fe400078e002a */
[----:B------:R-:W-:Y:S01]  /*16f50*/  IMAD.MOV.U32 R93, RZ, RZ, R43 ;  /* 0x000000ffff5d7224 */ /* 0x000fe200078e002b */
[----:B------:R-:W4:Y:S04]  /*16f60*/  LDL.LU R42, [R1+0x1398] ;  /* 0x00139800012a7983 */ /* 0x000f280000300800 */
[----:B------:R-:W4:Y:S01]  /*16f70*/  LDL.LU R43, [R1+0x1394] ;  /* 0x00139400012b7983 */ /* 0x000f220000300800 */
[----:B---3--:R-:W-:Y:S01]  /*16f80*/  HMMA.1688.F32.TF32 R244, R4, R50, R244 ;  /* 0x0000003204f4723c */ /* 0x008fe200000810f4 */
[----:B-1----:R-:W-:-:S02]  /*16f90*/  IMAD.MOV.U32 R94, RZ, RZ, R0 ;  /* 0x000000ffff5e7224 */ /* 0x002fc400078e0000 */
[----:B------:R-:W3:Y:S01]  /*16fa0*/  LDL.LU R0, [R1+0x1390] ;  /* 0x0013900001007983 */ /* 0x000ee20000300800 */
[----:B------:R-:W-:-:S03]  /*16fb0*/  IMAD.MOV.U32 R95, RZ, RZ, R241 ;  /* 0x000000ffff5f7224 */ /* 0x000fc600078e00f1 */
[----:B------:R-:W3:Y:S01]  /*16fc0*/  LDL.LU R241, [R1+0x138c] ;  /* 0x00138c0001f17983 */ /* 0x000ee20000300800 */
[----:B------:R-:W-:Y:S03]  /*16fd0*/  HMMA.1688.F32.TF32 R248, R4, R54, R248 ;  /* 0x0000003604f8723c */ /* 0x000fe600000810f8 */
[----:B------:R-:W-:Y:S04]  /*16fe0*/  STL [R1+0x1234], R49 ;  /* 0x0012343101007387 */ /* 0x000fe80000100800 */
[----:B------:R-:W-:Y:S09]  /*16ff0*/  STL [R1+0x1230], R48 ;  /* 0x0012303001007387 */ /* 0x000ff20000100800 */
[----:B------:R-:W-:Y:S01]  /*17000*/  MOV R65, R245 ;  /* 0x000000f500417202 */ /* 0x000fe20000000f00 */
[----:B------:R-:W-:-:S07]  /*17010*/  IMAD.MOV.U32 R64, RZ, RZ, R244 ;  /* 0x000000ffff407224 */ /* 0x000fce00078e00f4 */
[----:B------:R-:W-:Y:S02]  /*17020*/  IMAD.MOV.U32 R68, RZ, RZ, R248 ;  /* 0x000000ffff447224 */ /* 0x000fe400078e00f8 */
[----:B------:R-:W-:Y:S01]  /*17030*/  IMAD.MOV.U32 R69, RZ, RZ, R249 ;  /* 0x000000ffff457224 */ /* 0x000fe200078e00f9 */
[C---:B--2---:R-:W-:Y:S08]  /*17040*/  HMMA.1688.F32.TF32 R88, R4.reuse, R38, R88 ;  /* 0x000000260458723c */ /* 0x044ff00000081058 */
[C---:B----4-:R-:W-:Y:S08]  /*17050*/  HMMA.1688.F32.TF32 R84, R4.reuse, R42, R84 ;  /* 0x0000002a0454723c */ /* 0x050ff00000081054 */
[----:B------:R-:W-:Y:S07]  /*17060*/  HMMA.1688.F32.TF32 R80, R4, R46, R80 ;  /* 0x0000002e0450723c */ /* 0x000fee0000081050 */
[----:B------:R1:W-:Y:S01]  /*17070*/  STL.64 [R1+0x6e8], R90 ;  /* 0x0006e85a01007387 */ /* 0x0003e20000100a00 */
[----:B------:R-:W-:-:S02]  /*17080*/  IMAD.MOV.U32 R52, RZ, RZ, R88 ;  /* 0x000000ffff347224 */ /* 0x000fc400078e0058 */
[----:B------:R-:W-:Y:S01]  /*17090*/  IMAD.MOV.U32 R53, RZ, RZ, R89 ;  /* 0x000000ffff357224 */ /* 0x000fe200078e0059 */
[----:B------:R-:W-:Y:S01]  /*170a0*/  MOV R89, R243 ;  /* 0x000000f300597202 */ /* 0x000fe20000000f00 */
[----:B------:R-:W-:Y:S02]  /*170b0*/  IMAD.MOV.U32 R88, RZ, RZ, R242 ;  /* 0x000000ffff587224 */ /* 0x000fe400078e00f2 */
[----:B------:R-:W2:Y:S02]  /*170c0*/  LDL.LU R242, [R1+0x1388] ;  /* 0x0013880001f27983 */ /* 0x000ea40000300800 */
[----:B------:R-:W-:Y:S02]  /*170d0*/  IMAD.MOV.U32 R57, RZ, RZ, R85 ;  /* 0x000000ffff397224 */ /* 0x000fe400078e0055 */
[----:B------:R-:W4:Y:S01]  /*170e0*/  LDL.LU R243, [R1+0x1384] ;  /* 0x0013840001f37983 */ /* 0x000f220000300800 */
[----:B-1----:R-:W-:-:S03]  /*170f0*/  IMAD.MOV.U32 R90, RZ, RZ, R252 ;  /* 0x000000ffff5a7224 */ /* 0x002fc600078e00fc */
[----:B------:R-:W2:Y:S01]  /*17100*/  LDL.LU R252, [R1+0x1380] ;  /* 0x0013800001fc7983 */ /* 0x000ea20000300800 */
[----:B------:R-:W-:-:S03]  /*17110*/  IMAD.MOV.U32 R56, RZ, RZ, R84 ;  /* 0x000000ffff387224 */ /* 0x000fc600078e0054 */
[----:B------:R-:W-:Y:S04]  /*17120*/  STL [R1+0x1174], R53 ;  /* 0x0011743501007387 */ /* 0x000fe80000100800 */
[----:B------:R-:W-:Y:S01]  /*17130*/  STL [R1+0x1170], R52 ;  /* 0x0011703401007387 */ /* 0x000fe20000100800 */
[----:B------:R-:W-:-:S03]  /*17140*/  IMAD.MOV.U32 R61, RZ, RZ, R81 ;  /* 0x000000ffff3d7224 */ /* 0x000fc600078e0051 */
[----:B------:R1:W-:Y:S01]  /*17150*/  STL.64 [R1+0x8c8], R86 ;  /* 0x0008c85601007387 */ /* 0x0003e20000100a00 */
[----:B------:R-:W-:-:S03]  /*17160*/  IMAD.MOV.U32 R60, RZ, RZ, R80 ;  /* 0x000000ffff3c7224 */ /* 0x000fc600078e0050 */
[----:B-1----:R-:W2:Y:S04]  /*17170*/  LDL.LU.64 R86, [R1+0x1378] ;  /* 0x0013780001567983 */ /* 0x002ea80000300a00 */
[----:B------:R-:W2:Y:S04]  /*17180*/  LDL.LU.64 R84, [R1+0x1370] ;  /* 0x0013700001547983 */ /* 0x000ea80000300a00 */
[----:B------:R-:W-:Y:S04]  /*17190*/  STL [R1+0x1114], R57 ;  /* 0x0011143901007387 */ /* 0x000fe80000100800 */
[----:B------:R-:W-:Y:S04]  /*171a0*/  STL [R1+0x1110], R56 ;  /* 0x0011103801007387 */ /* 0x000fe80000100800 */
[----:B------:R1:W-:Y:S04]  /*171b0*/  STL.64 [R1+0x8b8], R82 ;  /* 0x0008b85201007387 */ /* 0x0003e80000100a00 */
[----:B-1----:R-:W2:Y:S04]  /*171c0*/  LDL.LU.64 R82, [R1+0x1368] ;  /* 0x0013680001527983 */ /* 0x002ea80000300a00 */
[----:B------:R-:W2:Y:S04]  /*171d0*/  LDL.LU.64 R80, [R1+0x1360] ;  /* 0x0013600001507983 */ /* 0x000ea80000300a00 */
[----:B------:R-:W-:Y:S04]  /*171e0*/  STL [R1+0x111c], R61 ;  /* 0x00111c3d01007387 */ /* 0x000fe80000100800 */
[----:B------:R-:W-:Y:S04]  /*171f0*/  STL [R1+0x1118], R60 ;  /* 0x0011183c01007387 */ /* 0x000fe80000100800 */
[----:B------:R1:W-:Y:S04]  /*17200*/  STL.64 [R1+0x8a8], R246 ;  /* 0x0008a8f601007387 */ /* 0x0003e80000100a00 */
[----:B-1----:R-:W3:Y:S04]  /*17210*/  LDL.LU.64 R246, [R1+0x1358] ;  /* 0x0013580001f67983 */ /* 0x002ee80000300a00 */
[----:B------:R-:W3:Y:S04]  /*17220*/  LDL.LU.64 R244, [R1+0x1350] ;  /* 0x0013500001f47983 */ /* 0x000ee80000300a00 */
[----:B------:R-:W-:Y:S04]  /*17230*/  STL [R1+0x1124], R65 ;  /* 0x0011244101007387 */ /* 0x000fe80000100800 */
[----:B------:R-:W-:Y:S04]  /*17240*/  STL [R1+0x1120], R64 ;  /* 0x0011204001007387 */ /* 0x000fe80000100800 */
[----:B------:R1:W-:Y:S04]  /*17250*/  STL.64 [R1+0x898], R250 ;  /* 0x000898fa01007387 */ /* 0x0003e80000100a00 */
[----:B-1----:R-:W4:Y:S04]  /*17260*/  LDL.LU.64 R250, [R1+0x1348] ;  /* 0x0013480001fa7983 */ /* 0x002f280000300a00 */
[----:B------:R-:W4:Y:S01]  /*17270*/  LDL.LU.64 R248, [R1+0x1340] ;  /* 0x0013400001f87983 */ /* 0x000f220000300a00 */
[----:B------:R-:W-:Y:S01]  /*17280*/  IMAD.MOV.U32 R91, RZ, RZ, R37 ;  /* 0x000000ffff5b7224 */ /* 0x000fe200078e0025 */
[C---:B------:R-:W-:Y:S08]  /*17290*/  HMMA.1688.F32.TF32 R92, R4.reuse, R58, R92 ;  /* 0x0000003a045c723c */ /* 0x040ff0000008105c */
[----:B------:R-:W-:Y:S01]  /*172a0*/  HMMA.1688.F32.TF32 R88, R4, R62, R88 ;  /* 0x0000003e0458723c */ /* 0x000fe20000081058 */
[----:B------:R1:W-:Y:S04]  /*172b0*/  STL [R1+0x112c], R69 ;  /* 0x00112c4501007387 */ /* 0x0003e80000100800 */
[----:B------:R1:W-:Y:S03]  /*172c0*/  STL [R1+0x1128], R68 ;  /* 0x0011284401007387 */ /* 0x0003e60000100800 */
[----:B------:R-:W-:Y:S08]  /*172d0*/  HMMA.1688.F32.TF32 R8, R12, R76, R8 ;  /* 0x0000004c0c08723c */ /* 0x000ff00000081008 */
[----:B------:R-:W-:-:S02]  /*172e0*/  IMAD.MOV.U32 R72, RZ, RZ, R92 ;  /* 0x000000ffff487224 */ /* 0x000fc400078e005c */
[----:B------:R-:W-:Y:S02]  /*172f0*/  IMAD.MOV.U32 R73, RZ, RZ, R93 ;  /* 0x000000ffff497224 */ /* 0x000fe400078e005d */
[----:B------:R-:W-:-:S04]  /*17300*/  IMAD.MOV.U32 R57, RZ, RZ, R94 ;  /* 0x000000ffff397224 */ /* 0x000fc800078e005e */
[----:B------:R-:W-:Y:S01]  /*17310*/  IMAD.MOV.U32 R76, RZ, RZ, R88 ;  /* 0x000000ffff4c7224 */ /* 0x000fe200078e0058 */
[----:B------:R-:W-:Y:S01]  /*17320*/  MOV R77, R89 ;  /* 0x00000059004d7202 */ /* 0x000fe20000000f00 */
[----:B-1----:R-:W-:Y:S02]  /*17330*/  IMAD.MOV.U32 R69, RZ, RZ, R90 ;  /* 0x000000ffff457224 */ /* 0x002fe400078e005a */
[----:B------:R-:W-:Y:S02]  /*17340*/  IMAD.MOV.U32 R68, RZ, RZ, R91 ;  /* 0x000000ffff447224 */ /* 0x000fe400078e005b */
[----:B------:R-:W-:-:S05]  /*17350*/  IMAD.MOV.U32 R56, RZ, RZ, R95 ;  /* 0x000000ffff387224 */ /* 0x000fca00078e005f */
[----:B------:R-:W-:Y:S04]  /*17360*/  STL [R1+0x113c], R56 ;  /* 0x00113c3801007387 */ /* 0x000fe80000100800 */
[----:B------:R-:W-:Y:S04]  /*17370*/  STL [R1+0x1138], R57 ;  /* 0x0011383901007387 */ /* 0x000fe80000100800 */
[----:B------:R-:W-:Y:S04]  /*17380*/  STL [R1+0x1134], R73 ;  /* 0x0011344901007387 */ /* 0x000fe80000100800 */
[----:B------:R1:W-:Y:S04]  /*17390*/  STL [R1+0x1130], R72 ;  /* 0x0011304801007387 */ /* 0x0003e80000100800 */
[----:B------:R-:W-:Y:S04]  /*173a0*/  STL [R1+0x114c], R68 ;  /* 0x00114c4401007387 */ /* 0x000fe80000100800 */
[----:B------:R1:W-:Y:S04]  /*173b0*/  STL [R1+0x1148], R77 ;  /* 0x0011484d01007387 */ /* 0x0003e80000100800 */
[----:B------:R1:W-:Y:S04]  /*173c0*/  STL [R1+0x1144], R76 ;  /* 0x0011444c01007387 */ /* 0x0003e80000100800 */
[----:B------:R1:W-:Y:S01]  /*173d0*/  STL [R1+0x1140], R69 ;  /* 0x0011404501007387 */ /* 0x0003e20000100800 */
[C---:B--2---:R-:W-:Y:S08]  /*173e0*/  HMMA.1688.F32.TF32 R80, R4.reuse, R74, R80 ;  /* 0x0000004a0450723c */ /* 0x044ff00000081050 */
[C---:B---3--:R-:W-:Y:S08]  /*173f0*/  HMMA.1688.F32.TF32 R88, R4.reuse, R70, R244 ;  /* 0x000000460458723c */ /* 0x048ff000000810f4 */
[----:B----4-:R-:W-:Y:S11]  /*17400*/  HMMA.1688.F32.TF32 R92, R4, R66, R248 ;  /* 0x00000042045c723c */ /* 0x010ff600000810f8 */
[----:B------:R-:W-:Y:S05]  /*17410*/  @!UPT UIADD3 URZ, URZ, URZ, URZ ;  /* 0x0000003f3f3ff290 */ /* 0x000fea000fffe03f */
[----:B-1----:R-:W-:Y:S02]  /*17420*/  IMAD.MOV.U32 R72, RZ, RZ, R91 ;  /* 0x000000ffff487224 */ /* 0x002fe400078e005b */
[----:B------:R-:W-:Y:S02]  /*17430*/  IMAD.MOV.U32 R73, RZ, RZ, R90 ;  /* 0x000000ffff497224 */ /* 0x000fe400078e005a */
[----:B------:R-:W-:Y:S02]  /*17440*/  IMAD.MOV.U32 R56, RZ, RZ, R88 ;  /* 0x000000ffff387224 */ /* 0x000fe400078e0058 */
[----:B------:R-:W-:Y:S01]  /*17450*/  IMAD.MOV.U32 R57, RZ, RZ, R89 ;  /* 0x000000ffff397224 */ /* 0x000fe200078e0059 */
[----:B------:R-:W-:Y:S01]  /*17460*/  MOV R77, R81 ;  /* 0x00000051004d7202 */ /* 0x000fe20000000f00 */
[----:B------:R-:W-:Y:S02]  /*17470*/  IMAD.MOV.U32 R68, RZ, RZ, R80 ;  /* 0x000000ffff447224 */ /* 0x000fe400078e0050 */
[----:B------:R-:W-:-:S02]  /*17480*/  IMAD.MOV.U32 R76, RZ, RZ, R82 ;  /* 0x000000ffff4c7224 */ /* 0x000fc400078e0052 */
[----:B------:R-:W-:Y:S01]  /*17490*/  IMAD.MOV.U32 R69, RZ, RZ, R83 ;  /* 0x000000ffff457224 */ /* 0x000fe200078e0053 */
[----:B------:R1:W-:Y:S04]  /*174a0*/  STL.64 [R1+0x860], R92 ;  /* 0x0008605c01007387 */ /* 0x0003e80000100a00 */
[----:B------:R2:W-:Y:S04]  /*174b0*/  STL.64 [R1+0x868], R94 ;  /* 0x0008685e01007387 */ /* 0x0005e80000100a00 */
[----:B------:R-:W-:Y:S04]  /*174c0*/  STL [R1+0x115c], R72 ;  /* 0x00115c4801007387 */ /* 0x000fe80000100800 */
[----:B------:R3:W-:Y:S04]  /*174d0*/  STL [R1+0x1158], R73 ;  /* 0x0011584901007387 */ /* 0x0007e80000100800 */
[----:B------:R-:W-:Y:S04]  /*174e0*/  STL [R1+0x1154], R56 ;  /* 0x0011543801007387 */ /* 0x000fe80000100800 */
[----:B------:R-:W-:Y:S04]  /*174f0*/  STL [R1+0x1150], R57 ;  /* 0x0011503901007387 */ /* 0x000fe80000100800 */
[----:B------:R-:W4:Y:S04]  /*17500*/  LDL.LU R80, [R1+0x110] ;  /* 0x0001100001507983 */ /* 0x000f280000300800 */
[----:B------:R-:W4:Y:S04]  /*17510*/  LDL.LU R81, [R1+0x114] ;  /* 0x0001140001517983 */ /* 0x000f280000300800 */
[----:B------:R-:W4:Y:S04]  /*17520*/  LDL.LU R82, [R1+0x118] ;  /* 0x0001180001527983 */ /* 0x000f280000300800 */
[----:B------:R-:W4:Y:S04]  /*17530*/  LDL.LU R83, [R1+0x11c] ;  /* 0x00011c0001537983 */ /* 0x000f280000300800 */
[----:B-1----:R-:W4:Y:S04]  /*17540*/  LDL.LU R92, [R1+0x3f0] ;  /* 0x0003f000015c7983 */ /* 0x002f280000300800 */
[----:B------:R-:W4:Y:S04]  /*17550*/  LDL.LU R93, [R1+0x3f4] ;  /* 0x0003f400015d7983 */ /* 0x000f280000300800 */
[----:B--2---:R-:W4:Y:S04]  /*17560*/  LDL.LU R94, [R1+0x3f8] ;  /* 0x0003f800015e7983 */ /* 0x004f280000300800 */
[----:B------:R-:W4:Y:S04]  /*17570*/  LDL.LU R95, [R1+0x3fc] ;  /* 0x0003fc00015f7983 */ /* 0x000f280000300800 */
[----:B------:R-:W2:Y:S04]  /*17580*/  LDL.LU R88, [R1+0x370] ;  /* 0x0003700001587983 */ /* 0x000ea80000300800 */
[----:B------:R-:W2:Y:S04]  /*17590*/  LDL.LU R89, [R1+0x374] ;  /* 0x0003740001597983 */ /* 0x000ea80000300800 */
[----:B------:R-:W2:Y:S04]  /*175a0*/  LDL.LU R90, [R1+0x378] ;  /* 0x00037800015a7983 */ /* 0x000ea80000300800 */
[----:B------:R-:W2:Y:S01]  /*175b0*/  LDL.LU R91, [R1+0x37c] ;  /* 0x00037c00015b7983 */ /* 0x000ea20000300800 */
[----:B------:R-:W-:-:S02]  /*175c0*/  IMAD.MOV.U32 R15, RZ, RZ, R8 ;  /* 0x000000ffff0f7224 */ /* 0x000fc400078e0008 */
[----:B------:R-:W-:Y:S01]  /*175d0*/  IMAD.MOV.U32 R14, RZ, RZ, R9 ;  /* 0x000000ffff0e7224 */ /* 0x000fe200078e0009 */
[----:B------:R-:W-:Y:S01]  /*175e0*/  LDS R8, [R3+0x4100] ;  /* 0x0041000003087984 */ /* 0x000fe20000000800 */
[----:B------:R-:W-:Y:S02]  /*175f0*/  IMAD.MOV.U32 R13, RZ, RZ, R10 ;  /* 0x000000ffff0d7224 */ /* 0x000fe400078e000a */
[----:B------:R-:W-:Y:S01]  /*17600*/  IMAD.MOV.U32 R12, RZ, RZ, R11 ;  /* 0x000000ffff0c7224 */ /* 0x000fe200078e000b */
[----:B------:R-:W-:Y:S04]  /*17610*/  LDS R10, [R3+0x6100] ;  /* 0x00610000030a7984 */ /* 0x000fe80000000800 */
[----:B------:R-:W-:Y:S04]  /*17620*/  LDS R9, [R240+0x4100] ;  /* 0x00410000f0097984 */ /* 0x000fe80000000800 */
[----:B------:R-:W4:Y:S01]  /*17630*/  LDS R11, [R240+0x6100] ;  /* 0x00610000f00b7984 */ /* 0x000f220000000800 */
[----:B------:R-:W-:Y:S03]  /*17640*/  HMMA.1688.F32.TF32 R4, R4, R78, R84 ;  /* 0x0000004e0404723c */ /* 0x000fe60000081054 */
[----:B------:R-:W-:Y:S04]  /*17650*/  STL [R1+0x116c], R69 ;  /* 0x00116c4501007387 */ /* 0x000fe80000100800 */
[----:B------:R-:W-:Y:S04]  /*17660*/  STL [R1+0x1168], R76 ;  /* 0x0011684c01007387 */ /* 0x000fe80000100800 */
[----:B------:R-:W-:Y:S04]  /*17670*/  STL [R1+0x1164], R77 ;  /* 0x0011644d01007387 */ /* 0x000fe80000100800 */
[----:B------:R-:W-:Y:S04]  /*17680*/  STL [R1+0x1160], R68 ;  /* 0x0011604401007387 */ /* 0x000fe80000100800 */
[----:B------:R-:W2:Y:S04]  /*17690*/  LDL.LU R84, [R1+0x2a0] ;  /* 0x0002a00001547983 */ /* 0x000ea80000300800 */
[----:B------:R-:W2:Y:S04]  /*176a0*/  LDL.LU R85, [R1+0x2a4] ;  /* 0x0002a40001557983 */ /* 0x000ea80000300800 */
[----:B------:R-:W2:Y:S04]  /*176b0*/  LDL.LU R86, [R1+0x2a8] ;  /* 0x0002a80001567983 */ /* 0x000ea80000300800 */
[----:B------:R-:W2:Y:S04]  /*176c0*/  LDL.LU R87, [R1+0x2ac] ;  /* 0x0002ac0001577983 */ /* 0x000ea80000300800 */
[----:B------:R-:W2:Y:S04]  /*176d0*/  LDL.LU R244, [R1+0xd0] ;  /* 0x0000d00001f47983 */ /* 0x000ea80000300800 */
[----:B------:R-:W2:Y:S04]  /*176e0*/  LDL.LU R245, [R1+0xd4] ;  /* 0x0000d40001f57983 */ /* 0x000ea80000300800 */
[----:B------:R-:W2:Y:S01]  /*176f0*/  LDL.LU R246, [R1+0xd8] ;  /* 0x0000d80001f67983 */ /* 0x000ea20000300800 */
[----:B---3--:R-:W-:-:S02]  /*17700*/  IMAD.MOV.U32 R73, RZ, RZ, R5 ;  /* 0x000000ffff497224 */ /* 0x008fc400078e0005 */
[----:B------:R-:W-:Y:S01]  /*17710*/  IMAD.MOV.U32 R72, RZ, RZ, R4 ;  /* 0x000000ffff487224 */ /* 0x000fe200078e0004 */
[----:B------:R-:W-:Y:S01]  /*17720*/  MOV R248, R243 ;  /* 0x000000f300f87202 */ /* 0x000fe20000000f00 */
[----:B------:R-:W-:Y:S01]  /*17730*/  IMAD.MOV.U32 R249, RZ, RZ, R242 ;  /* 0x000000fffff97224 */ /* 0x000fe200078e00f2 */
[----:B------:R1:W-:Y:S04]  /*17740*/  STL [R1+0x117c], R73 ;  /* 0x00117c4901007387 */ /* 0x0003e80000100800 */
[----:B------:R3:W-:Y:S01]  /*17750*/  STL [R1+0x1178], R72 ;  /* 0x0011784801007387 */ /* 0x0007e20000100800 */
[C---:B----4-:R-:W-:Y:S08]  /*17760*/  HMMA.1688.F32.TF32 R92, R8.reuse, R18, R92 ;  /* 0x00000012085c723c */ /* 0x050ff0000008105c */
[C---:B--2---:R-:W-:Y:S08]  /*17770*/  HMMA.1688.F32.TF32 R88, R8.reuse, R22, R88 ;  /* 0x000000160858723c */ /* 0x044ff00000081058 */
[----:B------:R-:W-:Y:S08]  /*17780*/  HMMA.1688.F32.TF32 R80, R8, R30, R80 ;  /* 0x0000001e0850723c */ /* 0x000ff00000081050 */
[----:B------:R-:W-:Y:S01]  /*17790*/  IMAD.MOV.U32 R33, RZ, RZ, R94 ;  /* 0x000000ffff217224 */ /* 0x000fe200078e005e */
[----:B------:R-:W-:Y:S01]  /*177a0*/  LDS R4, [R3+0x4200] ;  /* 0x0042000003047984 */ /* 0x000fe20000000800 */
[----:B------:R-:W-:-:S02]  /*177b0*/  IMAD.MOV.U32 R36, RZ, RZ, R95 ;  /* 0x000000ffff247224 */ /* 0x000fc400078e005f */
[----:B------:R-:W-:Y:S01]  /*177c0*/  IMAD.MOV.U32 R2, RZ, RZ, R92 ;  /* 0x000000ffff027224 */ /* 0x000fe200078e005c */
[----:B------:R-:W2:Y:S01]  /*177d0*/  LDL.LU.64 R94, [R1+0x1338] ;  /* 0x00133800015e7983 */ /* 0x000ea20000300a00 */
[----:B------:R-:W-:-:S03]  /*177e0*/  IMAD.MOV.U32 R32, RZ, RZ, R93 ;  /* 0x000000ffff207224 */ /* 0x000fc600078e005d */
[----:B------:R-:W2:Y:S01]  /*177f0*/  LDL.LU.64 R92, [R1+0x1330] ;  /* 0x00133000015c7983 */ /* 0x000ea20000300a00 */
[----:B------:R-:W-:Y:S02]  /*17800*/  IMAD.MOV.U32 R247, RZ, RZ, R252 ;  /* 0x000000fffff77224 */ /* 0x000fe400078e00fc */
[----:B------:R-:W-:Y:S01]  /*17810*/  IMAD.MOV.U32 R250, RZ, RZ, R241 ;  /* 0x000000fffffa7224 */ /* 0x000fe200078e00f1 */
[----:B------:R-:W-:Y:S01]  /*17820*/  LDS R5, [R240+0x4200] ;  /* 0x00420000f0057984 */ /* 0x000fe20000000800 */
[----:B------:R-:W-:Y:S01]  /*17830*/  IMAD.MOV.U32 R243, RZ, RZ, R90 ;  /* 0x000000fffff37224 */ /* 0x000fe200078e005a */
[----:B------:R-:W-:Y:S01]  /*17840*/  MOV R49, R88 ;  /* 0x0000005800317202 */ /* 0x000fe20000000f00 */
[----:B------:R-:W-:Y:S02]  /*17850*/  IMAD.MOV.U32 R242, RZ, RZ, R91 ;  /* 0x000000fffff27224 */ /* 0x000fe400078e005b */
[----:B------:R-:W-:Y:S01]  /*17860*/  IMAD.MOV.U32 R48, RZ, RZ, R89 ;  /* 0x000000ffff307224 */ /* 0x000fe200078e0059 */
[----:B------:R-:W4:Y:S04]  /*17870*/  LDL.LU.64 R90, [R1+0x1328] ;  /* 0x00132800015a7983 */ /* 0x000f280000300a00 */
[----:B------:R-:W4:Y:S01]  /*17880*/  LDL.LU.64 R88, [R1+0x1320] ;  /* 0x0013200001587983 */ /* 0x000f220000300a00 */
[----:B------:R-:W-:Y:S01]  /*17890*/  MOV R44, R80 ;  /* 0x00000050002c7202 */ /* 0x000fe20000000f00 */
[----:B------:R-:W-:-:S02]  /*178a0*/  IMAD.MOV.U32 R41, RZ, RZ, R81 ;  /* 0x000000ffff297224 */ /* 0x000fc400078e0051 */
[----:B------:R-:W-:Y:S02]  /*178b0*/  IMAD.MOV.U32 R40, RZ, RZ, R82 ;  /* 0x000000ffff287224 */ /* 0x000fe400078e0052 */
[----:B------:R-:W-:Y:S02]  /*178c0*/  IMAD.MOV.U32 R37, RZ, RZ, R83 ;  /* 0x000000ffff257224 */ /* 0x000fe400078e0053 */
[----:B------:R-:W-:Y:S01]  /*178d0*/  IMAD.MOV.U32 R251, RZ, RZ, R0 ;  /* 0x000000fffffb7224 */ /* 0x000fe200078e0000 */
[C---:B------:R-:W-:Y:S11]  /*178e0*/  HMMA.1688.F32.TF32 R80, R8.reuse, R34, R244 ;  /* 0x000000220850723c */ /* 0x040ff600000810f4 */
[----:B------:R-:W-:Y:S11]  /*178f0*/  @!UPT UIADD3 URZ, URZ, URZ, URZ ;  /* 0x0000003f3f3ff290 */ /* 0x000ff6000fffe03f */
[----:B------:R-:W-:Y:S02]  /*17900*/  @!UPT UIADD3 URZ, URZ, URZ, URZ ;  /* 0x0000003f3f3ff290 */ /* 0x000fe4000fffe03f */
[----:B-1----:R-:W-:Y:S02]  /*17910*/  IMAD.MOV.U32 R73, RZ, RZ, R80 ;  /* 0x000000ffff497224 */ /* 0x002fe400078e0050 */
[----:B---3--:R-:W-:Y:S02]  /*17920*/  IMAD.MOV.U32 R72, RZ, RZ, R81 ;  /* 0x000000ffff487224 */ /* 0x008fe400078e0051 */
[----:B------:R-:W-:Y:S02]  /*17930*/  IMAD.MOV.U32 R53, RZ, RZ, R82 ;  /* 0x000000ffff357224 */ /* 0x000fe400078e0052 */
[----:B------:R-:W-:Y:S02]  /*17940*/  IMAD.MOV.U32 R52, RZ, RZ, R83 ;  /* 0x000000ffff347224 */ /* 0x000fe400078e0053 */
[C---:B------:R-:W-:Y:S08]  /*17950*/  HMMA.1688.F32.TF32 R80, R8.reuse, R38, R248 ;  /* 0x000000260850723c */ /* 0x040ff000000810f8 */
[----:B------:R-:W-:Y:S11]  /*17960*/  HMMA.1688.F32.TF32 R84, R8, R26, R84 ;  /* 0x0000001a0854723c */ /* 0x000ff60000081054 */
[----:B------:R-:W-:Y:S05]  /*17970*/  @!UPT UIADD3 URZ, URZ, URZ, URZ ;  /* 0x0000003f3f3ff290 */ /* 0x000fea000fffe03f */
[----:B------:R-:W-:Y:S01]  /*17980*/  MOV R69, R80 ;  /* 0x0000005000457202 */ /* 0x000fe20000000f00 */
[----:B------:R-:W-:Y:S02]  /*17990*/  IMAD.MOV.U32 R76, RZ, RZ, R81 ;  /* 0x000000ffff4c7224 */ /* 0x000fe400078e0051 */
[----:B------:R-:W-:Y:S02]  /*179a0*/  IMAD.MOV.U32 R77, RZ, RZ, R82 ;  /* 0x000000ffff4d7224 */ /* 0x000fe400078e0052 */
[----:B------:R-:W-:-:S03]  /*179b0*/  IMAD.MOV.U32 R68, RZ, RZ, R83 ;  /* 0x000000ffff447224 */ /* 0x000fc600078e0053 */
[----:B------:R-:W-:Y:S02]  /*179c0*/  IMAD.MOV.U32 R252, RZ, RZ, R84 ;  /* 0x000000fffffc7224 */ /* 0x000fe400078e0054 */
[----:B------:R-:W-:Y:S02]  /*179d0*/  IMAD.MOV.U32 R241, RZ, RZ, R85 ;  /* 0x000000fffff17224 */ /* 0x000fe400078e0055 */
[----:B------:R-:W-:Y:S02]  /*179e0*/  IMAD.MOV.U32 R45, RZ, RZ, R86 ;  /* 0x000000ffff2d7224 */ /* 0x000fe400078e0056 */
[----:B------:R-:W-:Y:S02]  /*179f0*/  IMAD.MOV.U32 R0, RZ, RZ, R87 ;  /* 0x000000ffff007224 */ /* 0x000fe400078e0057 */
[C---:B------:R-:W-:Y:S08]  /*17a00*/  HMMA.1688.F32.TF32 R84, R8.reuse, R50, R96 ;  /* 0x000000320854723c */ /* 0x040ff00000081060 */
[C---:B----4-:R-:W-:Y:S08]  /*17a10*/  HMMA.1688.F32.TF32 R80, R8.reuse, R42, R88 ;  /* 0x0000002a0850723c */ /* 0x050ff00000081058 */
[C---:B--2---:R-:W-:Y:S11]  /*17a20*/  HMMA.1688.F32.TF32 R88, R8.reuse, R46, R92 ;  /* 0x0000002e0858723c */ /* 0x044ff6000008105c */
[----:B------:R-:W-:Y:S04]  /*17a30*/  @!UPT UIADD3 URZ, URZ, URZ, URZ ;  /* 0x0000003f3f3ff290 */ /* 0x000fe8000fffe03f */
[----:B------:R-:W-:Y:S04]  /*17a40*/  STL.64 [R1+0x820], R80 ;  /* 0x0008205001007387 */ /* 0x000fe80000100a00 */
[----:B------:R1:W-:Y:S02]  /*17a50*/  STL.64 [R1+0x828], R82 ;  /* 0x0008285201007387 */ /* 0x0003e40000100a00 */
[C---:B-1----:R-:W-:Y:S02]  /*17a60*/  HMMA.1688.F32.TF32 R80, R8.reuse, R54, R100 ;  /* 0x000000360850723c */ /* 0x042fe40000081064 */
[----:B------:R-:W-:Y:S04]  /*17a70*/  STL.64 [R1+0x810], R88 ;  /* 0x0008105801007387 */ /* 0x000fe80000100a00 */
[----:B------:R1:W-:Y:S04]  /*17a80*/  STL.64 [R1+0x818], R90 ;  /* 0x0008185a01007387 */ /* 0x0003e80000100a00 */
[----:B------:R-:W-:Y:S04]  /*17a90*/  STL.64 [R1+0x800], R84 ;  /* 0x0008005401007387 */ /* 0x000fe80000100a00 */
[----:B------:R2:W-:Y:S01]  /*17aa0*/  STL.64 [R1+0x808], R86 ;  /* 0x0008085601007387 */ /* 0x0005e20000100a00 */
[C---:B-1----:R-:W-:Y:S08]  /*17ab0*/  HMMA.1688.F32.TF32 R88, R8.reuse, R58, R104 ;  /* 0x0000003a0858723c */ /* 0x042ff00000081068 */
[----:B------:R-:W-:Y:S01]  /*17ac0*/  STL.64 [R1+0x7f0], R80 ;  /* 0x0007f05001007387 */ /* 0x000fe20000100a00 */
[C---:B--2---:R-:W-:Y:S03]  /*17ad0*/  HMMA.1688.F32.TF32 R84, R8.reuse, R62, R108 ;  /* 0x0000003e0854723c */ /* 0x044fe6000008106c */
[----:B------:R1:W-:Y:S05]  /*17ae0*/  STL.64 [R1+0x7f8], R82 ;  /* 0x0007f85201007387 */ /* 0x0003ea0000100a00 */
[C---:B-1----:R-:W-:Y:S06]  /*17af0*/  HMMA.1688.F32.TF32 R80, R8.reuse, R66, R112 ;  /* 0x000000420850723c */ /* 0x042fec0000081070 */
[----:B------:R-:W-:Y:S04]  /*17b00*/  STL.64 [R1+0x7e0], R88 ;  /* 0x0007e05801007387 */ /* 0x000fe80000100a00 */
[----:B------:R-:W-:Y:S04]  /*17b10*/  STL.64 [R1+0x7e8], R90 ;  /* 0x0007e85a01007387 */ /* 0x000fe80000100a00 */
[----:B------:R-:W2:Y:S04]  /*17b20*/  LDL.LU R96, [R1+0x460] ;  /* 0x0004600001607983 */ /* 0x000ea80000300800 */
[----:B------:R-:W-:Y:S04]  /*17b30*/  STL.64 [R1+0x7d0], R84 ;  /* 0x0007d05401007387 */ /* 0x000fe80000100a00 */
[----:B------:R-:W-:Y:S04]  /*17b40*/  STL.64 [R1+0x7d8], R86 ;  /* 0x0007d85601007387 */ /* 0x000fe80000100a00 */
[----:B------:R1:W-:Y:S04]  /*17b50*/  STL.64 [R1+0x7c0], R80 ;  /* 0x0007c05001007387 */ /* 0x0003e80000100a00 */
[----:B------:R3:W-:Y:S04]  /*17b60*/  STL.64 [R1+0x7c8], R82 ;  /* 0x0007c85201007387 */ /* 0x0007e80000100a00 */
[----:B------:R-:W2:Y:S04]  /*17b70*/  LDL.LU R97, [R1+0x464] ;  /* 0x0004640001617983 */ /* 0x000ea80000300800 */
[----:B------:R-:W2:Y:S04]  /*17b80*/  LDL.LU R98, [R1+0x468] ;  /* 0x0004680001627983 */ /* 0x000ea80000300800 */
[----:B------:R-:W2:Y:S04]  /*17b90*/  LDL.LU R99, [R1+0x46c] ;  /* 0x00046c0001637983 */ /* 0x000ea80000300800 */
[----:B-1----:R-:W4:Y:S04]  /*17ba0*/  LDL.LU R80, [R1+0x3b0] ;  /* 0x0003b00001507983 */ /* 0x002f280000300800 */
[----:B------:R-:W4:Y:S04]  /*17bb0*/  LDL.LU R81, [R1+0x3b4] ;  /* 0x0003b40001517983 */ /* 0x000f280000300800 */
[----:B---3--:R-:W4:Y:S04]  /*17bc0*/  LDL.LU R82, [R1+0x3b8] ;  /* 0x0003b80001527983 */ /* 0x008f280000300800 */
[----:B------:R-:W4:Y:S01]  /*17bd0*/  LDL.LU R83, [R1+0x3bc] ;  /* 0x0003bc0001537983 */ /* 0x000f220000300800 */
[----:B------:R-:W-:Y:S03]  /*17be0*/  HMMA.1688.F32.TF32 R100, R8, R70, R116 ;  /* 0x000000460864723c */ /* 0x000fe60000081074 */
        /* <DEDUP_REMOVED lines=17> */
[----:B------:R-:W-:Y:S04]  /*17d00*/  STL.64 [R1+0x7b0], R100 ;  /* 0x0007b06401007387 */ /* 0x000fe80000100a00 */
[----:B------:R1:W-:Y:S04]  /*17d10*/  STL.64 [R1+0x7b8], R102 ;  /* 0x0007b86601007387 */ /* 0x0003e80000100a00 */
[----:B------:R-:W3:Y:S04]  /*17d20*/  LDL.LU R85, [R1+0x64] ;  /* 0x0000640001557983 */ /* 0x000ee80000300800 */
[----:B------:R-:W3:Y:S04]  /*17d30*/  LDL.LU R86, [R1+0x68] ;  /* 0x0000680001567983 */ /* 0x000ee80000300800 */
[----:B------:R-:W3:Y:S01]  /*17d40*/  LDL.LU R87, [R1+0x6c] ;  /* 0x00006c0001577983 */ /* 0x000ee20000300800 */
[----:B------:R-:W-:-:S02]  /*17d50*/  IMAD.MOV.U32 R56, RZ, RZ, R6 ;  /* 0x000000ffff387224 */ /* 0x000fc400078e0006 */
[----:B------:R-:W-:Y:S01]  /*17d60*/  IMAD.MOV.U32 R57, RZ, RZ, R7 ;  /* 0x000000ffff397224 */ /* 0x000fe200078e0007 */
[----:B------:R-:W-:Y:S04]  /*17d70*/  LDS R6, [R3+0x6200] ;  /* 0x0062000003067984 */ /* 0x000fe80000000800 */
[----:B------:R-:W2:Y:S01]  /*17d80*/  LDS R7, [R240+0x6200] ;  /* 0x00620000f0077984 */ /* 0x000ea20000000800 */
[C---:B------:R-:W-:Y:S08]  /*17d90*/  HMMA.1688.F32.TF32 R104, R8.reuse, R74, R120 ;  /* 0x0000004a0868723c */ /* 0x040ff00000081078 */
[----:B-1----:R-:W-:Y:S01]  /*17da0*/  HMMA.1688.F32.TF32 R100, R8, R78, R124 ;  /* 0x0000004e0864723c */ /* 0x002fe2000008107c */
[----:B------:R-:W-:Y:S04]  /*17db0*/  LDS R8, [R3+0x4300] ;  /* 0x0043000003087984 */ /* 0x000fe80000000800 */
[----:B------:R-:W-:Y:S04]  /*17dc0*/  LDS R10, [R3+0x6300] ;  /* 0x00630000030a7984 */ /* 0x000fe80000000800 */
[----:B------:R-:W-:Y:S04]  /*17dd0*/  LDS R9, [R240+0x4300] ;  /* 0x00430000f0097984 */ /* 0x000fe80000000800 */
[----:B------:R-:W1:Y:S04]  /*17de0*/  LDS R11, [R240+0x6300] ;  /* 0x00630000f00b7984 */ /* 0x000e680000000800 */
[----:B------:R-:W-:Y:S04]  /*17df0*/  STL.64 [R1+0x7a0], R104 ;  /* 0x0007a06801007387 */ /* 0x000fe80000100a00 */
[----:B------:R-:W-:Y:S04]  /*17e00*/  STL.64 [R1+0x7a8], R106 ;  /* 0x0007a86a01007387 */ /* 0x000fe80000100a00 */
[----:B------:R-:W-:Y:S04]  /*17e10*/  STL.64 [R1+0x790], R100 ;  /* 0x0007906401007387 */ /* 0x000fe80000100a00 */
[----:B------:R4:W-:Y:S01]  /*17e20*/  STL.64 [R1+0x798], R102 ;  /* 0x0007986601007387 */ /* 0x0009e20000100a00 */
[C---:B--2---:R-:W-:Y:S08]  /*17e30*/  HMMA.1688.F32.TF32 R96, R4.reuse, R18, R96 ;  /* 0x000000120460723c */ /* 0x044ff00000081060 */
[C---:B----4-:R-:W-:Y:S11]  /*17e40*/  HMMA.1688.F32.TF32 R100, R4.reuse, R22, R80 ;  /* 0x000000160464723c */ /* 0x050ff60000081050 */
[----:B------:R-:W-:Y:S04]  /*17e50*/  @!UPT UIADD3 URZ, URZ, URZ, URZ ;  /* 0x0000003f3f3ff290 */ /* 0x000fe8000fffe03f */
[----:B------:R-:W-:Y:S04]  /*17e60*/  STL.64 [R1+0x1188], R98 ;  /* 0x0011886201007387 */ /* 0x000fe80000100a00 */
[----:B------:R-:W-:Y:S04]  /*17e70*/  STL.64 [R1+0x1180], R96 ;  /* 0x0011806001007387 */ /* 0x000fe80000100a00 */
[----:B------:R-:W1:Y:S04]  /*17e80*/  LDL.LU R80, [R1+0x4b0] ;  /* 0x0004b00001507983 */ /* 0x000e680000300800 */
[----:B------:R-:W1:Y:S04]  /*17e90*/  LDL.LU R81, [R1+0x4b4] ;  /* 0x0004b40001517983 */ /* 0x000e680000300800 */
[----:B------:R-:W1:Y:S04]  /*17ea0*/  LDL.LU R82, [R1+0x4b8] ;  /* 0x0004b80001527983 */ /* 0x000e680000300800 */
[----:B------:R-:W1:Y:S01]  /*17eb0*/  LDL.LU R83, [R1+0x4bc] ;  /* 0x0004bc0001537983 */ /* 0x000e620000300800 */
[C---:B---3--:R-:W-:Y:S03]  /*17ec0*/  HMMA.1688.F32.TF32 R88, R4.reuse, R26, R88 ;  /* 0x0000001a0458723c */ /* 0x048fe60000081058 */
[----:B------:R-:W-:Y:S04]  /*17ed0*/  STL.64 [R1+0x11a8], R102 ;  /* 0x0011a86601007387 */ /* 0x000fe80000100a00 */
[----:B------:R-:W-:Y:S01]  /*17ee0*/  STL.64 [R1+0x11a0], R100 ;  /* 0x0011a06401007387 */ /* 0x000fe20000100a00 */
[C---:B------:R-:W-:Y:S08]  /*17ef0*/  HMMA.1688.F32.TF32 R244, R4.reuse, R30, R244 ;  /* 0x0000001e04f4723c */ /* 0x040ff000000810f4 */
[C---:B------:R-:W-:Y:S07]  /*17f00*/  HMMA.1688.F32.TF32 R248, R4.reuse, R34, R248 ;  /* 0x0000002204f8723c */ /* 0x040fee00000810f8 */
[----:B------:R-:W-:Y:S04]  /*17f10*/  STL.64 [R1+0x11b8], R90 ;  /* 0x0011b85a01007387 */ /* 0x000fe80000100a00 */
[----:B------:R2:W-:Y:S02]  /*17f20*/  STL.64 [R1+0x11b0], R88 ;  /* 0x0011b05801007387 */ /* 0x0005e40000100a00 */
[C---:B--2---:R-:W-:Y:S02]  /*17f30*/  HMMA.1688.F32.TF32 R88, R4.reuse, R38, R92 ;  /* 0x000000260458723c */ /* 0x044fe4000008105c */
[----:B------:R-:W-:Y:S06]  /*17f40*/  STL.64 [R1+0x11c8], R246 ;  /* 0x0011c8f601007387 */ /* 0x000fec0000100a00 */
[C---:B------:R-:W-:Y:S01]  /*17f50*/  HMMA.1688.F32.TF32 R84, R4.reuse, R42, R84 ;  /* 0x0000002a0454723c */ /* 0x040fe20000081054 */
[----:B------:R-:W-:Y:S11]  /*17f60*/  STL.64 [R1+0x11c0], R244 ;  /* 0x0011c0f401007387 */ /* 0x000ff60000100a00 */
[----:B------:R-:W-:Y:S04]  /*17f70*/  @!UPT UIADD3 URZ, URZ, URZ, URZ ;  /* 0x0000003f3f3ff290 */ /* 0x000fe8000fffe03f */
[----:B------:R-:W-:Y:S01]  /*17f80*/  IMAD.MOV.U32 R65, RZ, RZ, R88 ;  /* 0x000000ffff417224 */ /* 0x000fe200078e0058 */
[----:B------:R-:W-:Y:S01]  /*17f90*/  STL.64 [R1+0x11d8], R250 ;  /* 0x0011d8fa01007387 */ /* 0x000fe20000100a00 */
[----:B------:R-:W-:Y:S01]  /*17fa0*/  IMAD.MOV.U32 R64, RZ, RZ, R89 ;  /* 0x000000ffff407224 */ /* 0x000fe200078e0059 */
[----:B------:R-:W-:Y:S02]  /*17fb0*/  HMMA.1688.F32.TF32 R92, R4, R46, R128 ;  /* 0x0000002e045c723c */ /* 0x000fe40000081080 */
[----:B------:R-:W-:Y:S01]  /*17fc0*/  STL.64 [R1+0x11d0], R248 ;  /* 0x0011d0f801007387 */ /* 0x000fe20000100a00 */
[----:B------:R-:W-:Y:S02]  /*17fd0*/  IMAD.MOV.U32 R61, RZ, RZ, R90 ;  /* 0x000000ffff3d7224 */ /* 0x000fe400078e005a */
[----:B------:R-:W-:-:S03]  /*17fe0*/  IMAD.MOV.U32 R60, RZ, RZ, R91 ;  /* 0x000000ffff3c7224 */ /* 0x000fc600078e005b */
[C---:B------:R-:W-:Y:S01]  /*17ff0*/  HMMA.1688.F32.TF32 R88, R4.reuse, R50, R132 ;  /* 0x000000320458723c */ /* 0x040fe20000081084 */
[----:B------:R-:W-:Y:S04]  /*18000*/  STL.64 [R1+0x780], R84 ;  /* 0x0007805401007387 */ /* 0x000fe80000100a00 */
[----:B------:R2:W-:Y:S03]  /*18010*/  STL.64 [R1+0x788], R86 ;  /* 0x0007885601007387 */ /* 0x0005e60000100a00 */
[C---:B--2---:R-:W-:Y:S07]  /*18020*/  HMMA.1688.F32.TF32 R84, R4.reuse, R54, R136 ;  /* 0x000000360454723c */ /* 0x044fee0000081088 */
[----:B------:R-:W-:Y:S04]  /*18030*/  STL.64 [R1+0x770], R92 ;  /* 0x0007705c01007387 */ /* 0x000fe80000100a00 */
[----:B------:R2:W-:Y:S04]  /*18040*/  STL.64 [R1+0x778], R94 ;  /* 0x0007785e01007387 */ /* 0x0005e80000100a00 */
[----:B------:R-:W-:Y:S04]  /*18050*/  STL.64 [R1+0x760], R88 ;  /* 0x0007605801007387 */ /* 0x000fe80000100a00 */
[----:B------:R3:W-:Y:S01]  /*18060*/  STL.64 [R1+0x768], R90 ;  /* 0x0007685a01007387 */ /* 0x0007e20000100a00 */
[C---:B--2---:R-:W-:Y:S03]  /*18070*/  HMMA.1688.F32.TF32 R92, R4.reuse, R58, R140 ;  /* 0x0000003a045c723c */ /* 0x044fe6000008108c */
[----:B------:R-:W-:Y:S05]  /*18080*/  STL.64 [R1+0x750], R84 ;  /* 0x0007505401007387 */ /* 0x000fea0000100a00 */
[C---:B---3--:R-:W-:Y:S01]  /*18090*/  HMMA.1688.F32.TF32 R88, R4.reuse, R62, R144 ;  /* 0x0000003e0458723c */ /* 0x048fe20000081090 */
[----:B------:R2:W-:Y:S07]  /*180a0*/  STL.64 [R1+0x758], R86 ;  /* 0x0007585601007387 */ /* 0x0005ee0000100a00 */
        /* <DEDUP_REMOVED lines=9> */
[----:B--2---:R-:W-:Y:S07]  /*18140*/  HMMA.1688.F32.TF32 R84, R4, R78, R160 ;  /* 0x0000004e0454723c */ /* 0x004fee00000810a0 */
[----:B------:R2:W-:Y:S04]  /*18150*/  STL.64 [R1+0x710], R92 ;  /* 0x0007105c01007387 */ /* 0x0005e80000100a00 */
[----:B------:R3:W-:Y:S04]  /*18160*/  STL.64 [R1+0x718], R94 ;  /* 0x0007185e01007387 */ /* 0x0007e80000100a00 */
[----:B------:R-:W-:Y:S04]  /*18170*/  STL.64 [R1+0x700], R88 ;  /* 0x0007005801007387 */ /* 0x000fe80000100a00 */
[----:B------:R-:W-:Y:S04]  /*18180*/  STL.64 [R1+0x708], R90 ;  /* 0x0007085a01007387 */ /* 0x000fe80000100a00 */
[----:B------:R-:W-:Y:S04]  /*18190*/  LDS R4, [R3+0x4400] ;  /* 0x0044000003047984 */ /* 0x000fe80000000800 */
[----:B------:R-:W-:Y:S04]  /*181a0*/  LDS R6, [R3+0x6400] ;  /* 0x0064000003067984 */ /* 0x000fe80000000800 */
[----:B------:R2:W-:Y:S04]  /*181b0*/  STL.64 [R1+0x6f0], R84 ;  /* 0x0006f05401007387 */ /* 0x0005e80000100a00 */
[----:B------:R1:W-:Y:S04]  /*181c0*/  STL.64 [R1+0x6f8], R86 ;  /* 0x0006f85601007387 */ /* 0x0003e80000100a00 */
        /* <DEDUP_REMOVED lines=20> */
[----:B--2---:R-:W2:Y:S04]  /*18310*/  LDL.LU R92, [R1+0xb0] ;  /* 0x0000b000015c7983 */ /* 0x004ea80000300800 */
[----:B------:R-:W2:Y:S04]  /*18320*/  LDL.LU R93, [R1+0xb4] ;  /* 0x0000b400015d7983 */ /* 0x000ea80000300800 */
[----:B---3--:R-:W2:Y:S01]  /*18330*/  LDL.LU R94, [R1+0xb8] ;  /* 0x0000b800015e7983 */ /* 0x008ea20000300800 */
[C---:B-1----:R-:W-:Y:S03]  /*18340*/  HMMA.1688.F32.TF32 R120, R8.reuse, R18, R80 ;  /* 0x000000120878723c */ /* 0x042fe60000081050 */
[----:B------:R-:W2:Y:S04]  /*18350*/  LDL.LU R95, [R1+0xbc] ;  /* 0x0000bc00015f7983 */ /* 0x000ea80000300800 */
[----:B------:R-:W3:Y:S04]  /*18360*/  LDL.LU R80, [R1+0x380] ;  /* 0x0003800001507983 */ /* 0x000ee80000300800 */
[----:B------:R-:W3:Y:S04]  /*18370*/  LDL.LU R81, [R1+0x384] ;  /* 0x0003840001517983 */ /* 0x000ee80000300800 */
[----:B------:R-:W3:Y:S04]  /*18380*/  LDL.LU R82, [R1+0x388] ;  /* 0x0003880001527983 */ /* 0x000ee80000300800 */
[----:B------:R-:W3:Y:S04]  /*18390*/  LDL.LU R83, [R1+0x38c] ;  /* 0x00038c0001537983 */ /* 0x000ee80000300800 */
        /* <DEDUP_REMOVED lines=12> */
[----:B------:R-:W-:Y:S04]  /*18460*/  STL.64 [R1+0x11e8], R122 ;  /* 0x0011e87a01007387 */ /* 0x000fe80000100a00 */
[----:B------:R-:W-:Y:S04]  /*18470*/  STL.64 [R1+0x11e0], R120 ;  /* 0x0011e07801007387 */ /* 0x000fe80000100a00 */
[----:B------:R-:W-:Y:S04]  /*18480*/  LDS R5, [R240+0x4400] ;  /* 0x00440000f0057984 */ /* 0x000fe80000000800 */
[----:B------:R-:W2:Y:S01]  /*18490*/  LDS R7, [R240+0x6400] ;  /* 0x00640000f0077984 */ /* 0x000ea20000000800 */
[C---:B----4-:R-:W-:Y:S08]  /*184a0*/  HMMA.1688.F32.TF32 R88, R8.reuse, R42, R100 ;  /* 0x0000002a0858723c */ /* 0x050ff00000081064 */
[C---:B------:R-:W-:Y:S08]  /*184b0*/  HMMA.1688.F32.TF32 R104, R8.reuse, R26, R104 ;  /* 0x0000001a0868723c */ /* 0x040ff00000081068 */
[C---:B------:R-:W-:Y:S08]  /*184c0*/  HMMA.1688.F32.TF32 R124, R8.reuse, R22, R124 ;  /* 0x00000016087c723c */ /* 0x040ff0000008107c */
[C---:B------:R-:W-:Y:S08]  /*184d0*/  HMMA.1688.F32.TF32 R108, R8.reuse, R30, R108 ;  /* 0x0000001e086c723c */ /* 0x040ff0000008106c */
[C---:B------:R-:W-:Y:S07]  /*184e0*/  HMMA.1688.F32.TF32 R112, R8.reuse, R34, R112 ;  /* 0x000000220870723c */ /* 0x040fee0000081070 */
[----:B------:R-:W-:Y:S04]  /*184f0*/  STL.64 [R1+0x11f8], R126 ;  /* 0x0011f87e01007387 */ /* 0x000fe80000100a00 */
[----:B------:R-:W-:Y:S04]  /*18500*/  STL.64 [R1+0x11f0], R124 ;  /* 0x0011f07c01007387 */ /* 0x000fe80000100a00 */
[----:B------:R-:W-:Y:S04]  /*18510*/  STL.64 [R1+0x1208], R106 ;  /* 0x0012086a01007387 */ /* 0x000fe80000100a00 */
[----:B------:R1:W-:Y:S04]  /*18520*/  STL.64 [R1+0x1200], R104 ;  /* 0x0012006801007387 */ /* 0x0003e80000100a00 */
[----:B------:R-:W-:Y:S01]  /*18530*/  STL.64 [R1+0x1218], R110 ;  /* 0x0012186e01007387 */ /* 0x000fe20000100a00 */
[C---:B------:R-:W-:Y:S03]  /*18540*/  HMMA.1688.F32.TF32 R100, R8.reuse, R50, R168 ;  /* 0x000000320864723c */ /* 0x040fe600000810a8 */
[----:B------:R-:W-:Y:S04]  /*18550*/  STL.64 [R1+0x1210], R108 ;  /* 0x0012106c01007387 */ /* 0x000fe80000100a00 */
[----:B------:R-:W-:Y:S01]  /*18560*/  STL.64 [R1+0x1228], R114 ;  /* 0x0012287201007387 */ /* 0x000fe20000100a00 */
[C---:B-1----:R-:W-:Y:S03]  /*18570*/  HMMA.1688.F32.TF32 R104, R8.reuse, R46, R164 ;  /* 0x0000002e0868723c */ /* 0x042fe600000810a4 */
[----:B------:R-:W-:Y:S04]  /*18580*/  STL.64 [R1+0x1220], R112 ;  /* 0x0012207001007387 */ /* 0x000fe80000100a00 */
[----:B------:R-:W-:Y:S04]  /*18590*/  STL.64 [R1+0x6d0], R88 ;  /* 0x0006d05801007387 */ /* 0x000fe80000100a00 */
[----:B------:R1:W-:Y:S02]  /*185a0*/  STL.64 [R1+0x6d8], R90 ;  /* 0x0006d85a01007387 */ /* 0x0003e40000100a00 */
[C---:B-1----:R-:W-:Y:S10]  /*185b0*/  HMMA.1688.F32.TF32 R88, R8.reuse, R54, R172 ;  /* 0x000000360858723c */ /* 0x042ff400000810ac */
[----:B------:R-:W-:Y:S04]  /*185c0*/  STL.64 [R1+0x70], R104 ;  /* 0x0000706801007387 */ /* 0x000fe80000100a00 */
[----:B------:R1:W-:Y:S04]  /*185d0*/  STL.64 [R1+0x78], R106 ;  /* 0x0000786a01007387 */ /* 0x0003e80000100a00 */
[----:B------:R-:W-:Y:S04]  /*185e0*/  STL.64 [R1+0x60], R100 ;  /* 0x0000606401007387 */ /* 0x000fe80000100a00 */
[----:B------:R4:W-:Y:S01]  /*185f0*/  STL.64 [R1+0x68], R102 ;  /* 0x0000686601007387 */ /* 0x0009e20000100a00 */
[C---:B-1----:R-:W-:Y:S03]  /*18600*/  HMMA.1688.F32.TF32 R104, R8.reuse, R58, R176 ;  /* 0x0000003a0868723c */ /* 0x042fe600000810b0 */
[----:B------:R-:W-:Y:S05]  /*18610*/  STL.64 [R1+0x6c0], R88 ;  /* 0x0006c05801007387 */ /* 0x000fea0000100a00 */
[C---:B----4-:R-:W-:Y:S01]  /*18620*/  HMMA.1688.F32.TF32 R100, R8.reuse, R62, R180 ;  /* 0x0000003e0864723c */ /* 0x050fe200000810b4 */
[----:B------:R1:W-:Y:S07]  /*18630*/  STL.64 [R1+0x6c8], R90 ;  /* 0x0006c85a01007387 */ /* 0x0003ee0000100a00 */
[C---:B-1----:R-:W-:Y:S07]  /*18640*/  HMMA.1688.F32.TF32 R88, R8.reuse, R66, R184 ;  /* 0x000000420858723c */ /* 0x042fee00000810b8 */
        /* <DEDUP_REMOVED lines=8> */
[----:B-1----:R-:W-:Y:S07]  /*186d0*/  HMMA.1688.F32.TF32 R88, R8, R78, R196 ;  /* 0x0000004e0858723c */ /* 0x002fee00000810c4 */
[----:B------:R-:W-:Y:S04]  /*186e0*/  STL.64 [R1+0x680], R104 ;  /* 0x0006806801007387 */ /* 0x000fe80000100a00 */
[----:B------:R-:W-:Y:S04]  /*186f0*/  STL.64 [R1+0x688], R106 ;  /* 0x0006886a01007387 */ /* 0x000fe80000100a00 */
[----:B------:R-:W-:Y:S01]  /*18700*/  STL.64 [R1+0x670], R100 ;  /* 0x0006706401007387 */ /* 0x000fe20000100a00 */
[C---:B--2---:R-:W-:Y:S03]  /*18710*/  HMMA.1688.F32.TF32 R156, R4.reuse, R22, R116 ;  /* 0x00000016049c723c */ /* 0x044fe60000081074 */
[----:B------:R-:W-:Y:S04]  /*18720*/  STL.64 [R1+0x678], R102 ;  /* 0x0006786601007387 */ /* 0x000fe80000100a00 */
[----:B------:R-:W-:Y:S01]  /*18730*/  MOV R116, R214 ;  /* 0x000000d600747202 */ /* 0x000fe20000000f00 */
[----:B------:R-:W-:Y:S01]  /*18740*/  IMAD.MOV.U32 R117, RZ, RZ, R208 ;  /* 0x000000ffff757224 */ /* 0x000fe200078e00d0 */
[----:B------:R-:W-:Y:S01]  /*18750*/  HMMA.1688.F32.TF32 R152, R4, R18, R96 ;  /* 0x000000120498723c */ /* 0x000fe20000081060 */
[----:B------:R-:W-:Y:S01]  /*18760*/  IMAD.MOV.U32 R118, RZ, RZ, R209 ;  /* 0x000000ffff767224 */ /* 0x000fe200078e00d1 */
[----:B------:R1:W-:Y:S01]  /*18770*/  STL.64 [R1+0x660], R88 ;  /* 0x0006605801007387 */ /* 0x0003e20000100a00 */
[----:B------:R-:W-:-:S03]  /*18780*/  IMAD.MOV.U32 R119, RZ, RZ, R210 ;  /* 0x000000ffff777224 */ /* 0x000fc600078e00d2 */
[----:B------:R2:W-:Y:S01]  /*18790*/  STL.64 [R1+0x668], R90 ;  /* 0x0006685a01007387 */ /* 0x0005e20000100a00 */
[----:B------:R-:W-:-:S03]  /*187a0*/  IMAD.MOV.U32 R96, RZ, RZ, R204 ;  /* 0x000000ffff607224 */ /* 0x000fc600078e00cc */
[----:B------:R-:W4:Y:S01]  /*187b0*/  LDL.LU R214, [R1+0x131c] ;  /* 0x00131c0001d67983 */ /* 0x000f220000300800 */
[----:B------:R-:W-:-:S03]  /*187c0*/  IMAD.MOV.U32 R97, RZ, RZ, R205 ;  /* 0x000000ffff617224 */ /* 0x000fc600078e00cd */
[----:B------:R-:W4:Y:S01]  /*187d0*/  LDL.LU R208, [R1+0x1318] ;  /* 0x0013180001d07983 */ /* 0x000f220000300800 */
[----:B------:R-:W-:-:S03]  /*187e0*/  IMAD.MOV.U32 R98, RZ, RZ, R206 ;  /* 0x000000ffff627224 */ /* 0x000fc600078e00ce */
[----:B------:R-:W4:Y:S01]  /*187f0*/  LDL.LU R209, [R1+0x1314] ;  /* 0x0013140001d17983 */ /* 0x000f220000300800 */
[----:B------:R-:W-:-:S03]  /*18800*/  IMAD.MOV.U32 R99, RZ, RZ, R207 ;  /* 0x000000ffff637224 */ /* 0x000fc600078e00cf */
        /* <DEDUP_REMOVED lines=9> */
[----:B---3--:R-:W-:Y:S03]  /*188a0*/  HMMA.1688.F32.TF32 R136, R4, R30, R80 ;  /* 0x0000001e0488723c */ /* 0x008fe60000081050 */
        /* <DEDUP_REMOVED lines=9> */
[----:B------:R-:W3:Y:S04]  /*18940*/  LDL.LU R89, [R1+0x3d4] ;  /* 0x0003d40001597983 */ /* 0x000ee80000300800 */
[----:B--2---:R-:W3:Y:S04]  /*18950*/  LDL.LU R90, [R1+0x3d8] ;  /* 0x0003d800015a7983 */ /* 0x004ee80000300800 */
        /* <DEDUP_REMOVED lines=12> */
[----:B------:R-:W2:Y:S01]  /*18a20*/  LDL.LU R147, [R1+0x4dc] ;  /* 0x0004dc0001937983 */ /* 0x000ea20000300800 */
[----:B------:R-:W-:-:S03]  /*18a30*/  MOV R100, R200 ;  /* 0x000000c800647202 */ /* 0x000fc60000000f00 */
[----:B------:R-:W2:Y:S01]  /*18a40*/  LDL.LU R248, [R1+0x4a0] ;  /* 0x0004a00001f87983 */ /* 0x000ea20000300800 */
[----:B------:R-:W-:-:S03]  /*18a50*/  IMAD.MOV.U32 R101, RZ, RZ, R201 ;  /* 0x000000ffff657224 */ /* 0x000fc600078e00c9 */
[----:B------:R-:W2:Y:S01]  /*18a60*/  LDL.LU R249, [R1+0x4a4] ;  /* 0x0004a40001f97983 */ /* 0x000ea20000300800 */
[----:B------:R-:W-:-:S03]  /*18a70*/  IMAD.MOV.U32 R102, RZ, RZ, R202 ;  /* 0x000000ffff667224 */ /* 0x000fc600078e00ca */
[----:B------:R-:W2:Y:S01]  /*18a80*/  LDL.LU R250, [R1+0x4a8] ;  /* 0x0004a80001fa7983 */ /* 0x000ea20000300800 */
[----:B------:R-:W-:-:S03]  /*18a90*/  IMAD.MOV.U32 R103, RZ, RZ, R203 ;  /* 0x000000ffff677224 */ /* 0x000fc600078e00cb */
[----:B------:R-:W2:Y:S04]  /*18aa0*/  LDL.LU R251, [R1+0x4ac] ;  /* 0x0004ac0001fb7983 */ /* 0x000ea80000300800 */
[----:B------:R-:W2:Y:S04]  /*18ab0*/  LDL.LU R200, [R1+0x12fc] ;  /* 0x0012fc0001c87983 */ /* 0x000ea80000300800 */
[----:B------:R-:W2:Y:S04]  /*18ac0*/  LDL.LU R201, [R1+0x12f8] ;  /* 0x0012f80001c97983 */ /* 0x000ea80000300800 */
[----:B------:R-:W2:Y:S04]  /*18ad0*/  LDL.LU R202, [R1+0x12f4] ;  /* 0x0012f40001ca7983 */ /* 0x000ea80000300800 */
[----:B------:R-:W2:Y:S01]  /*18ae0*/  LDL.LU R203, [R1+0x12f0] ;  /* 0x0012f00001cb7983 */ /* 0x000ea20000300800 */
[----:B------:R-:W-:Y:S07]  /*18af0*/  HMMA.1688.F32.TF32 R140, R4, R26, R84 ;  /* 0x0000001a048c723c */ /* 0x000fee0000081054 */
[----:B------:R-:W-:-:S02]  /*18b00*/  IMAD.MOV.U32 R84, RZ, RZ, R211 ;  /* 0x000000ffff547224 */ /* 0x000fc400078e00d3 */
[----:B------:R-:W3:Y:S01]  /*18b10*/  LDL.LU R211, [R1+0x12ec] ;  /* 0x0012ec0001d37983 */ /* 0x000ee20000300800 */
[----:B------:R-:W-:-:S03]  /*18b20*/  IMAD.MOV.U32 R85, RZ, RZ, R215 ;  /* 0x000000ffff557224 */ /* 0x000fc600078e00d7 */
[----:B------:R-:W3:Y:S01]  /*18b30*/  LDL.LU R215, [R1+0x12e8] ;  /* 0x0012e80001d77983 */ /* 0x000ee20000300800 */
[----:B------:R-:W-:Y:S02]  /*18b40*/  IMAD.MOV.U32 R86, RZ, RZ, R218 ;  /* 0x000000ffff567224 */ /* 0x000fe400078e00da */
[----:B------:R-:W-:Y:S01]  /*18b50*/  IMAD.MOV.U32 R87, RZ, RZ, R219 ;  /* 0x000000ffff577224 */ /* 0x000fe200078e00db */
[----:B------:R-:W3:Y:S04]  /*18b60*/  LDL.LU R218, [R1+0x12e4] ;  /* 0x0012e40001da7983 */ /* 0x000ee80000300800 */
[----:B------:R-:W3:Y:S01]  /*18b70*/  LDL.LU R219, [R1+0x12e0] ;  /* 0x0012e00001db7983 */ /* 0x000ee20000300800 */
[----:B------:R-:W-:Y:S03]  /*18b80*/  HMMA.1688.F32.TF32 R92, R8, R38, R92 ;  /* 0x00000026085c723c */ /* 0x000fe6000008105c */
[----:B------:R-:W-:Y:S04]  /*18b90*/  LDS R8, [R3+0x4500] ;  /* 0x0045000003087984 */ /* 0x000fe80000000800 */
[----:B------:R-:W-:Y:S04]  /*18ba0*/  LDS R10, [R3+0x6500] ;  /* 0x00650000030a7984 */ /* 0x000fe80000000800 */
[----:B------:R-:W-:Y:S04]  /*18bb0*/  LDS R9, [R240+0x4500] ;  /* 0x00450000f0097984 */ /* 0x000fe80000000800 */
[----:B------:R-:W1:Y:S02]  /*18bc0*/  LDS R11, [R240+0x6500] ;  /* 0x00650000f00b7984 */ /* 0x000e640000000800 */
[C---:B-1----:R-:W-:Y:S08]  /*18bd0*/  HMMA.1688.F32.TF32 R100, R8.reuse, R42, R100 ;  /* 0x0000002a0864723c */ /* 0x042ff00000081064 */
[-C--:B------:R-:W-:Y:S08]  /*18be0*/  HMMA.1688.F32.TF32 R96, R8, R46.reuse, R96 ;  /* 0x0000002e0860723c */ /* 0x080ff00000081060 */
[----:B----4-:R-:W-:Y:S08]  /*18bf0*/  HMMA.1688.F32.TF32 R112, R4, R46, R204 ;  /* 0x0000002e0470723c */ /* 0x010ff000000810cc */
[----:B------:R-:W-:Y:S08]  /*18c00*/  HMMA.1688.F32.TF32 R84, R8, R54, R84 ;  /* 0x000000360854723c */ /* 0x000ff00000081054 */
[C---:B--2---:R-:W-:Y:S08]  /*18c10*/  HMMA.1688.F32.TF32 R104, R4.reuse, R42, R200 ;  /* 0x0000002a0468723c */ /* 0x044ff000000810c8 */
[C---:B---3--:R-:W-:Y:S11]  /*18c20*/  HMMA.1688.F32.TF32 R108, R4.reuse, R50, R208 ;  /* 0x00000032046c723c */ /* 0x048ff600000810d0 */
        /* <DEDUP_REMOVED lines=8> */
[C---:B-1----:R-:W-:Y:S03]  /*18cb0*/  HMMA.1688.F32.TF32 R112, R4.reuse, R58, R216 ;  /* 0x0000003a0470723c */ /* 0x042fe600000810d8 */
[----:B------:R-:W-:Y:S04]  /*18cc0*/  LDS R212, [R3+0x4700] ;  /* 0x0047000003d47984 */ /* 0x000fe80000000800 */
[----:B------:R-:W-:Y:S01]  /*18cd0*/  LDS R214, [R3+0x6700] ;  /* 0x0067000003d67984 */ /* 0x000fe20000000800 */
[----:B--2---:R-:W-:Y:S03]  /*18ce0*/  HMMA.1688.F32.TF32 R108, R4, R62, R220 ;  /* 0x0000003e046c723c */ /* 0x004fe600000810dc */
[----:B------:R-:W-:Y:S04]  /*18cf0*/  STL.64 [R1+0xe0], R104 ;  /* 0x0000e06801007387 */ /* 0x000fe80000100a00 */
[----:B------:R1:W-:Y:S01]  /*18d00*/  STL.64 [R1+0xe8], R106 ;  /* 0x0000e86a01007387 */ /* 0x0003e20000100a00 */
[----:B------:R-:W-:Y:S03]  /*18d10*/  HMMA.1688.F32.TF32 R160, R8, R34, R88 ;  /* 0x0000002208a0723c */ /* 0x000fe60000081058 */
[----:B------:R-:W-:Y:S04]  /*18d20*/  LDS R213, [R240+0x4700] ;  /* 0x00470000f0d57984 */ /* 0x000fe80000000800 */
[----:B------:R-:W-:Y:S01]  /*18d30*/  LDS R215, [R240+0x6700] ;  /* 0x00670000f0d77984 */ /* 0x000fe20000000800 */
[C---:B-1----:R-:W-:Y:S03]  /*18d40*/  HMMA.1688.F32.TF32 R104, R4.reuse, R66, R224 ;  /* 0x000000420468723c */ /* 0x042fe600000810e0 */
[----:B------:R-:W-:Y:S04]  /*18d50*/  STL.64 [R1+0xd0], R112 ;  /* 0x0000d07001007387 */ /* 0x000fe80000100a00 */
[----:B------:R1:W-:Y:S04]  /*18d60*/  STL.64 [R1+0xd8], R114 ;  /* 0x0000d87201007387 */ /* 0x0003e80000100a00 */
[----:B------:R-:W-:Y:S04]  /*18d70*/  STL.64 [R1+0xc0], R108 ;  /* 0x0000c06c01007387 */ /* 0x000fe80000100a00 */
[----:B------:R2:W-:Y:S01]  /*18d80*/  STL.64 [R1+0xc8], R110 ;  /* 0x0000c86e01007387 */ /* 0x0005e20000100a00 */
[C---:B-1----:R-:W-:Y:S07]  /*18d90*/  HMMA.1688.F32.TF32 R112, R4.reuse, R70, R228 ;  /* 0x000000460470723c */ /* 0x042fee00000810e4 */
[----:B------:R-:W-:Y:S01]  /*18da0*/  STL.64 [R1+0xb0], R104 ;  /* 0x0000b06801007387 */ /* 0x000fe20000100a00 */
[C---:B--2---:R-:W-:Y:S03]  /*18db0*/  HMMA.1688.F32.TF32 R108, R4.reuse, R74, R232 ;  /* 0x0000004a046c723c */ /* 0x044fe600000810e8 */
[----:B------:R1:W-:Y:S05]  /*18dc0*/  STL.64 [R1+0xb8], R106 ;  /* 0x0000b86a01007387 */ /* 0x0003ea0000100a00 */
[----:B-1----:R-:W-:Y:S08]  /*18dd0*/  HMMA.1688.F32.TF32 R104, R4, R78, R236 ;  /* 0x0000004e0468723c */ /* 0x002ff000000810ec */
[C---:B------:R-:W-:Y:S01]  /*18de0*/  HMMA.1688.F32.TF32 R88, R8.reuse, R50, R116 ;  /* 0x000000320858723c */ /* 0x040fe20000081074 */
[----:B------:R-:W-:Y:S04]  /*18df0*/  STL.64 [R1+0xa0], R112 ;  /* 0x0000a07001007387 */ /* 0x000fe80000100a00 */
[----:B------:R-:W-:Y:S04]  /*18e00*/  STL.64 [R1+0xa8], R114 ;  /* 0x0000a87201007387 */ /* 0x000fe80000100a00 */
[----:B------:R-:W-:Y:S01]  /*18e10*/  STL.64 [R1+0x90], R108 ;  /* 0x0000906c01007387 */ /* 0x000fe20000100a00 */
[C---:B------:R-:W-:Y:S03]  /*18e20*/  HMMA.1688.F32.TF32 R204, R8.reuse, R22, R144 ;  /* 0x0000001608cc723c */ /* 0x040fe60000081090 */
[----:B------:R-:W-:Y:S04]  /*18e30*/  STL.64 [R1+0x98], R110 ;  /* 0x0000986e01007387 */ /* 0x000fe80000100a00 */
[----:B------:R-:W-:Y:S01]  /*18e40*/  STL.64 [R1+0x610], R104 ;  /* 0x0006106801007387 */ /* 0x000fe20000100a00 */
[C---:B------:R-:W-:Y:S03]  /*18e50*/  HMMA.1688.F32.TF32 R144, R8.reuse, R38, R80 ;  /* 0x000000260890723c */ /* 0x040fe60000081050 */
[----:B------:R-:W-:Y:S04]  /*18e60*/  STL.64 [R1+0x618], R106 ;  /* 0x0006186a01007387 */ /* 0x000fe80000100a00 */
[----:B------:R-:W2:Y:S04]  /*18e70*/  LDL R83, [R1+0x930] ;  /* 0x0009300001537983 */ /* 0x000ea80000100800 */
[----:B------:R1:W-:Y:S04]  /*18e80*/  STL.64 [R1+0x5e0], R100 ;  /* 0x0005e06401007387 */ /* 0x0003e80000100a00 */
[----:B------:R3:W-:Y:S04]  /*18e90*/  STL.64 [R1+0x5e8], R102 ;  /* 0x0005e86601007387 */ /* 0x0007e80000100a00 */
[----:B------:R-:W-:Y:S04]  /*18ea0*/  STL.64 [R1+0x5d0], R96 ;  /* 0x0005d06001007387 */ /* 0x000fe80000100a00 */
[----:B------:R-:W-:Y:S04]  /*18eb0*/  STL.64 [R1+0x5d8], R98 ;  /* 0x0005d86201007387 */ /* 0x000fe80000100a00 */
[----:B------:R-:W4:Y:S04]  /*18ec0*/  LDL.LU R116, [R1+0x5f0] ;  /* 0x0005f00001747983 */ /* 0x000f280000300800 */
[----:B------:R1:W-:Y:S04]  /*18ed0*/  STL.64 [R1+0x5c0], R88 ;  /* 0x0005c05801007387 */ /* 0x0003e80000100a00 */
[----:B------:R1:W-:Y:S04]  /*18ee0*/  STL.64 [R1+0x5c8], R90 ;  /* 0x0005c85a01007387 */ /* 0x0003e80000100a00 */
[----:B------:R1:W-:Y:S04]  /*18ef0*/  STL.64 [R1+0x5b0], R84 ;  /* 0x0005b05401007387 */ /* 0x0003e80000100a00 */
[----:B------:R1:W-:Y:S04]  /*18f00*/  STL.64 [R1+0x5b8], R86 ;  /* 0x0005b85601007387 */ /* 0x0003e80000100a00 */
[----:B------:R-:W4:Y:S04]  /*18f10*/  LDL.LU R117, [R1+0x5f4] ;  /* 0x0005f40001757983 */ /* 0x000f280000300800 */
[----:B------:R-:W4:Y:S04]  /*18f20*/  LDL.LU R118, [R1+0x5f8] ;  /* 0x0005f80001767983 */ /* 0x000f280000300800 */
[----:B------:R-:W4:Y:S01]  /*18f30*/  LDL.LU R119, [R1+0x5fc] ;  /* 0x0005fc0001777983 */ /* 0x000f220000300800 */
[C---:B------:R-:W-:Y:S03]  /*18f40*/  HMMA.1688.F32.TF32 R168, R8.reuse, R30, R244 ;  /* 0x0000001e08a8723c */ /* 0x040fe600000810f4 */
[----:B-1----:R-:W2:Y:S04]  /*18f50*/  LDL.LU R100, [R1+0x640] ;  /* 0x0006400001647983 */ /* 0x002ea80000300800 */
[----:B------:R-:W2:Y:S04]  /*18f60*/  LDL.LU R101, [R1+0x644] ;  /* 0x0006440001657983 */ /* 0x000ea80000300800 */
[----:B---3--:R-:W2:Y:S04]  /*18f70*/  LDL.LU R102, [R1+0x648] ;  /* 0x0006480001667983 */ /* 0x008ea80000300800 */
[----:B------:R-:W2:Y:S01]  /*18f80*/  LDL.LU R103, [R1+0x64c] ;  /* 0x00064c0001677983 */ /* 0x000ea20000300800 */
[C---:B------:R-:W-:Y:S03]  /*18f90*/  HMMA.1688.F32.TF32 R180, R8.reuse, R26, R248 ;  /* 0x0000001a08b4723c */ /* 0x040fe600000810f8 */
        /* <DEDUP_REMOVED lines=24> */
[----:B------:R-:W-:Y:S03]  /*19120*/  HMMA.1688.F32.TF32 R200, R8, R18, R148 ;  /* 0x0000001208c8723c */ /* 0x000fe60000081094 */
[----:B------:R-:W2:Y:S04]  /*19130*/  LDL.LU R188, [R1+0x300] ;  /* 0x0003000001bc7983 */ /* 0x000ea80000300800 */
[----:B------:R-:W2:Y:S04]  /*19140*/  LDL.LU R189, [R1+0x304] ;  /* 0x0003040001bd7983 */ /* 0x000ea80000300800 */
[----:B------:R-:W2:Y:S04]  /*19150*/  LDL.LU R190, [R1+0x308] ;  /* 0x0003080001be7983 */ /* 0x000ea80000300800 */
[----:B------:R-:W2:Y:S04]  /*19160*/  LDL.LU R191, [R1+0x30c] ;  /* 0x00030c0001bf7983 */ /* 0x000ea80000300800 */
[----:B------:R-:W2:Y:S04]  /*19170*/  LDL.LU R148, [R1+0x3c0] ;  /* 0x0003c00001947983 */ /* 0x000ea80000300800 */
[----:B------:R-:W3:Y:S04]  /*19180*/  LDL.LU R149, [R1+0x3c4] ;  /* 0x0003c40001957983 */ /* 0x000ee80000300800 */
[----:B------:R-:W3:Y:S04]  /*19190*/  LDL.LU R150, [R1+0x3c8] ;  /* 0x0003c80001967983 */ /* 0x000ee80000300800 */
[----:B------:R-:W3:Y:S04]  /*191a0*/  LDL.LU R151, [R1+0x3cc] ;  /* 0x0003cc0001977983 */ /* 0x000ee80000300800 */
        /* <DEDUP_REMOVED lines=56> */
[C---:B------:R-:W-:Y:S03]  /*19530*/  HMMA.1688.F32.TF32 R132, R4.reuse, R34, R132 ;  /* 0x000000220484723c */ /* 0x040fe60000081084 */
[----:B------:R-:W4:Y:S04]  /*19540*/  LDL.LU R96, [R1+0x600] ;  /* 0x0006000001607983 */ /* 0x000f280000300800 */
[----:B------:R-:W4:Y:S01]  /*19550*/  LDL.LU R97, [R1+0x604] ;  /* 0x0006040001617983 */ /* 0x000f220000300800 */
[----:B------:R-:W-:Y:S03]  /*19560*/  HMMA.1688.F32.TF32 R128, R4, R38, R128 ;  /* 0x000000260480723c */ /* 0x000fe60000081080 */
[----:B------:R-:W-:Y:S04]  /*19570*/  LDS R4, [R3+0x4600] ;  /* 0x0046000003047984 */ /* 0x000fe80000000800 */
[----:B------:R-:W-:Y:S04]  /*19580*/  LDS R6, [R3+0x6600] ;  /* 0x0066000003067984 */ /* 0x000fe80000000800 */
[----:B------:R-:W-:Y:S04]  /*19590*/  LDS R5, [R240+0x4600] ;  /* 0x00460000f0057984 */ /* 0x000fe80000000800 */
[----:B------:R-:W2:Y:S04]  /*195a0*/  LDS R7, [R240+0x6600] ;  /* 0x00660000f0077984 */ /* 0x000ea80000000800 */
[----:B------:R-:W4:Y:S04]  /*195b0*/  LDL.LU R98, [R1+0x608] ;  /* 0x0006080001627983 */ /* 0x000f280000300800 */
[----:B------:R-:W4:Y:S04]  /*195c0*/  LDL.LU R99, [R1+0x60c] ;  /* 0x00060c0001637983 */ /* 0x000f280000300800 */
[----:B------:R-:W4:Y:S04]  /*195d0*/  LDL.LU R84, [R1+0x570] ;  /* 0x0005700001547983 */ /* 0x000f280000300800 */
[----:B------:R-:W4:Y:S04]  /*195e0*/  LDL.LU R85, [R1+0x574] ;  /* 0x0005740001557983 */ /* 0x000f280000300800 */
[----:B------:R-:W4:Y:S04]  /*195f0*/  LDL.LU R86, [R1+0x578] ;  /* 0x0005780001567983 */ /* 0x000f280000300800 */
[----:B------:R-:W4:Y:S04]  /*19600*/  LDL.LU R87, [R1+0x57c] ;  /* 0x00057c0001577983 */ /* 0x000f280000300800 */
[----:B------:R-:W-:Y:S04]  /*19610*/  LDS R80, [R3+0x8400] ;  /* 0x0084000003507984 */ /* 0x000fe80000000800 */
[----:B------:R-:W-:Y:S01]  /*19620*/  LDS R81, [R240+0x8400] ;  /* 0x00840000f0517984 */ /* 0x000fe20000000800 */
[C---:B--2---:R-:W-:Y:S08]  /*19630*/  HMMA.1688.F32.TF32 R176, R4.reuse, R46, R176 ;  /* 0x0000002e04b0723c */ /* 0x044ff000000810b0 */
[C---:B------:R-:W-:Y:S08]  /*19640*/  HMMA.1688.F32.TF32 R104, R4.reuse, R58, R104 ;  /* 0x0000003a0468723c */ /* 0x040ff00000081068 */
[C---:B---3--:R-:W-:Y:S08]  /*19650*/  HMMA.1688.F32.TF32 R148, R4.reuse, R38, R148 ;  /* 0x000000260494723c */ /* 0x048ff00000081094 */
[----:B----4-:R-:W-:Y:S08]  /*19660*/  HMMA.1688.F32.TF32 R172, R4, R30, R172 ;  /* 0x0000001e04ac723c */ /* 0x010ff000000810ac */
[C---:B------:R-:W-:Y:S08]  /*19670*/  HMMA.1688.F32.TF32 R236, R8.reuse, R58, R232 ;  /* 0x0000003a08ec723c */ /* 0x040ff000000810e8 */
[C---:B------:R-:W-:Y:S08]  /*19680*/  HMMA.1688.F32.TF32 R232, R8.reuse, R62, R228 ;  /* 0x0000003e08e8723c */ /* 0x040ff000000810e4 */
[C---:B------:R-:W-:Y:S08]  /*19690*/  HMMA.1688.F32.TF32 R228, R8.reuse, R66, R224 ;  /* 0x0000004208e4723c */ /* 0x040ff000000810e0 */
[C---:B------:R-:W-:Y:S08]  /*196a0*/  HMMA.1688.F32.TF32 R224, R8.reuse, R70, R220 ;  /* 0x0000004608e0723c */ /* 0x040ff000000810dc */
[C---:B------:R-:W-:Y:S08]  /*196b0*/  HMMA.1688.F32.TF32 R220, R8.reuse, R74, R216 ;  /* 0x0000004a08dc723c */ /* 0x040ff000000810d8 */
[----:B------:R-:W-:Y:S01]  /*196c0*/  HMMA.1688.F32.TF32 R8, R8, R78, R208 ;  /* 0x0000004e0808723c */ /* 0x000fe200000810d0 */
[----:B------:R-:W-:Y:S04]  /*196d0*/  STL.64 [R1+0x5a0], R236 ;  /* 0x0005a0ec01007387 */ /* 0x000fe80000100a00 */
        /* <DEDUP_REMOVED lines=10> */
[----:B------:R1:W-:Y:S02]  /*19780*/  STL.64 [R1+0x188], R10 ;  /* 0x0001880a01007387 */ /* 0x0003e40000100a00 */
[C---:B-1----:R-:W-:Y:S08]  /*19790*/  HMMA.1688.F32.TF32 R8, R4.reuse, R42, R188 ;  /* 0x0000002a0408723c */ /* 0x042ff000000810bc */
[C---:B------:R-:W-:Y:S11]  /*197a0*/  HMMA.1688.F32.TF32 R112, R4.reuse, R50, R112 ;  /* 0x000000320470723c */ /* 0x040ff60000081070 */
[----:B------:R-:W-:Y:S04]  /*197b0*/  @!UPT UIADD3 URZ, URZ, URZ, URZ ;  /* 0x0000003f3f3ff290 */ /* 0x000fe8000fffe03f */
[----:B------:R-:W-:Y:S04]  /*197c0*/  STL.64 [R1+0x300], R8 ;  /* 0x0003000801007387 */ /* 0x000fe80000100a00 */
[----:B------:R1:W-:Y:S02]  /*197d0*/  STL.64 [R1+0x308], R10 ;  /* 0x0003080a01007387 */ /* 0x0003e40000100a00 */
[C---:B-1----:R-:W-:Y:S02]  /*197e0*/  HMMA.1688.F32.TF32 R8, R4.reuse, R54, R108 ;  /* 0x000000360408723c */ /* 0x042fe4000008106c */
[----:B------:R-:W-:Y:S04]  /*197f0*/  STL.64 [R1+0x2f0], R176 ;  /* 0x0002f0b001007387 */ /* 0x000fe80000100a00 */
[----:B------:R-:W-:Y:S04]  /*19800*/  STL.64 [R1+0x2f8], R178 ;  /* 0x0002f8b201007387 */ /* 0x000fe80000100a00 */
[----:B------:R-:W-:Y:S01]  /*19810*/  STL.64 [R1+0x550], R112 ;  /* 0x0005507001007387 */ /* 0x000fe20000100a00 */
[C---:B------:R-:W-:Y:S03]  /*19820*/  HMMA.1688.F32.TF32 R108, R4.reuse, R62, R124 ;  /* 0x0000003e046c723c */ /* 0x040fe6000008107c */
[----:B------:R-:W-:Y:S09]  /*19830*/  STL.64 [R1+0x558], R114 ;  /* 0x0005587201007387 */ /* 0x000ff20000100a00 */
[----:B------:R-:W-:Y:S04]  /*19840*/  STL.64 [R1+0x540], R8 ;  /* 0x0005400801007387 */ /* 0x000fe80000100a00 */
[----:B------:R1:W-:Y:S02]  /*19850*/  STL.64 [R1+0x548], R10 ;  /* 0x0005480a01007387 */ /* 0x0003e40000100a00 */
[C---:B-1----:R-:W-:Y:S02]  /*19860*/  HMMA.1688.F32.TF32 R8, R4.reuse, R66, R120 ;  /* 0x000000420408723c */ /* 0x042fe40000081078 */
[----:B------:R-:W-:Y:S04]  /*19870*/  STL.64 [R1+0x530], R104 ;  /* 0x0005306801007387 */ /* 0x000fe80000100a00 */
[----:B------:R1:W-:Y:S04]  /*19880*/  STL.64 [R1+0x538], R106 ;  /* 0x0005386a01007387 */ /* 0x0003e80000100a00 */
[----:B------:R-:W-:Y:S04]  /*19890*/  STL.64 [R1+0x520], R108 ;  /* 0x0005206c01007387 */ /* 0x000fe80000100a00 */
[----:B------:R-:W-:Y:S01]  /*198a0*/  STL.64 [R1+0x528], R110 ;  /* 0x0005286e01007387 */ /* 0x000fe20000100a00 */
[C---:B------:R-:W-:Y:S08]  /*198b0*/  HMMA.1688.F32.TF32 R216, R4.reuse, R18, R196 ;  /* 0x0000001204d8723c */ /* 0x040ff000000810c4 */
[C---:B-1----:R-:W-:Y:S01]  /*198c0*/  HMMA.1688.F32.TF32 R104, R4.reuse, R70, R248 ;  /* 0x000000460468723c */ /* 0x042fe200000810f8 */
[----:B------:R-:W-:Y:S04]  /*198d0*/  STL.64 [R1+0x2a0], R8 ;  /* 0x0002a00801007387 */ /* 0x000fe80000100a00 */
[----:B------:R1:W-:Y:S03]  /*198e0*/  STL.64 [R1+0x2a8], R10 ;  /* 0x0002a80a01007387 */ /* 0x0003e60000100a00 */
[C---:B------:R-:W-:Y:S08]  /*198f0*/  HMMA.1688.F32.TF32 R208, R4.reuse, R22, R192 ;  /* 0x0000001604d0723c */ /* 0x040ff000000810c0 */
[C---:B------:R-:W-:Y:S08]  /*19900*/  HMMA.1688.F32.TF32 R184, R4.reuse, R26, R184 ;  /* 0x0000001a04b8723c */ /* 0x040ff000000810b8 */
[C---:B-1----:R-:W-:Y:S08]  /*19910*/  HMMA.1688.F32.TF32 R8, R4.reuse, R74, R244 ;  /* 0x0000004a0408723c */ /* 0x042ff000000810f4 */
[C---:B------:R-:W-:Y:S08]  /*19920*/  HMMA.1688.F32.TF32 R164, R4.reuse, R34, R164 ;  /* 0x0000002204a4723c */ /* 0x040ff000000810a4 */
[----:B------:R-:W-:Y:S01]  /*19930*/  HMMA.1688.F32.TF32 R4, R4, R78, R88 ;  /* 0x0000004e0404723c */ /* 0x000fe20000081058 */
[----:B------:R-:W-:Y:S04]  /*19940*/  STL.64 [R1+0x510], R104 ;  /* 0x0005106801007387 */ /* 0x000fe80000100a00 */
[----:B------:R-:W-:Y:S01]  /*19950*/  STL.64 [R1+0x518], R106 ;  /* 0x0005186a01007387 */ /* 0x000fe20000100a00 */
[----:B------:R-:W-:-:S03]  /*19960*/  IMAD.MOV.U32 R236, RZ, RZ, R17 ;  /* 0x000000ffffec7224 */ /* 0x000fc600078e0011 */
[----:B------:R1:W-:Y:S01]  /*19970*/  STL.64 [R1+0x500], R8 ;  /* 0x0005000801007387 */ /* 0x0003e20000100a00 */
[----:B------:R-:W-:-:S03]  /*19980*/  IMAD.MOV.U32 R237, RZ, RZ, R21 ;  /* 0x000000ffffed7224 */ /* 0x000fc600078e0015 */
[----:B------:R-:W-:Y:S01]  /*19990*/  STL.64 [R1+0x508], R10 ;  /* 0x0005080a01007387 */ /* 0x000fe20000100a00 */
[----:B------:R-:W-:Y:S02]  /*199a0*/  IMAD.MOV.U32 R238, RZ, RZ, R25 ;  /* 0x000000ffffee7224 */ /* 0x000fe400078e0019 */
[----:B------:R-:W-:-:S07]  /*199b0*/  IMAD.MOV.U32 R239, RZ, RZ, R24 ;  /* 0x000000ffffef7224 */ /* 0x000fce00078e0018 */
[----:B------:R-:W-:Y:S04]  /*199c0*/  STL.64 [R1+0x270], R4 ;  /* 0x0002700401007387 */ /* 0x000fe80000100a00 */
[----:B------:R-:W-:Y:S04]  /*199d0*/  STL.64 [R1+0x278], R6 ;  /* 0x0002780601007387 */ /* 0x000fe80000100a00 */
[----:B------:R-:W2:Y:S04]  /*199e0*/  LDL.LU R17, [R1+0x12dc] ;  /* 0x0012dc0001117983 */ /* 0x000ea80000300800 */
[----:B------:R-:W3:Y:S04]  /*199f0*/  LDL.LU R21, [R1+0x12d8] ;  /* 0x0012d80001157983 */ /* 0x000ee80000300800 */
[----:B------:R-:W4:Y:S04]  /*19a00*/  LDL.LU R25, [R1+0x12d4] ;  /* 0x0012d40001197983 */ /* 0x000f280000300800 */
[----:B------:R-:W4:Y:S01]  /*19a10*/  LDL.LU R24, [R1+0x12d0] ;  /* 0x0012d00001187983 */ /* 0x000f220000300800 */
[----:B------:R-:W-:Y:S03]  /*19a20*/  HMMA.1688.F32.TF32 R224, R212, R22, R96 ;  /* 0x00000016d4e0723c */ /* 0x000fe60000081060 */
[----:B------:R-:W1:Y:S04]  /*19a30*/  S2R R82, SR_TID.X ;  /* 0x0000000000527919 */ /* 0x000e680000002100 */
[----:B------:R-:W-:Y:S01]  /*19a40*/  IMAD.MOV.U32 R96, RZ, RZ, R28 ;  /* 0x000000ffff607224 */ /* 0x000fe200078e001c */
[----:B------:R-:W-:Y:S01]  /*19a50*/  MOV R98, R20 ;  /* 0x0000001400627202 */ /* 0x000fe20000000f00 */
[----:B------:R-:W4:Y:S01]  /*19a60*/  LDL.LU R28, [R1+0x12cc] ;  /* 0x0012cc00011c7983 */ /* 0x000f220000300800 */
[----:B------:R-:W-:-:S02]  /*19a70*/  IMAD.MOV.U32 R97, RZ, RZ, R29 ;  /* 0x000000ffff617224 */ /* 0x000fc400078e001d */
[----:B------:R-:W-:Y:S01]  /*19a80*/  IMAD.MOV.U32 R99, RZ, RZ, R16 ;  /* 0x000000ffff637224 */ /* 0x000fe200078e0010 */
[----:B------:R-:W4:Y:S04]  /*19a90*/  LDL.LU R29, [R1+0x12c8] ;  /* 0x0012c800011d7983 */ /* 0x000f280000300800 */
[----:B------:R-:W4:Y:S04]  /*19aa0*/  LDL.LU R20, [R1+0x12c4] ;  /* 0x0012c40001147983 */ /* 0x000f280000300800 */
[----:B------:R-:W4:Y:S01]  /*19ab0*/  LDL.LU R16, [R1+0x12c0] ;  /* 0x0012c00001107983 */ /* 0x000f220000300800 */
[----:B------:R-:W-:Y:S03]  /*19ac0*/  HMMA.1688.F32.TF32 R196, R212, R26, R116 ;  /* 0x0000001ad4c4723c */ /* 0x000fe60000081074 */
[----:B------:R-:W-:Y:S01]  /*19ad0*/  LDS R116, [R3+0x8000] ;  /* 0x0080000003747984 */ /* 0x000fe20000000800 */
[----:B--2---:R-:W-:Y:S01]  /*19ae0*/  IMAD.MOV.U32 R91, RZ, RZ, R17 ;  /* 0x000000ffff5b7224 */ /* 0x004fe200078e0011 */
[----:B---3--:R-:W-:-:S02]  /*19af0*/  MOV R90, R21 ;  /* 0x00000015005a7202 */ /* 0x008fc40000000f00 */
[----:B------:R-:W-:Y:S01]  /*19b00*/  LDS R118, [R3+0xa000] ;  /* 0x00a0000003767984 */ /* 0x000fe20000000800 */
[----:B----4-:R-:W-:Y:S02]  /*19b10*/  IMAD.MOV.U32 R89, RZ, RZ, R25 ;  /* 0x000000ffff597224 */ /* 0x010fe400078e0019 */
[----:B------:R-:W-:Y:S01]  /*19b20*/  IMAD.MOV.U32 R88, RZ, RZ, R24 ;  /* 0x000000ffff587224 */ /* 0x000fe200078e0018 */
[----:B-1----:R-:W-:Y:S01]  /*19b30*/  LOP3.LUT R8, R82, 0x7, RZ, 0xc0, !PT ;  /* 0x0000000752087812 */ /* 0x002fe200078ec0ff */
[----:B------:R-:W2:Y:S04]  /*19b40*/  LDL.LU R24, [R1+0x12bc] ;  /* 0x0012bc0001187983 */ /* 0x000ea80000300800 */
[----:B------:R-:W3:Y:S04]  /*19b50*/  LDL.LU R25, [R1+0x12b8] ;  /* 0x0012b80001197983 */ /* 0x000ee80000300800 */
[----:B------:R-:W4:Y:S04]  /*19b60*/  LDL.LU R21, [R1+0x12b4] ;  /* 0x0012b40001157983 */ /* 0x000f280000300800 */
[----:B------:R-:W4:Y:S01]  /*19b70*/  LDL.LU R17, [R1+0x12b0] ;  /* 0x0012b00001117983 */ /* 0x000f220000300800 */
[----:B------:R-:W-:-:S02]  /*19b80*/  IMAD.MOV.U32 R246, RZ, RZ, R29 ;  /* 0x000000fffff67224 */ /* 0x000fc400078e001d */
[----:B------:R-:W-:Y:S01]  /*19b90*/  IMAD.MOV.U32 R245, RZ, RZ, R20 ;  /* 0x000000fffff57224 */ /* 0x000fe200078e0014 */
[----:B------:R-:W-:Y:S01]  /*19ba0*/  SHF.L.U32 R9, R82, 0x1, RZ ;  /* 0x0000000152097819 */ /* 0x000fe200000006ff */
[----:B------:R-:W-:Y:S01]  /*19bb0*/  HMMA.1688.F32.TF32 R220, R212, R18, R100 ;  /* 0x00000012d4dc723c */ /* 0x000fe20000081064 */
[----:B------:R-:W-:Y:S01]  /*19bc0*/  LDS R22, [R3+0xa200] ;  /* 0x00a2000003167984 */ /* 0x000fe20000000800 */
[----:B------:R-:W-:-:S03]  /*19bd0*/  IMAD.MOV.U32 R244, RZ, RZ, R16 ;  /* 0x000000fffff47224 */ /* 0x000fc600078e0010 */
[----:B------:R-:W4:Y:S01]  /*19be0*/  LDL.LU R16, [R1+0x12ac] ;  /* 0x0012ac0001107983 */ /* 0x000f220000300800 */
[----:B------:R-:W-:-:S03]  /*19bf0*/  IMAD.MOV.U32 R247, RZ, RZ, R28 ;  /* 0x000000fffff77224 */ /* 0x000fc600078e001c */
[----:B------:R-:W4:Y:S04]  /*19c00*/  LDL.LU R20, [R1+0x12a8] ;  /* 0x0012a80001147983 */ /* 0x000f280000300800 */
[----:B------:R-:W4:Y:S04]  /*19c10*/  LDL.LU R29, [R1+0x12a4] ;  /* 0x0012a400011d7983 */ /* 0x000f280000300800 */
[----:B------:R-:W4:Y:S01]  /*19c20*/  LDL.LU R28, [R1+0x12a0] ;  /* 0x0012a000011c7983 */ /* 0x000f220000300800 */
[----:B------:R-:W-:-:S03]  /*19c30*/  IMAD R8, R8, 0x90, RZ ;  /* 0x0000009008087824 */ /* 0x000fc600078e02ff */
[----:B------:R-:W-:Y:S04]  /*19c40*/  LDS R117, [R240+0x8000] ;  /* 0x00800000f0757984 */ /* 0x000fe80000000800 */
[----:B------:R-:W-:Y:S01]  /*19c50*/  LDS R119, [R240+0xa000] ;  /* 0x00a00000f0777984 */ /* 0x000fe20000000800 */
[C---:B------:R-:W-:Y:S03]  /*19c60*/  HMMA.1688.F32.TF32 R88, R212.reuse, R74, R88 ;  /* 0x0000004ad458723c */ /* 0x040fe60000081058 */
[----:B------:R-:W-:Y:S04]  /*19c70*/  LDS R18, [R3+0xa100] ;  /* 0x00a1000003127984 */ /* 0x000fe80000000800 */
[----:B------:R-:W-:Y:S01]  /*19c80*/  LDS R19, [R240+0xa100] ;  /* 0x00a10000f0137984 */ /* 0x000fe20000000800 */
[----:B------:R-:W-:Y:S03]  /*19c90*/  HMMA.1688.F32.TF32 R192, R212, R30, R84 ;  /* 0x0000001ed4c0723c */ /* 0x000fe60000081054 */
[----:B------:R-:W-:Y:S04]  /*19ca0*/  LDS R23, [R240+0xa200] ;  /* 0x00a20000f0177984 */ /* 0x000fe80000000800 */
[----:B------:R-:W-:Y:S04]  /*19cb0*/  LDS R82, [R3+0xa400] ;  /* 0x00a4000003527984 */ /* 0x000fe80000000800 */
[----:B------:R-:W-:Y:S04]  /*19cc0*/  LDS R26, [R3+0xa600] ;  /* 0x00a60000031a7984 */ /* 0x000fe80000000800 */
[----:B------:R-:W-:Y:S01]  /*19cd0*/  LDS R27, [R240+0xa600] ;  /* 0x00a60000f01b7984 */ /* 0x000fe20000000800 */
[----:B--2---:R-:W-:Y:S01]  /*19ce0*/  IMAD.MOV.U32 R251, RZ, RZ, R24 ;  /* 0x000000fffffb7224 */ /* 0x004fe200078e0018 */
[----:B---3--:R-:W-:Y:S01]  /*19cf0*/  MOV R250, R25 ;  /* 0x0000001900fa7202 */ /* 0x008fe20000000f00 */
[----:B----4-:R-:W-:-:S02]  /*19d00*/  IMAD.MOV.U32 R248, RZ, RZ, R21 ;  /* 0x000000fffff87224 */ /* 0x010fc400078e0015 */
[----:B------:R-:W-:Y:S01]  /*19d10*/  IMAD.MOV.U32 R249, RZ, RZ, R17 ;  /* 0x000000fffff97224 */ /* 0x000fe200078e0011 */
[----:B------:R-:W2:Y:S04]  /*19d20*/  LDL.LU R21, [R1+0x129c] ;  /* 0x00129c0001157983 */ /* 0x000ea80000300800 */
[----:B------:R-:W3:Y:S04]  /*19d30*/  LDL.LU R17, [R1+0x1298] ;  /* 0x0012980001117983 */ /* 0x000ee80000300800 */
[----:B------:R-:W4:Y:S04]  /*19d40*/  LDL.LU R25, [R1+0x1294] ;  /* 0x0012940001197983 */ /* 0x000f280000300800 */
[----:B------:R-:W4:Y:S01]  /*19d50*/  LDL.LU R24, [R1+0x1290] ;  /* 0x0012900001187983 */ /* 0x000f220000300800 */
[----:B------:R-:W-:-:S02]  /*19d60*/  IMAD.MOV.U32 R123, RZ, RZ, R16 ;  /* 0x000000ffff7b7224 */ /* 0x000fc400078e0010 */
[----:B------:R-:W-:Y:S02]  /*19d70*/  IMAD.MOV.U32 R122, RZ, RZ, R20 ;  /* 0x000000ffff7a7224 */ /* 0x000fe400078e0014 */
[----:B------:R-:W-:Y:S02]  /*19d80*/  IMAD.MOV.U32 R120, RZ, RZ, R29 ;  /* 0x000000ffff787224 */ /* 0x000fe400078e001d */
[----:B------:R-:W-:Y:S01]  /*19d90*/  IMAD.MOV.U32 R121, RZ, RZ, R28 ;  /* 0x000000ffff797224 */ /* 0x000fe200078e001c */
[----:B------:R-:W4:Y:S04]  /*19da0*/  LDL.LU R29, [R1+0x128c] ;  /* 0x00128c00011d7983 */ /* 0x000f280000300800 */
[----:B------:R-:W4:Y:S04]  /*19db0*/  LDL.LU R28, [R1+0x1288] ;  /* 0x00128800011c7983 */ /* 0x000f280000300800 */
[----:B------:R-:W4:Y:S04]  /*19dc0*/  LDL.LU R20, [R1+0x1284] ;  /* 0x0012840001147983 */ /* 0x000f280000300800 */
[----:B------:R-:W4:Y:S01]  /*19dd0*/  LDL.LU R16, [R1+0x1280] ;  /* 0x0012800001107983 */ /* 0x000f220000300800 */
[----:B------:R-:W-:Y:S01]  /*19de0*/  LOP3.LUT R8, R8, 0x30, R9, 0x78, !PT ;  /* 0x0000003008087812 */ /* 0x000fe200078e7809 */
[----:B------:R-:W-:Y:S01]  /*19df0*/  HMMA.1688.F32.TF32 R244, R212, R70, R244 ;  /* 0x00000046d4f4723c */ /* 0x000fe200000810f4 */
[----:B------:R-:W-:Y:S01]  /*19e00*/  IMAD.MOV.U32 R100, RZ, RZ, R15 ;  /* 0x000000ffff647224 */ /* 0x000fe200078e000f */
[----:B------:R-:W-:Y:S01]  /*19e10*/  LDS R84, [R3+0x8300] ;  /* 0x0083000003547984 */ /* 0x000fe20000000800 */
[----:B------:R-:W-:-:S02]  /*19e20*/  IMAD.MOV.U32 R101, RZ, RZ, R14 ;  /* 0x000000ffff657224 */ /* 0x000fc400078e000e */
[----:B------:R-:W-:Y:S01]  /*19e30*/  IMAD.MOV.U32 R102, RZ, RZ, R13 ;  /* 0x000000ffff667224 */ /* 0x000fe200078e000d */
[----:B------:R-:W-:Y:S01]  /*19e40*/  LDS R86, [R3+0xa300] ;  /* 0x00a3000003567984 */ /* 0x000fe20000000800 */
[----:B------:R-:W-:-:S03]  /*19e50*/  IMAD.MOV.U32 R103, RZ, RZ, R12 ;  /* 0x000000ffff677224 */ /* 0x000fc600078e000c */
        /* <DEDUP_REMOVED lines=11> */
[----:B------:R-:W2:Y:S01]  /*19f10*/  LDL.LU R21, [R1+0x1270] ;  /* 0x0012700001157983 */ /* 0x000ea20000300800 */
[----:B------:R-:W-:-:S02]  /*19f20*/  IMAD.MOV.U32 R107, RZ, RZ, R29 ;  /* 0x000000ffff6b7224 */ /* 0x000fc400078e001d */
[----:B------:R-:W-:Y:S02]  /*19f30*/  IMAD.MOV.U32 R106, RZ, RZ, R28 ;  /* 0x000000ffff6a7224 */ /* 0x000fe400078e001c */
[----:B------:R-:W-:Y:S02]  /*19f40*/  IMAD.MOV.U32 R104, RZ, RZ, R20 ;  /* 0x000000ffff687224 */ /* 0x000fe400078e0014 */
[----:B------:R-:W-:Y:S01]  /*19f50*/  IMAD.MOV.U32 R105, RZ, RZ, R16 ;  /* 0x000000ffff697224 */ /* 0x000fe200078e0010 */
[----:B------:R-:W3:Y:S04]  /*19f60*/  LDL.LU R20, [R1+0x126c] ;  /* 0x00126c0001147983 */ /* 0x000ee80000300800 */
[----:B------:R-:W3:Y:S04]  /*19f70*/  LDL.LU R16, [R1+0x1268] ;  /* 0x0012680001107983 */ /* 0x000ee80000300800 */
[----:B------:R-:W3:Y:S04]  /*19f80*/  LDL.LU R28, [R1+0x1264] ;  /* 0x00126400011c7983 */ /* 0x000ee80000300800 */
[----:B------:R-:W3:Y:S01]  /*19f90*/  LDL.LU R29, [R1+0x1260] ;  /* 0x00126000011d7983 */ /* 0x000ee20000300800 */
[----:B------:R-:W-:Y:S01]  /*19fa0*/  LOP3.LUT R8, R8, 0x40, RZ, 0x3c, !PT ;  /* 0x0000004008087812 */ /* 0x000fe200078e3cff */
[C---:B------:R-:W-:Y:S02]  /*19fb0*/  HMMA.1688.F32.TF32 R120, R212.reuse, R62, R120 ;  /* 0x0000003ed478723c */ /* 0x040fe40000081078 */
[----:B------:R-:W-:Y:S04]  /*19fc0*/  LDS R12, [R3+0x8700] ;  /* 0x00870000030c7984 */ /* 0x000fe80000000800 */
[----:B------:R-:W-:Y:S02]  /*19fd0*/  LDS R14, [R3+0xa700] ;  /* 0x00a70000030e7984 */ /* 0x000fe40000000800 */
[----:B------:R-:W-:Y:S02]  /*19fe0*/  HMMA.1688.F32.TF32 R248, R212, R66, R248 ;  /* 0x00000042d4f8723c */ /* 0x000fe400000810f8 */
[----:B------:R-:W-:Y:S04]  /*19ff0*/  LDS R13, [R240+0x8700] ;  /* 0x00870000f00d7984 */ /* 0x000fe80000000800 */
[----:B------:R-:W-:Y:S01]  /*1a000*/  LDS R15, [R240+0xa700] ;  /* 0x00a70000f00f7984 */ /* 0x000fe20000000800 */
[----:B----4-:R-:W-:-:S03]  /*1a010*/  IMAD.MOV.U32 R108, RZ, RZ, R17 ;  /* 0x000000ffff6c7224 */ /* 0x010fc600078e0011 */
[----:B------:R-:W4:Y:S01]  /*1a020*/  LDL.LU R17, [R1+0x125c] ;  /* 0x00125c0001117983 */ /* 0x000f220000300800 */
[----:B--2---:R-:W-:-:S03]  /*1a030*/  IMAD.MOV.U32 R109, RZ, RZ, R21 ;  /* 0x000000ffff6d7224 */ /* 0x004fc600078e0015 */
[----:B------:R-:W2:Y:S01]  /*1a040*/  LDL.LU R21, [R1+0x1258] ;  /* 0x0012580001157983 */ /* 0x000ea20000300800 */
[----:B---3--:R-:W-:Y:S01]  /*1a050*/  MOV R110, R24 ;  /* 0x00000018006e7202 */ /* 0x008fe20000000f00 */
[----:B------:R-:W-:Y:S02]  /*1a060*/  IMAD.MOV.U32 R111, RZ, RZ, R25 ;  /* 0x000000ffff6f7224 */ /* 0x000fe400078e0019 */
[----:B------:R-:W3:Y:S04]  /*1a070*/  LDL.LU R24, [R1+0x1254] ;  /* 0x0012540001187983 */ /* 0x000ee80000300800 */
[----:B------:R-:W3:Y:S01]  /*1a080*/  LDL.LU R25, [R1+0x1250] ;  /* 0x0012500001197983 */ /* 0x000ee20000300800 */
[----:B------:R-:W-:Y:S02]  /*1a090*/  IMAD.MOV.U32 R115, RZ, RZ, R20 ;  /* 0x000000ffff737224 */ /* 0x000fe400078e0014 */
[----:B------:R-:W-:-:S02]  /*1a0a0*/  IMAD.MOV.U32 R114, RZ, RZ, R16 ;  /* 0x000000ffff727224 */ /* 0x000fc400078e0010 */
[----:B------:R-:W-:Y:S02]  /*1a0b0*/  IMAD.MOV.U32 R112, RZ, RZ, R28 ;  /* 0x000000ffff707224 */ /* 0x000fe400078e001c */
[----:B------:R-:W3:Y:S01]  /*1a0c0*/  LDL.LU R28, [R1+0x124c] ;  /* 0x00124c00011c7983 */ /* 0x000ee20000300800 */
[----:B------:R-:W-:-:S03]  /*1a0d0*/  IMAD.MOV.U32 R113, RZ, RZ, R29 ;  /* 0x000000ffff717224 */ /* 0x000fc600078e001d */
[----:B------:R-:W3:Y:S04]  /*1a0e0*/  LDL.LU R29, [R1+0x1248] ;  /* 0x00124800011d7983 */ /* 0x000ee80000300800 */
[----:B------:R-:W3:Y:S04]  /*1a0f0*/  LDL.LU R16, [R1+0x1244] ;  /* 0x0012440001107983 */ /* 0x000ee80000300800 */
[----:B------:R-:W3:Y:S01]  /*1a100*/  LDL.LU R20, [R1+0x1240] ;  /* 0x0012400001147983 */ /* 0x000ee20000300800 */
[----:B----4-:R-:W-:Y:S02]  /*1a110*/  IMAD.MOV.U32 R233, RZ, RZ, R17 ;  /* 0x000000ffffe97224 */ /* 0x010fe400078e0011 */
[----:B--2---:R-:W-:-:S02]  /*1a120*/  IMAD.MOV.U32 R232, RZ, RZ, R21 ;  /* 0x000000ffffe87224 */ /* 0x004fc400078e0015 */
[----:B------:R-:W2:Y:S04]  /*1a130*/  LDL.LU R21, [R1+0x123c] ;  /* 0x00123c0001157983 */ /* 0x000ea80000300800 */
[----:B------:R-:W4:Y:S04]  /*1a140*/  LDL.LU R17, [R1+0x1238] ;  /* 0x0012380001117983 */ /* 0x000f280000300800 */
[----:B------:R-:W2:Y:S04]  /*1a150*/  LDL.LU R234, [R1+0x478] ;  /* 0x0004780001ea7983 */ /* 0x000ea80000300800 */
[----:B------:R-:W2:Y:S01]  /*1a160*/  LDL.LU R235, [R1+0x47c] ;  /* 0x00047c0001eb7983 */ /* 0x000ea20000300800 */
[----:B------:R-:W-:Y:S01]  /*1a170*/  IMAD R228, R83, 0x4000, R8 ;  /* 0x0000400053e47824 */ /* 0x000fe200078e0208 */
[C---:B------:R-:W-:Y:S08]  /*1a180*/  HMMA.1688.F32.TF32 R112, R212.reuse, R46, R112 ;  /* 0x0000002ed470723c */ /* 0x040ff00000081070 */
[C---:B------:R-:W-:Y:S01]  /*1a190*/  HMMA.1688.F32.TF32 R108, R212.reuse, R50, R108 ;  /* 0x00000032d46c723c */ /* 0x040fe2000008106c */
[----:B------:R-:W1:Y:S04]  /*1a1a0*/  LDSM.16.M88.4 R8, [R228+0x40000] ;  /* 0x04000000e408783b */ /* 0x000e680000000200 */
[----:B------:R-:W1:Y:S03]  /*1a1b0*/  LDSM.16.M88.4 R4, [R228+0x40400] ;  /* 0x04040000e404783b */ /* 0x000e660000000200 */
[C---:B------:R-:W-:Y:S01]  /*1a1c0*/  HMMA.1688.F32.TF32 R104, R212.reuse, R54, R104 ;  /* 0x00000036d468723c */ /* 0x040fe20000081068 */
[----:B------:R-:W-:Y:S07]  /*1a1d0*/  STL [R1+0x10b0], R3 ;  /* 0x0010b00301007387 */ /* 0x000fee0000100800 */
[----:B------:R-:W-:Y:S01]  /*1a1e0*/  HMMA.1688.F32.TF32 R124, R212, R58, R124 ;  /* 0x0000003ad47c723c */ /* 0x000fe2000008107c */
[----:B---3--:R-:W-:Y:S01]  /*1a1f0*/  MOV R176, R29 ;  /* 0x0000001d00b07202 */ /* 0x008fe20000000f00 */
[----:B------:R-:W-:Y:S01]  /*1a200*/  IMAD.MOV.U32 R177, RZ, RZ, R28 ;  /* 0x000000ffffb17224 */ /* 0x000fe200078e001c */
[----:B------:R-:W-:Y:S01]  /*1a210*/  LDS R83, [R240+0xa400] ;  /* 0x00a40000f0537984 */ /* 0x000fe20000000800 */
[----:B------:R-:W-:-:S02]  /*1a220*/  IMAD.MOV.U32 R178, RZ, RZ, R25 ;  /* 0x000000ffffb27224 */ /* 0x000fc400078e0019 */
[----:B------:R-:W-:Y:S01]  /*1a230*/  IMAD.MOV.U32 R179, RZ, RZ, R24 ;  /* 0x000000ffffb37224 */ /* 0x000fe200078e0018 */
[----:B------:R-:W-:Y:S01]  /*1a240*/  LDS R28, [R3+0x8500] ;  /* 0x00850000031c7984 */ /* 0x000fe20000000800 */
[----:B------:R-:W-:Y:S02]  /*1a250*/  IMAD.MOV.U32 R189, RZ, RZ, R20 ;  /* 0x000000ffffbd7224 */ /* 0x000fe400078e0014 */
[----:B------:R-:W-:Y:S01]  /*1a260*/  IMAD.MOV.U32 R191, RZ, RZ, R16 ;  /* 0x000000ffffbf7224 */ /* 0x000fe200078e0010 */
[----:B------:R-:W-:Y:S04]  /*1a270*/  LDS R20, [R3+0x8200] ;  /* 0x0082000003147984 */ /* 0x000fe80000000800 */
[----:B-1----:R-:W-:Y:S04]  /*1a280*/  STL [R1+0x1094], R10 ;  /* 0x0010940a01007387 */ /* 0x002fe80000100800 */
[----:B------:R-:W-:Y:S04]  /*1a290*/  STL [R1+0x1090], R11 ;  /* 0x0010900b01007387 */ /* 0x000fe80000100800 */
[----:B------:R-:W-:Y:S04]  /*1a2a0*/  STL [R1+0x10b4], R240 ;  /* 0x0010b4f001007387 */ /* 0x000fe80000100800 */
[----:B------:R-:W-:Y:S04]  /*1a2b0*/  STL [R1+0x109c], R6 ;  /* 0x00109c0601007387 */ /* 0x000fe80000100800 */
[----:B------:R-:W-:Y:S01]  /*1a2c0*/  STL [R1+0x1098], R7 ;  /* 0x0010980701007387 */ /* 0x000fe20000100800 */
[----:B------:R-:W-:Y:S03]  /*1a2d0*/  HMMA.1688.F32.TF32 R176, R212, R38, R176 ;  /* 0x00000026d4b0723c */ /* 0x000fe600000810b0 */
[----:B------:R-:W-:Y:S04]  /*1a2e0*/  LDS R16, [R3+0x8100] ;  /* 0x0081000003107984 */ /* 0x000fe80000000800 */
[----:B------:R-:W-:Y:S04]  /*1a2f0*/  LDS R29, [R240+0x8500] ;  /* 0x00850000f01d7984 */ /* 0x000fe80000000800 */
[----:B------:R1:W-:Y:S04]  /*1a300*/  LDS R24, [R3+0x8600] ;  /* 0x0086000003187984 */ /* 0x0003e80000000800 */
[----:B------:R-:W-:Y:S01]  /*1a310*/  LDS R25, [R240+0x8600] ;  /* 0x00860000f0197984 */ /* 0x000fe20000000800 */
[----:B------:R-:W-:Y:S01]  /*1a320*/  HMMA.1688.F32.TF32 R96, R116, R8, R96 ;  /* 0x000000087460723c */ /* 0x000fe20000081060 */
[----:B-1----:R-:W-:-:S07]  /*1a330*/  IMAD.MOV.U32 R3, RZ, RZ, R127 ;  /* 0x000000ffff037224 */ /* 0x002fce00078e007f */
[C---:B--2---:R-:W-:Y:S01]  /*1a340*/  HMMA.1688.F32.TF32 R232, R212.reuse, R42, R232 ;  /* 0x0000002ad4e8723c */ /* 0x044fe200000810e8 */
[----:B------:R-:W-:Y:S02]  /*1a350*/  IMAD.MOV.U32 R188, RZ, RZ, R21 ;  /* 0x000000ffffbc7224 */ /* 0x000fe400078e0015 */
[----:B----4-:R-:W-:Y:S01]  /*1a360*/  IMAD.MOV.U32 R190, RZ, RZ, R17 ;  /* 0x000000ffffbe7224 */ /* 0x010fe200078e0011 */
[----:B------:R-:W-:Y:S04]  /*1a370*/  LDS R21, [R240+0x8200] ;  /* 0x00820000f0157984 */ /* 0x000fe80000000800 */
[----:B------:R-:W1:Y:S02]  /*1a380*/  LDS R17, [R240+0x8100] ;  /* 0x00810000f0117984 */ /* 0x000e640000000800 */
[C---:B------:R-:W-:Y:S11]  /*1a390*/  HMMA.1688.F32.TF32 R188, R212.reuse, R34, R188 ;  /* 0x00000022d4bc723c */ /* 0x040ff600000810bc */
[----:B------:R-:W-:Y:S02]  /*1a3a0*/  @!UPT UIADD3 URZ, URZ, URZ, URZ ;  /* 0x0000003f3f3ff290 */ /* 0x000fe4000fffe03f */
[----:B------:R2:W-:Y:S04]  /*1a3b0*/  STL.64 [R1+0x4b0], R232 ;  /* 0x0004b0e801007387 */ /* 0x0005e80000100a00 */
[----:B------:R-:W-:Y:S01]  /*1a3c0*/  STL.64 [R1+0x4b8], R234 ;  /* 0x0004b8ea01007387 */ /* 0x000fe20000100a00 */
[----:B--2---:R-:W-:Y:S01]  /*1a3d0*/  MOV R232, R49 ;  /* 0x0000003100e87202 */ /* 0x004fe20000000f00 */
[----:B------:R-:W-:Y:S02]  /*1a3e0*/  IMAD.MOV.U32 R233, RZ, RZ, R48 ;  /* 0x000000ffffe97224 */ /* 0x000fe400078e0030 */
[----:B------:R-:W2:Y:S04]  /*1a3f0*/  LDL.LU R49, [R1+0x1234] ;  /* 0x0012340001317983 */ /* 0x000ea80000300800 */
[----:B------:R-:W2:Y:S04]  /*1a400*/  LDL.LU R48, [R1+0x1230] ;  /* 0x0012300001307983 */ /* 0x000ea80000300800 */
[----:B------:R-:W-:Y:S04]  /*1a410*/  STL.64 [R1+0x3b0], R112 ;  /* 0x0003b07001007387 */ /* 0x000fe80000100a00 */
[----:B------:R3:W-:Y:S01]  /*1a420*/  STL.64 [R1+0x3b8], R114 ;  /* 0x0003b87201007387 */ /* 0x0007e20000100a00 */
[----:B------:R-:W-:Y:S01]  /*1a430*/  HMMA.1688.F32.TF32 R212, R212, R78, R100 ;  /* 0x0000004ed4d4723c */ /* 0x000fe20000081064 */
[----:B------:R-:W-:-:S02]  /*1a440*/  IMAD.MOV.U32 R240, RZ, RZ, R126 ;  /* 0x000000fffff07224 */ /* 0x000fc400078e007e */
[----:B---3--:R-:W3:Y:S04]  /*1a450*/  LDL.LU.64 R114, [R1+0x1228] ;  /* 0x0012280001727983 */ /* 0x008ee80000300a00 */
[----:B------:R-:W3:Y:S04]  /*1a460*/  LDL.LU.64 R112, [R1+0x1220] ;  /* 0x0012200001707983 */ /* 0x000ee80000300a00 */
[----:B------:R-:W-:Y:S04]  /*1a470*/  STL.64 [R1+0x3c0], R108 ;  /* 0x0003c06c01007387 */ /* 0x000fe80000100a00 */
[----:B------:R4:W-:Y:S04]  /*1a480*/  STL.64 [R1+0x3c8], R110 ;  /* 0x0003c86e01007387 */ /* 0x0009e80000100a00 */
[----:B----4-:R-:W4:Y:S04]  /*1a490*/  LDL.LU.64 R110, [R1+0x1218] ;  /* 0x00121800016e7983 */ /* 0x010f280000300a00 */
[----:B------:R-:W4:Y:S04]  /*1a4a0*/  LDL.LU.64 R108, [R1+0x1210] ;  /* 0x00121000016c7983 */ /* 0x000f280000300a00 */
[----:B------:R-:W-:Y:S04]  /*1a4b0*/  STL.64 [R1+0x460], R104 ;  /* 0x0004606801007387 */ /* 0x000fe80000100a00 */
[----:B------:R1:W-:Y:S01]  /*1a4c0*/  STL.64 [R1+0x468], R106 ;  /* 0x0004686a01007387 */ /* 0x0003e20000100a00 */
[----:B------:R-:W-:-:S02]  /*1a4d0*/  IMAD.MOV.U32 R234, RZ, RZ, R243 ;  /* 0x000000ffffea7224 */ /* 0x000fc400078e00f3 */
[----:B------:R-:W-:Y:S01]  /*1a4e0*/  IMAD.MOV.U32 R235, RZ, RZ, R242 ;  /* 0x000000ffffeb7224 */ /* 0x000fe200078e00f2 */
[----:B-1----:R-:W2:Y:S04]  /*1a4f0*/  LDL.LU.64 R106, [R1+0x1208] ;  /* 0x00120800016a7983 */ /* 0x002ea80000300a00 */
[----:B------:R-:W2:Y:S04]  /*1a500*/  LDL.LU.64 R104, [R1+0x1200] ;  /* 0x0012000001687983 */ /* 0x000ea80000300a00 */
[----:B------:R1:W-:Y:S04]  /*1a510*/  STL.64 [R1+0x440], R124 ;  /* 0x0004407c01007387 */ /* 0x0003e80000100a00 */
[----:B------:R-:W2:Y:S01]  /*1a520*/  LDL.LU.64 R126, [R1+0x11f8] ;  /* 0x0011f800017e7983 */ /* 0x000ea20000300a00 */
[----:B------:R-:W-:-:S02]  /*1a530*/  IMAD.MOV.U32 R243, RZ, RZ, R250 ;  /* 0x000000fffff37224 */ /* 0x000fc400078e00fa */
[----:B------:R-:W-:Y:S01]  /*1a540*/  IMAD.MOV.U32 R242, RZ, RZ, R251 ;  /* 0x000000fffff27224 */ /* 0x000fe200078e00fb */
[----:B-1----:R-:W2:Y:S04]  /*1a550*/  LDL.LU.64 R124, [R1+0x11f0] ;  /* 0x0011f000017c7983 */ /* 0x002ea80000300a00 */
[----:B------:R-:W-:Y:S04]  /*1a560*/  STL.64 [R1+0x430], R120 ;  /* 0x0004307801007387 */ /* 0x000fe80000100a00 */
[----:B------:R1:W-:Y:S04]  /*1a570*/  STL.64 [R1+0x438], R122 ;  /* 0x0004387a01007387 */ /* 0x0003e80000100a00 */
[----:B-1----:R-:W2:Y:S04]  /*1a580*/  LDL.LU.64 R122, [R1+0x11e8] ;  /* 0x0011e800017a7983 */ /* 0x002ea80000300a00 */
[----:B------:R-:W2:Y:S04]  /*1a590*/  LDL.LU.64 R120, [R1+0x11e0] ;  /* 0x0011e00001787983 */ /* 0x000ea80000300a00 */
[----:B------:R1:W-:Y:S04]  /*1a5a0*/  STL.64 [R1+0x420], R248 ;  /* 0x000420f801007387 */ /* 0x0003e80000100a00 */
[----:B------:R-:W3:Y:S04]  /*1a5b0*/  LDL.LU.64 R250, [R1+0x11d8] ;  /* 0x0011d80001fa7983 */ /* 0x000ee80000300a00 */
[----:B-1----:R-:W3:Y:S04]  /*1a5c0*/  LDL.LU.64 R248, [R1+0x11d0] ;  /* 0x0011d00001f87983 */ /* 0x002ee80000300a00 */
[----:B------:R-:W-:Y:S04]  /*1a5d0*/  STL.64 [R1+0x380], R244 ;  /* 0x000380f401007387 */ /* 0x000fe80000100a00 */
[----:B------:R1:W-:Y:S04]  /*1a5e0*/  STL.64 [R1+0x388], R246 ;  /* 0x000388f601007387 */ /* 0x0003e80000100a00 */
[----:B-1----:R-:W3:Y:S04]  /*1a5f0*/  LDL.LU.64 R246, [R1+0x11c8] ;  /* 0x0011c80001f67983 */ /* 0x002ee80000300a00 */
[----:B------:R-:W3:Y:S04]  /*1a600*/  LDL.LU.64 R244, [R1+0x11c0] ;  /* 0x0011c00001f47983 */ /* 0x000ee80000300a00 */
[----:B------:R-:W-:Y:S04]  /*1a610*/  STL.64 [R1+0x360], R88 ;  /* 0x0003605801007387 */ /* 0x000fe80000100a00 */
[----:B------:R1:W-:Y:S04]  /*1a620*/  STL.64 [R1+0x368], R90 ;  /* 0x0003685a01007387 */ /* 0x0003e80000100a00 */
[----:B-1----:R-:W3:Y:S04]  /*1a630*/  LDL.LU.64 R90, [R1+0x11b8] ;  /* 0x0011b800015a7983 */ /* 0x002ee80000300a00 */
[----:B------:R-:W3:Y:S04]  /*1a640*/  LDL.LU.64 R88, [R1+0x11b0] ;  /* 0x0011b00001587983 */ /* 0x000ee80000300a00 */
[----:B------:R-:W3:Y:S04]  /*1a650*/  LDL.LU.64 R102, [R1+0x11a8] ;  /* 0x0011a80001667983 */ /* 0x000ee80000300a00 */
[----:B------:R-:W3:Y:S04]  /*1a660*/  LDL.LU.64 R100, [R1+0x11a0] ;  /* 0x0011a00001647983 */ /* 0x000ee80000300a00 */
[----:B------:R1:W-:Y:S04]  /*1a670*/  STL.64 [R1+0x130], R212 ;  /* 0x000130d401007387 */ /* 0x0003e80000100a00 */
[----:B------:R1:W-:Y:S02]  /*1a680*/  STL.64 [R1+0x138], R214 ;  /* 0x000138d601007387 */ /* 0x0003e40000100a00 */
[----:B-1----:R-:W-:Y:S01]  /*1a690*/  MOV R212, R2 ;  /* 0x0000000200d47202 */ /* 0x002fe20000000f00 */
[----:B------:R-:W-:Y:S01]  /*1a6a0*/  IMAD.MOV.U32 R213, RZ, RZ, R32 ;  /* 0x000000ffffd57224 */ /* 0x000fe200078e0020 */
[----:B------:R-:W3:Y:S01]  /*1a6b0*/  LDL.LU R2, [R1+0x119c] ;  /* 0x00119c0001027983 */ /* 0x000ee20000300800 */
[----:B------:R-:W-:-:S03]  /*1a6c0*/  IMAD.MOV.U32 R214, RZ, RZ, R33 ;  /* 0x000000ffffd67224 */ /* 0x000fc600078e0021 */
[----:B------:R-:W3:Y:S01]  /*1a6d0*/  LDL.LU R32, [R1+0x1198] ;  /* 0x0011980001207983 */ /* 0x000ee20000300800 */
[----:B------:R-:W-:-:S03]  /*1a6e0*/  IMAD.MOV.U32 R215, RZ, RZ, R36 ;  /* 0x000000ffffd77224 */ /* 0x000fc600078e0024 */
[----:B------:R-:W3:Y:S04]  /*1a6f0*/  LDL.LU R33, [R1+0x1194] ;  /* 0x0011940001217983 */ /* 0x000ee80000300800 */
[----:B------:R-:W3:Y:S04]  /*1a700*/  LDL.LU R36, [R1+0x1190] ;  /* 0x0011900001247983 */ /* 0x000ee80000300800 */
[----:B------:R-:W-:Y:S04]  /*1a710*/  STL.64 [R1+0x170], R96 ;  /* 0x0001706001007387 */ /* 0x000fe80000100a00 */
[----:B------:R1:W-:Y:S04]  /*1a720*/  STL.64 [R1+0x178], R98 ;  /* 0x0001786201007387 */ /* 0x0003e80000100a00 */
[----:B-1----:R-:W3:Y:S04]  /*1a730*/  LDL.LU.64 R98, [R1+0x1188] ;  /* 0x0011880001627983 */ /* 0x002ee80000300a00 */
[----:B------:R-:W3:Y:S01]  /*1a740*/  LDL.LU.64 R96, [R1+0x1180] ;  /* 0x0011800001607983 */ /* 0x000ee20000300a00 */
[-C--:B------:R-:W-:Y:S08]  /*1a750*/  HMMA.1688.F32.TF32 R212, R16, R8.reuse, R212 ;  /* 0x0000000810d4723c */ /* 0x080ff000000810d4 */
[-C--:B------:R-:W-:Y:S11]  /*1a760*/  HMMA.1688.F32.TF32 R152, R80, R8.reuse, R152 ;  /* 0x000000085098723c */ /* 0x080ff60000081098 */
[----:B------:R-:W-:Y:S04]  /*1a770*/  @!UPT UIADD3 URZ, URZ, URZ, URZ ;  /* 0x0000003f3f3ff290 */ /* 0x000fe8000fffe03f */
[----:B------:R-:W-:Y:S04]  /*1a780*/  STL.64 [R1+0x370], R212 ;  /* 0x000370d401007387 */ /* 0x000fe80000100a00 */
[----:B------:R-:W-:Y:S01]  /*1a790*/  STL.64 [R1+0x378], R214 ;  /* 0x000378d601007387 */ /* 0x000fe20000100a00 */
[-C--:B--2---:R-:W-:Y:S08]  /*1a7a0*/  HMMA.1688.F32.TF32 R120, R84, R8.reuse, R120 ;  /* 0x000000085478723c */ /* 0x084ff00000081078 */
[-C--:B---3--:R-:W-:Y:S11]  /*1a7b0*/  HMMA.1688.F32.TF32 R96, R20, R8.reuse, R96 ;  /* 0x000000081460723c */ /* 0x088ff60000081060 */
[----:B------:R-:W-:Y:S11]  /*1a7c0*/  @!UPT UIADD3 URZ, URZ, URZ, URZ ;  /* 0x0000003f3f3ff290 */ /* 0x000ff6000fffe03f */
[----:B------:R-:W-:Y:S01]  /*1a7d0*/  @!UPT UIADD3 URZ, URZ, URZ, URZ ;  /* 0x0000003f3f3ff290 */ /* 0x000fe2000fffe03f */
[----:B------:R-:W-:Y:S04]  /*1a7e0*/  STL.64 [R1+0x410], R96 ;  /* 0x0004106001007387 */ /* 0x000fe80000100a00 */
[----:B------:R1:W-:Y:S02]  /*1a7f0*/  STL.64 [R1+0x418], R98 ;  /* 0x0004186201007387 */ /* 0x0003e40000100a00 */
[-C--:B-1----:R-:W-:Y:S02]  /*1a800*/  HMMA.1688.F32.TF32 R96, R28, R8.reuse, R200 ;  /* 0x000000081c60723c */ /* 0x082fe400000810c8 */
[----:B------:R-:W-:Y:S04]  /*1a810*/  STL.64 [R1+0x4a0], R120 ;  /* 0x0004a07801007387 */ /* 0x000fe80000100a00 */
[----:B------:R1:W-:Y:S04]  /*1a820*/  STL.64 [R1+0x4a8], R122 ;  /* 0x0004a87a01007387 */ /* 0x0003e80000100a00 */
[----:B------:R-:W-:Y:S04]  /*1a830*/  STL.64 [R1+0x4d0], R152 ;  /* 0x0004d09801007387 */ /* 0x000fe80000100a00 */
[----:B------:R-:W-:Y:S01]  /*1a840*/  STL.64 [R1+0x4d8], R154 ;  /* 0x0004d89a01007387 */ /* 0x000fe20000100a00 */
[-C--:B-1----:R-:W-:Y:S08]  /*1a850*/  HMMA.1688.F32.TF32 R120, R24, R8.reuse, R216 ;  /* 0x000000081878723c */ /* 0x082ff000000810d8 */
[----:B------:R-:W-:Y:S01]  /*1a860*/  STL.64 [R1+0x580], R96 ;  /* 0x0005806001007387 */ /* 0x000fe20000100a00 */
[----:B------:R-:W-:Y:S03]  /*1a870*/  HMMA.1688.F32.TF32 R8, R12, R8, R220 ;  /* 0x000000080c08723c */ /* 0x000fe600000810dc */
[----:B------:R1:W-:Y:S05]  /*1a880*/  STL.64 [R1+0x588], R98 ;  /* 0x0005886201007387 */ /* 0x0003ea0000100a00 */
[-C--:B-1----:R-:W-:Y:S06]  /*1a890*/  HMMA.1688.F32.TF32 R96, R116, R4.reuse, R236 ;  /* 0x000000047460723c */ /* 0x082fec00000810ec */
[----:B------:R-:W-:Y:S04]  /*1a8a0*/  STL.64 [R1+0x5f0], R120 ;  /* 0x0005f07801007387 */ /* 0x000fe80000100a00 */
[----:B------:R-:W-:Y:S05]  /*1a8b0*/  STL.64 [R1+0x5f8], R122 ;  /* 0x0005f87a01007387 */ /* 0x000fea0000100a00 */
[----:B------:R-:W-:Y:S04]  /*1a8c0*/  STL.64 [R1+0x640], R8 ;  /* 0x0006400801007387 */ /* 0x000fe80000100a00 */
[----:B------:R1:W-:Y:S01]  /*1a8d0*/  STL.64 [R1+0x648], R10 ;  /* 0x0006480a01007387 */ /* 0x0003e20000100a00 */
[----:B------:R-:W-:Y:S04]  /*1a8e0*/  HMMA.1688.F32.TF32 R100, R20, R4, R100 ;  /* 0x000000041464723c */ /* 0x000fe80000081064 */
[----:B------:R-:W-:-:S02]  /*1a8f0*/  IMAD.MOV.U32 R6, RZ, RZ, R96 ;  /* 0x000000ffff067224 */ /* 0x000fc400078e0060 */
[----:B-1----:R-:W-:Y:S02]  /*1a900*/  IMAD.MOV.U32 R11, RZ, RZ, R99 ;  /* 0x000000ffff0b7224 */ /* 0x002fe400078e0063 */
[----:B------:R-:W-:Y:S02]  /*1a910*/  IMAD.MOV.U32 R7, RZ, RZ, R97 ;  /* 0x000000ffff077224 */ /* 0x000fe400078e0061 */
[----:B------:R-:W-:Y:S02]  /*1a920*/  IMAD.MOV.U32 R10, RZ, RZ, R98 ;  /* 0x000000ffff0a7224 */ /* 0x000fe400078e0062 */
[-C--:B------:R-:W-:Y:S01]  /*1a930*/  HMMA.1688.F32.TF32 R96, R16, R4.reuse, R232 ;  /* 0x000000041060723c */ /* 0x080fe200000810e8 */
[----:B------:R-:W-:Y:S04]  /*1a940*/  STL [R1+0x10ac], R11 ;  /* 0x0010ac0b01007387 */ /* 0x000fe80000100800 */
[----:B------:R1:W-:Y:S03]  /*1a950*/  STL [R1+0x10a8], R10 ;  /* 0x0010a80a01007387 */ /* 0x0003e60000100800 */
[----:B-1----:R-:W-:Y:S01]  /*1a960*/  HMMA.1688.F32.TF32 R8, R84, R4, R124 ;  /* 0x000000045408723c */ /* 0x002fe2000008107c */
[----:B------:R-:W-:Y:S04]  /*1a970*/  STL [R1+0x10a4], R6 ;  /* 0x0010a40601007387 */ /* 0x000fe80000100800 */
[----:B------:R-:W-:Y:S10]  /*1a980*/  STL [R1+0x10a0], R7 ;  /* 0x0010a00701007387 */ /* 0x000ff40000100800 */
[----:B------:R1:W-:Y:S04]  /*1a990*/  STL.64 [R1+0x160], R96 ;  /* 0x0001606001007387 */ /* 0x0003e80000100a00 */
[----:B------:R2:W-:Y:S04]  /*1a9a0*/  STL.64 [R1+0x168], R98 ;  /* 0x0001686201007387 */ /* 0x0005e80000100a00 */
[----:B-1----:R-:W3:Y:S04]  /*1a9b0*/  LDL.LU R96, [R1+0x1e0] ;  /* 0x0001e00001607983 */ /* 0x002ee80000300800 */
[----:B------:R-:W-:Y:S04]  /*1a9c0*/  STL.64 [R1+0x350], R100 ;  /* 0x0003506401007387 */ /* 0x000fe80000100a00 */
[----:B------:R-:W-:Y:S04]  /*1a9d0*/  STL.64 [R1+0x358], R102 ;  /* 0x0003586601007387 */ /* 0x000fe80000100a00 */
[----:B------:R-:W-:Y:S04]  /*1a9e0*/  STL.64 [R1+0x3e0], R8 ;  /* 0x0003e00801007387 */ /* 0x000fe80000100a00 */
[----:B------:R1:W-:Y:S04]  /*1a9f0*/  STL.64 [R1+0x3e8], R10 ;  /* 0x0003e80a01007387 */ /* 0x0003e80000100a00 */
[----:B------:R-:W3:Y:S04]  /*1aa00*/  LDL.LU R97, [R1+0x1e4] ;  /* 0x0001e40001617983 */ /* 0x000ee80000300800 */
[----:B--2---:R-:W3:Y:S04]  /*1aa10*/  LDL.LU R98, [R1+0x1e8] ;  /* 0x0001e80001627983 */ /* 0x004ee80000300800 */
[----:B------:R-:W3:Y:S01]  /*1aa20*/  LDL.LU R99, [R1+0x1ec] ;  /* 0x0001ec0001637983 */ /* 0x000ee20000300800 */
[----:B------:R-:W-:Y:S01]  /*1aa30*/  IMAD.MOV.U32 R214, RZ, RZ, R45 ;  /* 0x000000ffffd67224 */ /* 0x000fe200078e002d */
[----:B------:R-:W-:-:S02]  /*1aa40*/  MOV R232, R44 ;  /* 0x0000002c00e87202 */ /* 0x000fc40000000f00 */
[----:B------:R-:W2:Y:S01]  /*1aa50*/  LDSM.16.M88.4 R44, [R228+0x40800] ;  /* 0x04080000e42c783b */ /* 0x000ea20000000200 */
[-C--:B-1----:R-:W-:Y:S08]  /*1aa60*/  HMMA.1688.F32.TF32 R8, R80, R4.reuse, R156 ;  /* 0x000000045008723c */ /* 0x082ff0000008109c */
[-C--:B------:R-:W-:Y:S08]  /*1aa70*/  HMMA.1688.F32.TF32 R120, R28, R4.reuse, R204 ;  /* 0x000000041c78723c */ /* 0x080ff000000810cc */
[-C--:B------:R-:W-:Y:S07]  /*1aa80*/  HMMA.1688.F32.TF32 R100, R24, R4.reuse, R208 ;  /* 0x000000041864723c */ /* 0x080fee00000810d0 */
[----:B------:R-:W-:Y:S04]  /*1aa90*/  STL.64 [R1+0x470], R8 ;  /* 0x0004700801007387 */ /* 0x000fe80000100a00 */
[----:B------:R1:W-:Y:S02]  /*1aaa0*/  STL.64 [R1+0x478], R10 ;  /* 0x0004780a01007387 */ /* 0x0003e40000100a00 */
[----:B-1----:R-:W-:Y:S01]  /*1aab0*/  HMMA.1688.F32.TF32 R8, R12, R4, R224 ;  /* 0x000000040c08723c */ /* 0x002fe200000810e0 */
[----:B------:R-:W-:Y:S01]  /*1aac0*/  MOV R212, R252 ;  /* 0x000000fc00d47202 */ /* 0x000fe20000000f00 */
[----:B------:R-:W-:-:S02]  /*1aad0*/  IMAD.MOV.U32 R213, RZ, RZ, R241 ;  /* 0x000000ffffd57224 */ /* 0x000fc400078e00f1 */
[----:B------:R-:W-:Y:S01]  /*1aae0*/  IMAD.MOV.U32 R215, RZ, RZ, R0 ;  /* 0x000000ffffd77224 */ /* 0x000fe200078e0000 */
[----:B------:R-:W-:Y:S01]  /*1aaf0*/  STL.64 [R1+0x4e0], R120 ;  /* 0x0004e07801007387 */ /* 0x000fe20000100a00 */
[----:B------:R-:W-:-:S03]  /*1ab00*/  IMAD.MOV.U32 R233, RZ, RZ, R41 ;  /* 0x000000ffffe97224 */ /* 0x000fc600078e0029 */
[----:B------:R2:W-:Y:S01]  /*1ab10*/  STL.64 [R1+0x4e8], R122 ;  /* 0x0004e87a01007387 */ /* 0x0005e20000100a00 */
[----:B------:R-:W-:-:S03]  /*1ab20*/  IMAD.MOV.U32 R234, RZ, RZ, R40 ;  /* 0x000000ffffea7224 */ /* 0x000fc600078e0028 */
[----:B------:R-:W-:Y:S04]  /*1ab30*/  STL.64 [R1+0x560], R100 ;  /* 0x0005606401007387 */ /* 0x000fe80000100a00 */
[----:B------:R1:W-:Y:S01]  /*1ab40*/  STL.64 [R1+0x568], R102 ;  /* 0x0005686601007387 */ /* 0x0003e20000100a00 */
[----:B--2---:R-:W-:Y:S03]  /*1ab50*/  HMMA.1688.F32.TF32 R120, R16, R44, R212 ;  /* 0x0000002c1078723c */ /* 0x004fe600000810d4 */
[----:B------:R-:W2:Y:S03]  /*1ab60*/  LDSM.16.M88.4 R40, [R228+0x40c00] ;  /* 0x040c0000e428783b */ /* 0x000ea60000000200 */
[----:B------:R-:W-:-:S02]  /*1ab70*/  IMAD.MOV.U32 R0, RZ, RZ, R10 ;  /* 0x000000ffff007224 */ /* 0x000fc400078e000a */
[----:B------:R-:W-:Y:S01]  /*1ab80*/  IMAD.MOV.U32 R5, RZ, RZ, R11 ;  /* 0x000000ffff057224 */ /* 0x000fe200078e000b */
[----:B-1----:R-:W-:Y:S01]  /*1ab90*/  HMMA.1688.F32.TF32 R100, R20, R44, R88 ;  /* 0x0000002c1464723c */ /* 0x002fe20000081058 */
[----:B------:R-:W-:-:S07]  /*1aba0*/  IMAD.MOV.U32 R241, RZ, RZ, R8 ;  /* 0x000000fffff17224 */ /* 0x000fce00078e0008 */
[----:B------:R-:W-:Y:S01]  /*1abb0*/  HMMA.1688.F32.TF32 R88, R80, R44, R140 ;  /* 0x0000002c5058723c */ /* 0x000fe2000008108c */
[----:B------:R-:W-:Y:S01]  /*1abc0*/  IMAD.MOV.U32 R252, RZ, RZ, R9 ;  /* 0x000000fffffc7224 */ /* 0x000fe200078e0009 */
[----:B------:R-:W-:Y:S04]  /*1abd0*/  STL [R1+0xf94], R241 ;  /* 0x000f94f101007387 */ /* 0x000fe80000100800 */
[----:B------:R-:W-:Y:S04]  /*1abe0*/  STL.64 [R1+0x10c0], R242 ;  /* 0x0010c0f201007387 */ /* 0x000fe80000100a00 */
[----:B------:R-:W-:Y:S04]  /*1abf0*/  STL [R1+0x10b8], R240 ;  /* 0x0010b8f001007387 */ /* 0x000fe80000100800 */
[----:B------:R-:W-:Y:S04]  /*1ac00*/  STL [R1+0xf90], R252 ;  /* 0x000f90fc01007387 */ /* 0x000fe80000100800 */
[----:B------:R-:W-:Y:S04]  /*1ac10*/  STL [R1+0xf8c], R0 ;  /* 0x000f8c0001007387 */ /* 0x000fe80000100800 */
[----:B------:R-:W-:Y:S04]  /*1ac20*/  STL [R1+0xf88], R5 ;  /* 0x000f880501007387 */ /* 0x000fe80000100800 */
[----:B------:R-:W-:Y:S04]  /*1ac30*/  STL.64 [R1+0x150], R120 ;  /* 0x0001507801007387 */ /* 0x000fe80000100a00 */
[----:B------:R-:W-:Y:S04]  /*1ac40*/  STL.64 [R1+0x158], R122 ;  /* 0x0001587a01007387 */ /* 0x000fe80000100a00 */
[----:B------:R-:W-:Y:S04]  /*1ac50*/  STL.64 [R1+0x260], R100 ;  /* 0x0002606401007387 */ /* 0x000fe80000100a00 */
[----:B------:R1:W-:Y:S01]  /*1ac60*/  STL.64 [R1+0x268], R102 ;  /* 0x0002686601007387 */ /* 0x0003e20000100a00 */
[----:B------:R-:W-:-:S02]  /*1ac70*/  IMAD.MOV.U32 R236, RZ, RZ, R36 ;  /* 0x000000ffffec7224 */ /* 0x000fc400078e0024 */
[----:B------:R-:W-:Y:S02]  /*1ac80*/  IMAD.MOV.U32 R237, RZ, RZ, R33 ;  /* 0x000000ffffed7224 */ /* 0x000fe400078e0021 */
[----:B------:R-:W-:Y:S02]  /*1ac90*/  IMAD.MOV.U32 R238, RZ, RZ, R32 ;  /* 0x000000ffffee7224 */ /* 0x000fe400078e0020 */
[----:B------:R-:W-:Y:S02]  /*1aca0*/  IMAD.MOV.U32 R239, RZ, RZ, R2 ;  /* 0x000000ffffef7224 */ /* 0x000fe400078e0002 */
[----:B------:R-:W-:Y:S01]  /*1acb0*/  IMAD.MOV.U32 R235, RZ, RZ, R37 ;  /* 0x000000ffffeb7224 */ /* 0x000fe200078e0025 */
[----:B--2---:R-:W-:Y:S01]  /*1acc0*/  HMMA.1688.F32.TF32 R244, R20, R40, R244 ;  /* 0x0000002814f4723c */ /* 0x004fe200000810f4 */
[----:B------:R-:W-:Y:S01]  /*1acd0*/  MOV R212, R73 ;  /* 0x0000004900d47202 */ /* 0x000fe20000000f00 */
[----:B------:R-:W-:Y:S01]  /*1ace0*/  IMAD.MOV.U32 R213, RZ, RZ, R72 ;  /* 0x000000ffffd57224 */ /* 0x000fe200078e0048 */
[----:B------:R-:W2:Y:S01]  /*1acf0*/  LDSM.16.M88.4 R36, [R228+0x41000] ;  /* 0x04100000e424783b */ /* 0x000ea20000000200 */
[----:B------:R-:W-:-:S02]  /*1ad00*/  IMAD.MOV.U32 R214, RZ, RZ, R53 ;  /* 0x000000ffffd67224 */ /* 0x000fc400078e0035 */
[----:B------:R-:W-:Y:S01]  /*1ad10*/  IMAD.MOV.U32 R215, RZ, RZ, R52 ;  /* 0x000000ffffd77224 */ /* 0x000fe200078e0034 */
[----:B------:R-:W2:Y:S01]  /*1ad20*/  LDSM.16.M88.4 R32, [R228+0x41400] ;  /* 0x04140000e420783b */ /* 0x000ea20000000200 */
[----:B-1----:R-:W-:Y:S01]  /*1ad30*/  HMMA.1688.F32.TF32 R100, R28, R44, R180 ;  /* 0x0000002c1c64723c */ /* 0x002fe200000810b4 */
[----:B------:R-:W-:Y:S02]  /*1ad40*/  IMAD.MOV.U32 R216, RZ, RZ, R65 ;  /* 0x000000ffffd87224 */ /* 0x000fe400078e0041 */
[----:B------:R-:W-:Y:S01]  /*1ad50*/  IMAD.MOV.U32 R217, RZ, RZ, R64 ;  /* 0x000000ffffd97224 */ /* 0x000fe200078e0040 */
[----:B------:R-:W-:Y:S04]  /*1ad60*/  LDSM.16.M88.4 R180, [R228+0x43000] ;  /* 0x04300000e4b4783b */ /* 0x000fe80000000200 */
[C---:B------:R-:W-:Y:S08]  /*1ad70*/  HMMA.1688.F32.TF32 R236, R116.reuse, R40, R236 ;  /* 0x0000002874ec723c */ /* 0x040ff000000810ec */
[-C--:B---3--:R-:W-:Y:S11]  /*1ad80*/  HMMA.1688.F32.TF32 R96, R116, R44.reuse, R96 ;  /* 0x0000002c7460723c */ /* 0x088ff60000081060 */
[----:B------:R-:W-:Y:S11]  /*1ad90*/  @!UPT UIADD3 URZ, URZ, URZ, URZ ;  /* 0x0000003f3f3ff290 */ /* 0x000ff6000fffe03f */
[----:B------:R-:W-:Y:S02]  /*1ada0*/  @!UPT UIADD3 URZ, URZ, URZ, URZ ;  /* 0x0000003f3f3ff290 */ /* 0x000fe4000fffe03f */
[----:B------:R-:W-:Y:S01]  /*1adb0*/  MOV R11, R96 ;  /* 0x00000060000b7202 */ /* 0x000fe20000000f00 */
[----:B------:R-:W-:Y:S02]  /*1adc0*/  IMAD.MOV.U32 R10, RZ, RZ, R97 ;  /* 0x000000ffff0a7224 */ /* 0x000fe400078e0061 */
[----:B------:R-:W-:Y:S02]  /*1add0*/  IMAD.MOV.U32 R6, RZ, RZ, R98 ;  /* 0x000000ffff067224 */ /* 0x000fe400078e0062 */
[----:B------:R-:W-:Y:S02]  /*1ade0*/  IMAD.MOV.U32 R7, RZ, RZ, R99 ;  /* 0x000000ffff077224 */ /* 0x000fe400078e0063 */
[-C--:B------:R-:W-:Y:S11]  /*1adf0*/  HMMA.1688.F32.TF32 R96, R84, R44.reuse, R104 ;  /* 0x0000002c5460723c */ /* 0x080ff60000081068 */
[----:B------:R-:W-:Y:S11]  /*1ae00*/  @!UPT UIADD3 URZ, URZ, URZ, URZ ;  /* 0x0000003f3f3ff290 */ /* 0x000ff6000fffe03f */
[----:B------:R-:W-:Y:S01]  /*1ae10*/  @!UPT UIADD3 URZ, URZ, URZ, URZ ;  /* 0x0000003f3f3ff290 */ /* 0x000fe2000fffe03f */
[----:B------:R-:W-:Y:S04]  /*1ae20*/  STL.64 [R1+0x340], R96 ;  /* 0x0003406001007387 */ /* 0x000fe80000100a00 */
[----:B------:R1:W-:Y:S04]  /*1ae30*/  STL.64 [R1+0x348], R98 ;  /* 0x0003486201007387 */ /* 0x0003e80000100a00 */
[----:B------:R-:W-:Y:S04]  /*1ae40*/  STL.64 [R1+0x3d0], R88 ;  /* 0x0003d05801007387 */ /* 0x000fe80000100a00 */
[----:B------:R3:W-:Y:S01]  /*1ae50*/  STL.64 [R1+0x3d8], R90 ;  /* 0x0003d85a01007387 */ /* 0x0007e20000100a00 */
[-C--:B-1----:R-:W-:Y:S08]  /*1ae60*/  HMMA.1688.F32.TF32 R96, R24, R44.reuse, R184 ;  /* 0x0000002c1860723c */ /* 0x082ff000000810b8 */
[----:B---3--:R-:W-:Y:S01]  /*1ae70*/  HMMA.1688.F32.TF32 R88, R12, R44, R196 ;  /* 0x0000002c0c58723c */ /* 0x008fe200000810c4 */
[----:B------:R-:W-:Y:S04]  /*1ae80*/  STL.64 [R1+0x490], R100 ;  /* 0x0004906401007387 */ /* 0x000fe80000100a00 */
[----:B------:R-:W-:Y:S03]  /*1ae90*/  STL.64 [R1+0x498], R102 ;  /* 0x0004986601007387 */ /* 0x000fe60000100a00 */
[----:B------:R-:W-:Y:S01]  /*1aea0*/  HMMA.1688.F32.TF32 R104, R16, R40, R232 ;  /* 0x000000281068723c */ /* 0x000fe200000810e8 */
[----:B------:R-:W-:Y:S01]  /*1aeb0*/  IMAD.MOV.U32 R218, RZ, RZ, R61 ;  /* 0x000000ffffda7224 */ /* 0x000fe200078e003d */
[----:B------:R-:W-:Y:S01]  /*1aec0*/  LDSM.16.M88.4 R196, [R228+0x42000] ;  /* 0x04200000e4c4783b */ /* 0x000fe20000000200 */
[----:B------:R-:W-:-:S03]  /*1aed0*/  IMAD.MOV.U32 R219, RZ, RZ, R60 ;  /* 0x000000ffffdb7224 */ /* 0x000fc600078e003c */
[----:B------:R-:W-:Y:S04]  /*1aee0*/  LDSM.16.M88.4 R184, [R228+0x42c00] ;  /* 0x042c0000e4b8783b */ /* 0x000fe80000000200 */
[----:B------:R-:W-:Y:S06]  /*1aef0*/  STL.64 [R1+0x4c0], R96 ;  /* 0x0004c06001007387 */ /* 0x000fec0000100a00 */
[----:B------:R-:W-:-:S02]  /*1af00*/  IMAD.MOV.U32 R8, RZ, RZ, R91 ;  /* 0x000000ffff087224 */ /* 0x000fc400078e005b */
[----:B------:R-:W-:Y:S02]  /*1af10*/  IMAD.MOV.U32 R44, RZ, RZ, R90 ;  /* 0x000000ffff2c7224 */ /* 0x000fe400078e005a */
[----:B------:R-:W-:Y:S01]  /*1af20*/  IMAD.MOV.U32 R45, RZ, RZ, R89 ;  /* 0x000000ffff2d7224 */ /* 0x000fe200078e0059 */
[----:B------:R-:W-:Y:S01]  /*1af30*/  STL.64 [R1+0x4c8], R98 ;  /* 0x0004c86201007387 */ /* 0x000fe20000100a00 */
[----:B------:R-:W-:-:S03]  /*1af40*/  IMAD.MOV.U32 R2, RZ, RZ, R88 ;  /* 0x000000ffff027224 */ /* 0x000fc600078e0058 */
[----:B------:R-:W-:Y:S04]  /*1af50*/  STL [R1+0xfa0], R8 ;  /* 0x000fa00801007387 */ /* 0x000fe80000100800 */
[----:B------:R-:W-:Y:S04]  /*1af60*/  STL [R1+0xf9c], R44 ;  /* 0x000f9c2c01007387 */ /* 0x000fe80000100800 */
[----:B------:R-:W-:Y:S04]  /*1af70*/  STL [R1+0xf98], R45 ;  /* 0x000f982d01007387 */ /* 0x000fe80000100800 */
[----:B------:R4:W-:Y:S04]  /*1af80*/  STL.64 [R1+0x10c8], R46 ;  /* 0x0010c82e01007387 */ /* 0x0009e80000100a00 */
[----:B------:R-:W-:Y:S04]  /*1af90*/  STL [R1+0xf84], R2 ;  /* 0x000f840201007387 */ /* 0x000fe80000100800 */
[----:B------:R-:W-:Y:S04]  /*1afa0*/  STL.64 [R1+0x1028], R238 ;  /* 0x001028ee01007387 */ /* 0x000fe80000100a00 */
[----:B------:R-:W-:Y:S04]  /*1afb0*/  STL.64 [R1+0x1020], R236 ;  /* 0x001020ec01007387 */ /* 0x000fe80000100a00 */
[----:B------:R-:W3:Y:S04]  /*1afc0*/  LDL.LU R50, [R1+0x658] ;  /* 0x0006580001327983 */ /* 0x000ee80000300800 */
[----:B------:R-:W3:Y:S01]  /*1afd0*/  LDL.LU R51, [R1+0x65c] ;  /* 0x00065c0001337983 */ /* 0x000ee20000300800 */
[-C--:B----4-:R-:W-:Y:S03]  /*1afe0*/  HMMA.1688.F32.TF32 R44, R84, R40.reuse, R108 ;  /* 0x00000028542c723c */ /* 0x090fe6000008106c */
[----:B------:R-:W4:Y:S04]  /*1aff0*/  LDL.LU R73, [R1+0x117c] ;  /* 0x00117c0001497983 */ /* 0x000f280000300800 */
[----:B------:R-:W4:Y:S01]  /*1b000*/  LDL.LU R72, [R1+0x1178] ;  /* 0x0011780001487983 */ /* 0x000f220000300800 */
[-C--:B------:R-:W-:Y:S03]  /*1b010*/  HMMA.1688.F32.TF32 R96, R80, R40.reuse, R136 ;  /* 0x000000285060723c */ /* 0x080fe60000081088 */
[----:B------:R-:W4:Y:S04]  /*1b020*/  LDL.LU R53, [R1+0x1174] ;  /* 0x0011740001357983 */ /* 0x000f280000300800 */
[----:B------:R-:W4:Y:S01]  /*1b030*/  LDL.LU R52, [R1+0x1170] ;  /* 0x0011700001347983 */ /* 0x000f220000300800 */
[----:B------:R-:W-:Y:S03]  /*1b040*/  HMMA.1688.F32.TF32 R88, R28, R40, R168 ;  /* 0x000000281c58723c */ /* 0x000fe600000810a8 */
[----:B------:R-:W-:Y:S04]  /*1b050*/  STL.64 [R1+0x1038], R106 ;  /* 0x0010386a01007387 */ /* 0x000fe80000100a00 */
[----:B------:R-:W-:Y:S04]  /*1b060*/  STL.64 [R1+0x1030], R104 ;  /* 0x0010306801007387 */ /* 0x000fe80000100a00 */
[----:B------:R-:W-:Y:S04]  /*1b070*/  STL.64 [R1+0x1048], R246 ;  /* 0x001048f601007387 */ /* 0x000fe80000100a00 */
[----:B------:R-:W-:Y:S04]  /*1b080*/  STL.64 [R1+0x1040], R244 ;  /* 0x001040f401007387 */ /* 0x000fe80000100a00 */
[----:B------:R-:W-:Y:S04]  /*1b090*/  STL.64 [R1+0x250], R44 ;  /* 0x0002502c01007387 */ /* 0x000fe80000100a00 */
[----:B------:R1:W-:Y:S01]  /*1b0a0*/  STL.64 [R1+0x258], R46 ;  /* 0x0002582e01007387 */ /* 0x0003e20000100a00 */
[----:B------:R-:W-:-:S02]  /*1b0b0*/  IMAD.MOV.U32 R232, RZ, RZ, R69 ;  /* 0x000000ffffe87224 */ /* 0x000fc400078e0045 */
[----:B------:R-:W-:Y:S02]  /*1b0c0*/  IMAD.MOV.U32 R233, RZ, RZ, R76 ;  /* 0x000000ffffe97224 */ /* 0x000fe400078e004c */
[----:B------:R-:W-:Y:S02]  /*1b0d0*/  IMAD.MOV.U32 R234, RZ, RZ, R77 ;  /* 0x000000ffffea7224 */ /* 0x000fe400078e004d */
[----:B------:R-:W-:Y:S01]  /*1b0e0*/  IMAD.MOV.U32 R235, RZ, RZ, R68 ;  /* 0x000000ffffeb7224 */ /* 0x000fe200078e0044 */
[----:B--2---:R-:W-:Y:S01]  /*1b0f0*/  HMMA.1688.F32.TF32 R108, R16, R36, R212 ;  /* 0x00000024106c723c */ /* 0x004fe200000810d4 */
[----:B------:R-:W-:Y:S07]  /*1b100*/  LDSM.16.M88.4 R168, [R228+0x43c00] ;  /* 0x043c0000e4a8783b */ /* 0x000fee0000000200 */
[----:B-1----:R-:W-:Y:S01]  /*1b110*/  HMMA.1688.F32.TF32 R44, R24, R40, R172 ;  /* 0x00000028182c723c */ /* 0x002fe200000810ac */
[----:B------:R-:W-:Y:S04]  /*1b120*/  STL.64 [R1+0x320], R96 ;  /* 0x0003206001007387 */ /* 0x000fe80000100a00 */
[----:B------:R-:W-:Y:S04]  /*1b130*/  STL.64 [R1+0x328], R98 ;  /* 0x0003286201007387 */ /* 0x000fe80000100a00 */
[----:B------:R-:W-:Y:S04]  /*1b140*/  STL.64 [R1+0x400], R88 ;  /* 0x0004005801007387 */ /* 0x000fe80000100a00 */
[----:B------:R-:W-:Y:S04]  /*1b150*/  STL.64 [R1+0x408], R90 ;  /* 0x0004085a01007387 */ /* 0x000fe80000100a00 */
[----:B------:R-:W2:Y:S01]  /*1b160*/  LDL.LU R69, [R1+0x116c] ;  /* 0x00116c0001457983 */ /* 0x000ea20000300800 */
[----:B------:R-:W-:Y:S01]  /*1b170*/  HMMA.1688.F32.TF32 R152, R20, R36, R248 ;  /* 0x000000241498723c */ /* 0x000fe200000810f8 */
[----:B------:R-:W-:Y:S01]  /*1b180*/  MOV R214, R56 ;  /* 0x0000003800d67202 */ /* 0x000fe20000000f00 */
[----:B------:R-:W-:Y:S01]  /*1b190*/  IMAD.MOV.U32 R215, RZ, RZ, R57 ;  /* 0x000000ffffd77224 */ /* 0x000fe200078e0039 */
[----:B------:R-:W-:Y:S04]  /*1b1a0*/  LDSM.16.M88.4 R172, [R228+0x43800] ;  /* 0x04380000e4ac783b */ /* 0x000fe80000000200 */
[----:B------:R-:W-:Y:S04]  /*1b1b0*/  STL.64 [R1+0x480], R44 ;  /* 0x0004802c01007387 */ /* 0x000fe80000100a00 */
[----:B------:R1:W-:Y:S04]  /*1b1c0*/  STL.64 [R1+0x488], R46 ;  /* 0x0004882e01007387 */ /* 0x0003e80000100a00 */
[----:B------:R-:W2:Y:S04]  /*1b1d0*/  LDL.LU R76, [R1+0x1168] ;  /* 0x00116800014c7983 */ /* 0x000ea80000300800 */
[----:B------:R-:W2:Y:S04]  /*1b1e0*/  LDL.LU R77, [R1+0x1164] ;  /* 0x00116400014d7983 */ /* 0x000ea80000300800 */
[----:B------:R-:W2:Y:S04]  /*1b1f0*/  LDL.LU R68, [R1+0x1160] ;  /* 0x0011600001447983 */ /* 0x000ea80000300800 */
[----:B------:R-:W2:Y:S04]  /*1b200*/  LDL.LU R54, [R1+0x6e8] ;  /* 0x0006e80001367983 */ /* 0x000ea80000300800 */
[----:B------:R-:W2:Y:S01]  /*1b210*/  LDL.LU R55, [R1+0x6ec] ;  /* 0x0006ec0001377983 */ /* 0x000ea20000300800 */
[----:B-1----:R-:W-:Y:S03]  /*1b220*/  HMMA.1688.F32.TF32 R44, R12, R40, R192 ;  /* 0x000000280c2c723c */ /* 0x002fe600000810c0 */
[----:B------:R-:W-:Y:S11]  /*1b230*/  LDSM.16.M88.4 R192, [R228+0x42400] ;  /* 0x04240000e4c0783b */ /* 0x000ff60000000200 */
[----:B------:R-:W-:Y:S10]  /*1b240*/  @!UPT UIADD3 URZ, URZ, URZ, URZ ;  /* 0x0000003f3f3ff290 */ /* 0x000ff4000fffe03f */
[----:B------:R-:W-:Y:S02]  /*1b250*/  IMAD.MOV.U32 R4, RZ, RZ, R47 ;  /* 0x000000ffff047224 */ /* 0x000fe400078e002f */
[----:B------:R-:W-:Y:S01]  /*1b260*/  IMAD.MOV.U32 R9, RZ, RZ, R46 ;  /* 0x000000ffff097224 */ /* 0x000fe200078e002e */
[----:B------:R-:W-:Y:S01]  /*1b270*/  MOV R41, R44 ;  /* 0x0000002c00297202 */ /* 0x000fe20000000f00 */
[----:B------:R-:W-:Y:S01]  /*1b280*/  IMAD.MOV.U32 R40, RZ, RZ, R45 ;  /* 0x000000ffff287224 */ /* 0x000fe200078e002d */
[----:B------:R-:W-:Y:S04]  /*1b290*/  STL [R1+0xfb0], R4 ;  /* 0x000fb00401007387 */ /* 0x000fe80000100800 */
[----:B------:R-:W-:Y:S04]  /*1b2a0*/  STL [R1+0xfac], R9 ;  /* 0x000fac0901007387 */ /* 0x000fe80000100800 */
[----:B------:R-:W-:Y:S04]  /*1b2b0*/  STL [R1+0xfa8], R40 ;  /* 0x000fa82801007387 */ /* 0x000fe80000100800 */
[----:B------:R-:W-:Y:S04]  /*1b2c0*/  STL [R1+0xfa4], R41 ;  /* 0x000fa42901007387 */ /* 0x000fe80000100800 */
[----:B------:R1:W-:Y:S02]  /*1b2d0*/  STL.64 [R1+0x10d0], R42 ;  /* 0x0010d02a01007387 */ /* 0x0003e40000100a00 */
[-C--:B-1----:R-:W-:Y:S08]  /*1b2e0*/  HMMA.1688.F32.TF32 R40, R84, R36.reuse, R112 ;  /* 0x000000245428723c */ /* 0x082ff00000081070 */
[-C--:B------:R-:W-:Y:S01]  /*1b2f0*/  HMMA.1688.F32.TF32 R44, R28, R36.reuse, R160 ;  /* 0x000000241c2c723c */ /* 0x080fe200000810a0 */
[----:B------:R-:W-:Y:S07]  /*1b300*/  LDSM.16.M88.4 R160, [R228+0x41c00] ;  /* 0x041c0000e4a0783b */ /* 0x000fee0000000200 */
[-C--:B---3--:R-:W-:Y:S11]  /*1b310*/  HMMA.1688.F32.TF32 R48, R116, R36.reuse, R48 ;  /* 0x000000247430723c */ /* 0x088ff60000081030 */
[----:B------:R-:W-:Y:S11]  /*1b320*/  @!UPT UIADD3 URZ, URZ, URZ, URZ ;  /* 0x0000003f3f3ff290 */ /* 0x000ff6000fffe03f */
[----:B------:R-:W-:Y:S01]  /*1b330*/  @!UPT UIADD3 URZ, URZ, URZ, URZ ;  /* 0x0000003f3f3ff290 */ /* 0x000fe2000fffe03f */
[----:B------:R-:W-:Y:S04]  /*1b340*/  STL.64 [R1+0x1058], R50 ;  /* 0x0010583201007387 */ /* 0x000fe80000100a00 */
[----:B------:R1:W-:Y:S04]  /*1b350*/  STL.64 [R1+0x1050], R48 ;  /* 0x0010503001007387 */ /* 0x0003e80000100a00 */
[----:B------:R-:W-:Y:S04]  /*1b360*/  STL.64 [R1+0x1068], R110 ;  /* 0x0010686e01007387 */ /* 0x000fe80000100a00 */
[----:B------:R-:W-:Y:S04]  /*1b370*/  STL.64 [R1+0x1060], R108 ;  /* 0x0010606c01007387 */ /* 0x000fe80000100a00 */
[----:B------:R-:W-:Y:S04]  /*1b380*/  STL.64 [R1+0x1078], R154 ;  /* 0x0010789a01007387 */ /* 0x000fe80000100a00 */
[----:B------:R-:W-:Y:S01]  /*1b390*/  STL.64 [R1+0x1070], R152 ;  /* 0x0010709801007387 */ /* 0x000fe20000100a00 */
[-C--:B-1----:R-:W-:Y:S03]  /*1b3a0*/  HMMA.1688.F32.TF32 R48, R80, R36.reuse, R132 ;  /* 0x000000245030723c */ /* 0x082fe60000081084 */
[----:B------:R-:W-:Y:S04]  /*1b3b0*/  STL.64 [R1+0x190], R40 ;  /* 0x0001902801007387 */ /* 0x000fe80000100a00 */
[----:B------:R1:W-:Y:S02]  /*1b3c0*/  STL.64 [R1+0x198], R42 ;  /* 0x0001982a01007387 */ /* 0x0003e40000100a00 */
[----:B-1----:R-:W-:Y:S01]  /*1b3d0*/  HMMA.1688.F32.TF32 R40, R24, R36, R164 ;  /* 0x000000241828723c */ /* 0x002fe200000810a4 */
[----:B----4-:R-:W-:Y:S01]  /*1b3e0*/  IMAD.MOV.U32 R212, RZ, RZ, R72 ;  /* 0x000000ffffd47224 */ /* 0x010fe200078e0048 */
[----:B------:R-:W-:Y:S11]  /*1b3f0*/  LDSM.16.M88.4 R164, [R228+0x41800] ;  /* 0x04180000e4a4783b */ /* 0x000ff60000000200 */
[----:B------:R-:W-:Y:S01]  /*1b400*/  @!UPT UIADD3 URZ, URZ, URZ, URZ ;  /* 0x0000003f3f3ff290 */ /* 0x000fe2000fffe03f */
[----:B------:R-:W-:Y:S04]  /*1b410*/  STL.64 [R1+0x240], R48 ;  /* 0x0002403001007387 */ /* 0x000fe80000100a00 */
[----:B------:R-:W-:Y:S04]  /*1b420*/  STL.64 [R1+0x248], R50 ;  /* 0x0002483201007387 */ /* 0x000fe80000100a00 */
[----:B------:R-:W-:Y:S04]  /*1b430*/  STL.64 [R1+0x3a0], R44 ;  /* 0x0003a02c01007387 */ /* 0x000fe80000100a00 */
[----:B------:R-:W-:Y:S01]  /*1b440*/  STL.64 [R1+0x3a8], R46 ;  /* 0x0003a82e01007387 */ /* 0x000fe20000100a00 */
[----:B------:R-:W-:-:S02]  /*1b450*/  IMAD.MOV.U32 R9, RZ, RZ, R43 ;  /* 0x000000ffff097224 */ /* 0x000fc400078e002b */
[----:B------:R-:W-:Y:S01]  /*1b460*/  IMAD.MOV.U32 R4, RZ, RZ, R42 ;  /* 0x000000ffff047224 */ /* 0x000fe200078e002a */
[----:B------:R-:W-:Y:S04]  /*1b470*/  STL.64 [R1+0x3f0], R40 ;  /* 0x0003f02801007387 */ /* 0x000fe80000100a00 */
[----:B------:R-:W-:Y:S04]  /*1b480*/  STL [R1+0xfb8], R9 ;  /* 0x000fb80901007387 */ /* 0x000fe80000100800 */
[----:B------:R-:W-:Y:S04]  /*1b490*/  STL.64 [R1+0x10d8], R10 ;  /* 0x0010d80a01007387 */ /* 0x000fe80000100a00 */
[----:B------:R-:W-:Y:S04]  /*1b4a0*/  STL [R1+0xfb4], R4 ;  /* 0x000fb40401007387 */ /* 0x000fe80000100800 */
[----:B------:R1:W-:Y:S01]  /*1b4b0*/  STL.64 [R1+0x10e0], R6 ;  /* 0x0010e00601007387 */ /* 0x0003e20000100a00 */
[----:B--2---:R-:W-:Y:S08]  /*1b4c0*/  HMMA.1688.F32.TF32 R52, R116, R32, R52 ;  /* 0x000000207434723c */ /* 0x004ff00000081034 */
[----:B-1----:R-:W-:Y:S01]  /*1b4d0*/  HMMA.1688.F32.TF32 R4, R12, R36, R188 ;  /* 0x000000240c04723c */ /* 0x002fe200000810bc */
[----:B------:R-:W-:Y:S01]  /*1b4e0*/  STL.64 [R1+0x10e8], R38 ;  /* 0x0010e82601007387 */ /* 0x000fe20000100a00 */
[----:B------:R-:W-:-:S02]  /*1b4f0*/  IMAD.MOV.U32 R213, RZ, RZ, R73 ;  /* 0x000000ffffd57224 */ /* 0x000fc400078e0049 */
[----:B------:R-:W-:Y:S01]  /*1b500*/  IMAD.MOV.U32 R96, RZ, RZ, R68 ;  /* 0x000000ffff607224 */ /* 0x000fe200078e0044 */
[----:B------:R-:W1:Y:S11]  /*1b510*/  LDSM.16.M88.4 R188, [R228+0x42800] ;  /* 0x04280000e4bc783b */ /* 0x000e760000000200 */
[----:B------:R-:W-:Y:S07]  /*1b520*/  @!UPT UIADD3 URZ, URZ, URZ, URZ ;  /* 0x0000003f3f3ff290 */ /* 0x000fee000fffe03f */
[----:B------:R-:W-:Y:S04]  /*1b530*/  STL.64 [R1+0x650], R4 ;  /* 0x0006500401007387 */ /* 0x000fe80000100a00 */
[----:B------:R2:W-:Y:S04]  /*1b540*/  STL.64 [R1+0x658], R6 ;  /* 0x0006580601007387 */ /* 0x0005e80000100a00 */
[----:B------:R-:W-:Y:S04]  /*1b550*/  STL.64 [R1+0x1088], R54 ;  /* 0x0010883601007387 */ /* 0x000fe80000100a00 */
[----:B------:R-:W-:Y:S04]  /*1b560*/  STL.64 [R1+0x1080], R52 ;  /* 0x0010803401007387 */ /* 0x000fe80000100a00 */
[----:B------:R-:W3:Y:S04]  /*1b570*/  LDL.LU R72, [R1+0x115c] ;  /* 0x00115c0001487983 */ /* 0x000ee80000300800 */
[----:B------:R-:W4:Y:S04]  /*1b580*/  LDL.LU R73, [R1+0x1158] ;  /* 0x0011580001497983 */ /* 0x000f280000300800 */
[----:B------:R-:W2:Y:S04]  /*1b590*/  LDL.LU R56, [R1+0x1154] ;  /* 0x0011540001387983 */ /* 0x000ea80000300800 */
[----:B------:R-:W3:Y:S01]  /*1b5a0*/  LDL.LU R57, [R1+0x1150] ;  /* 0x0011500001397983 */ /* 0x000ee20000300800 */
[----:B------:R-:W-:-:S02]  /*1b5b0*/  IMAD.MOV.U32 R97, RZ, RZ, R77 ;  /* 0x000000ffff617224 */ /* 0x000fc400078e004d */
[----:B------:R-:W-:Y:S01]  /*1b5c0*/  IMAD.MOV.U32 R98, RZ, RZ, R76 ;  /* 0x000000ffff627224 */ /* 0x000fe200078e004c */
[----:B------:R-:W4:Y:S01]  /*1b5d0*/  LDL.LU R68, [R1+0x114c] ;  /* 0x00114c0001447983 */ /* 0x000f220000300800 */
[----:B------:R-:W-:-:S03]  /*1b5e0*/  IMAD.MOV.U32 R99, RZ, RZ, R69 ;  /* 0x000000ffff637224 */ /* 0x000fc600078e0045 */
[----:B------:R-:W4:Y:S04]  /*1b5f0*/  LDL.LU R77, [R1+0x1148] ;  /* 0x00114800014d7983 */ /* 0x000f280000300800 */
[----:B------:R-:W4:Y:S04]  /*1b600*/  LDL.LU R76, [R1+0x1144] ;  /* 0x00114400014c7983 */ /* 0x000f280000300800 */
[----:B------:R-:W4:Y:S01]  /*1b610*/  LDL.LU R69, [R1+0x1140] ;  /* 0x0011400001457983 */ /* 0x000f220000300800 */
[----:B--2---:R-:W-:-:S03]  /*1b620*/  IMAD.MOV.U32 R120, RZ, RZ, R56 ;  /* 0x000000ffff787224 */ /* 0x004fc600078e0038 */
[----:B------:R-:W2:Y:S01]  /*1b630*/  LDL.LU R56, [R1+0x113c] ;  /* 0x00113c0001387983 */ /* 0x000ea20000300800 */
[----:B---3--:R-:W-:-:S03]  /*1b640*/  IMAD.MOV.U32 R121, RZ, RZ, R57 ;  /* 0x000000ffff797224 */ /* 0x008fc600078e0039 */
[----:B------:R-:W3:Y:S01]  /*1b650*/  LDL.LU R57, [R1+0x1138] ;  /* 0x0011380001397983 */ /* 0x000ee20000300800 */
[----:B----4-:R-:W-:Y:S01]  /*1b660*/  MOV R122, R73 ;  /* 0x00000049007a7202 */ /* 0x010fe20000000f00 */
[----:B------:R-:W-:Y:S02]  /*1b670*/  IMAD.MOV.U32 R123, RZ, RZ, R72 ;  /* 0x000000ffff7b7224 */ /* 0x000fe400078e0048 */
[----:B------:R-:W1:Y:S01]  /*1b680*/  LDL.LU R73, [R1+0x1134] ;  /* 0x0011340001497983 */ /* 0x000e620000300800 */
[----:B------:R-:W-:-:S03]  /*1b690*/  IMAD.MOV.U32 R79, RZ, RZ, R68 ;  /* 0x000000ffff4f7224 */ /* 0x000fc600078e0044 */
[----:B------:R-:W1:Y:S01]  /*1b6a0*/  LDL.LU R72, [R1+0x1130] ;  /* 0x0011300001487983 */ /* 0x000e620000300800 */
[----:B------:R-:W-:-:S03]  /*1b6b0*/  IMAD.MOV.U32 R78, RZ, RZ, R69 ;  /* 0x000000ffff4e7224 */ /* 0x000fc600078e0045 */
[----:B------:R-:W4:Y:S04]  /*1b6c0*/  LDL.LU R69, [R1+0x112c] ;  /* 0x00112c0001457983 */ /* 0x000f280000300800 */
[----:B------:R-:W4:Y:S04]  /*1b6d0*/  LDL.LU R68, [R1+0x1128] ;  /* 0x0011280001447983 */ /* 0x000f280000300800 */
[----:B------:R-:W4:Y:S04]  /*1b6e0*/  LDL.LU R65, [R1+0x1124] ;  /* 0x0011240001417983 */ /* 0x000f280000300800 */
[----:B------:R-:W4:Y:S04]  /*1b6f0*/  LDL.LU R64, [R1+0x1120] ;  /* 0x0011200001407983 */ /* 0x000f280000300800 */
[----:B------:R-:W4:Y:S04]  /*1b700*/  LDL.LU R61, [R1+0x111c] ;  /* 0x00111c00013d7983 */ /* 0x000f280000300800 */
[----:B------:R-:W4:Y:S01]  /*1b710*/  LDL.LU R60, [R1+0x1118] ;  /* 0x00111800013c7983 */ /* 0x000f220000300800 */
[-C--:B------:R-:W-:Y:S08]  /*1b720*/  HMMA.1688.F32.TF32 R112, R16, R32.reuse, R232 ;  /* 0x000000201070723c */ /* 0x080ff000000810e8 */
[-C--:B------:R-:W-:Y:S08]  /*1b730*/  HMMA.1688.F32.TF32 R156, R20, R32.reuse, R216 ;  /* 0x00000020149c723c */ /* 0x080ff000000810d8 */
[-C--:B------:R-:W-:Y:S08]  /*1b740*/  HMMA.1688.F32.TF32 R8, R84, R32.reuse, R92 ;  /* 0x000000205408723c */ /* 0x080ff0000008105c */
[----:B------:R-:W-:Y:S01]  /*1b750*/  HMMA.1688.F32.TF32 R4, R80, R32, R128 ;  /* 0x000000205004723c */ /* 0x000fe20000081080 */
[----:B--2---:R-:W-:Y:S01]  /*1b760*/  IMAD.MOV.U32 R75, RZ, RZ, R56 ;  /* 0x000000ffff4b7224 */ /* 0x004fe200078e0038 */
[----:B---3--:R-:W-:-:S02]  /*1b770*/  MOV R74, R57 ;  /* 0x00000039004a7202 */ /* 0x008fc40000000f00 */
[----:B------:R-:W2:Y:S04]  /*1b780*/  LDL.LU R57, [R1+0x1114] ;  /* 0x0011140001397983 */ /* 0x000ea80000300800 */
[----:B------:R-:W2:Y:S04]  /*1b790*/  LDL.LU R56, [R1+0x1110] ;  /* 0x0011100001387983 */ /* 0x000ea80000300800 */
[----:B------:R-:W4:Y:S04]  /*1b7a0*/  LDL.LU R70, [R1+0x898] ;  /* 0x0008980001467983 */ /* 0x000f280000300800 */
[----:B------:R-:W4:Y:S04]  /*1b7b0*/  LDL.LU R71, [R1+0x89c] ;  /* 0x00089c0001477983 */ /* 0x000f280000300800 */
        /* <DEDUP_REMOVED lines=14> */
[----:B------:R-:W-:Y:S01]  /*1b8a0*/  STL.64 [R1+0x10f8], R114 ;  /* 0x0010f87201007387 */ /* 0x000fe20000100a00 */
[-C--:B------:R-:W-:Y:S03]  /*1b8b0*/  HMMA.1688.F32.TF32 R36, R28, R32.reuse, R144 ;  /* 0x000000201c24723c */ /* 0x080fe60000081090 */
[----:B------:R-:W-:Y:S04]  /*1b8c0*/  STL.64 [R1+0x10f0], R112 ;  /* 0x0010f07001007387 */ /* 0x000fe80000100a00 */
[----:B------:R-:W-:Y:S04]  /*1b8d0*/  STL.64 [R1+0x1108], R158 ;  /* 0x0011089e01007387 */ /* 0x000fe80000100a00 */
[----:B------:R-:W-:Y:S04]  /*1b8e0*/  STL.64 [R1+0x1100], R156 ;  /* 0x0011009c01007387 */ /* 0x000fe80000100a00 */
[----:B------:R-:W-:Y:S04]  /*1b8f0*/  STL.64 [R1+0x140], R8 ;  /* 0x0001400801007387 */ /* 0x000fe80000100a00 */
[----:B------:R1:W-:Y:S04]  /*1b900*/  STL.64 [R1+0x148], R10 ;  /* 0x0001480a01007387 */ /* 0x0003e80000100a00 */
[----:B------:R-:W-:Y:S04]  /*1b910*/  STL.64 [R1+0x1a0], R4 ;  /* 0x0001a00401007387 */ /* 0x000fe80000100a00 */
[----:B------:R1:W-:Y:S02]  /*1b920*/  STL.64 [R1+0x1a8], R6 ;  /* 0x0001a80601007387 */ /* 0x0003e40000100a00 */
[-C--:B-1----:R-:W-:Y:S08]  /*1b930*/  HMMA.1688.F32.TF32 R8, R24, R32.reuse, R148 ;  /* 0x000000201808723c */ /* 0x082ff00000081094 */
[----:B------:R-:W-:Y:S01]  /*1b940*/  HMMA.1688.F32.TF32 R4, R12, R32, R176 ;  /* 0x000000200c04723c */ /* 0x000fe200000810b0 */
[----:B------:R-:W-:Y:S04]  /*1b950*/  STL.64 [R1+0x310], R36 ;  /* 0x0003102401007387 */ /* 0x000fe80000100a00 */
[----:B------:R-:W1:Y:S04]  /*1b960*/  LDSM.16.M88.4 R176, [R228+0x43400] ;  /* 0x04340000e4b0783b */ /* 0x000e680000000200 */
[----:B------:R-:W-:Y:S06]  /*1b970*/  STL.64 [R1+0x318], R38 ;  /* 0x0003182601007387 */ /* 0x000fec0000100a00 */
[----:B------:R1:W-:Y:S04]  /*1b980*/  STL.64 [R1+0x390], R8 ;  /* 0x0003900801007387 */ /* 0x0003e80000100a00 */
[----:B------:R1:W-:Y:S04]  /*1b990*/  STL.64 [R1+0x398], R10 ;  /* 0x0003980a01007387 */ /* 0x0003e80000100a00 */
[----:B------:R1:W-:Y:S04]  /*1b9a0*/  STL.64 [R1+0x450], R4 ;  /* 0x0004500401007387 */ /* 0x0003e80000100a00 */
[----:B------:R1:W-:Y:S04]  /*1b9b0*/  STL.64 [R1+0x458], R6 ;  /* 0x0004580601007387 */ /* 0x0003e80000100a00 */
        /* <DEDUP_REMOVED lines=29> */
[----:B------:R-:W2:Y:S04]  /*1bb90*/  LDL.LU R9, [R1+0x74] ;  /* 0x0000740001097983 */ /* 0x000ea80000300800 */
[----:B------:R-:W2:Y:S01]  /*1bba0*/  LDL.LU R10, [R1+0x78] ;  /* 0x00007800010a7983 */ /* 0x000ea20000300800 */
[C---:B------:R-:W-:Y:S03]  /*1bbb0*/  HMMA.1688.F32.TF32 R72, R116.reuse, R188, R72 ;  /* 0x000000bc7448723c */ /* 0x040fe60000081048 */
[----:B------:R-:W2:Y:S04]  /*1bbc0*/  LDL.LU R11, [R1+0x7c] ;  /* 0x00007c00010b7983 */ /* 0x000ea80000300800 */
[----:B------:R-:W2:Y:S01]  /*1bbd0*/  LDL.LU R4, [R1+0x6d0] ;  /* 0x0006d00001047983 */ /* 0x000ea20000300800 */
[C---:B------:R-:W-:Y:S03]  /*1bbe0*/  HMMA.1688.F32.TF32 R76, R116.reuse, R184, R76 ;  /* 0x000000b8744c723c */ /* 0x040fe6000008104c */
[----:B------:R-:W2:Y:S04]  /*1bbf0*/  LDL.LU R5, [R1+0x6d4] ;  /* 0x0006d40001057983 */ /* 0x000ea80000300800 */
[----:B------:R-:W2:Y:S01]  /*1bc00*/  LDL.LU R6, [R1+0x6d8] ;  /* 0x0006d80001067983 */ /* 0x000ea20000300800 */
[C---:B------:R-:W-:Y:S03]  /*1bc10*/  HMMA.1688.F32.TF32 R92, R116.reuse, R176, R120 ;  /* 0x000000b0745c723c */ /* 0x040fe60000081078 */
[----:B------:R-:W2:Y:S05]  /*1bc20*/  LDL.LU R7, [R1+0x6dc] ;  /* 0x0006dc0001077983 */ /* 0x000eaa0000300800 */
[C---:B------:R-:W-:Y:S08]  /*1bc30*/  HMMA.1688.F32.TF32 R96, R116.reuse, R172, R96 ;  /* 0x000000ac7460723c */ /* 0x040ff00000081060 */
[C---:B------:R-:W-:Y:S08]  /*1bc40*/  HMMA.1688.F32.TF32 R100, R116.reuse, R168, R212 ;  /* 0x000000a87464723c */ /* 0x040ff000000810d4 */
[C---:B----4-:R-:W-:Y:S08]  /*1bc50*/  HMMA.1688.F32.TF32 R68, R116.reuse, R192, R68 ;  /* 0x000000c07444723c */ /* 0x050ff00000081044 */
[C---:B---3--:R-:W-:Y:S08]  /*1bc60*/  HMMA.1688.F32.TF32 R60, R116.reuse, R160, R60 ;  /* 0x000000a0743c723c */ /* 0x048ff0000008103c */
[C---:B--2---:R-:W-:Y:S08]  /*1bc70*/  HMMA.1688.F32.TF32 R56, R116.reuse, R164, R56 ;  /* 0x000000a47438723c */ /* 0x044ff00000081038 */
[C---:B------:R-:W-:Y:S08]  /*1bc80*/  HMMA.1688.F32.TF32 R64, R116.reuse, R196, R64 ;  /* 0x000000c47440723c */ /* 0x040ff00000081040 */
[----:B------:R-:W-:Y:S08]  /*1bc90*/  HMMA.1688.F32.TF32 R88, R116, R180, R200 ;  /* 0x000000b47458723c */ /* 0x000ff000000810c8 */
[----:B------:R-:W-:Y:S01]  /*1bca0*/  HMMA.1688.F32.TF32 R116, R16, R164, R232 ;  /* 0x000000a41074723c */ /* 0x000fe200000810e8 */
        /* <DEDUP_REMOVED lines=12> */
[----:B------:R-:W2:Y:S04]  /*1bd70*/  LDL.LU R216, [R1+0x740] ;  /* 0x0007400001d87983 */ /* 0x000ea80000300800 */
[----:B------:R-:W2:Y:S04]  /*1bd80*/  LDL.LU R217, [R1+0x744] ;  /* 0x0007440001d97983 */ /* 0x000ea80000300800 */
[----:B------:R-:W2:Y:S04]  /*1bd90*/  LDL.LU R218, [R1+0x748] ;  /* 0x0007480001da7983 */ /* 0x000ea80000300800 */
[----:B------:R-:W2:Y:S04]  /*1bda0*/  LDL.LU R219, [R1+0x74c] ;  /* 0x00074c0001db7983 */ /* 0x000ea80000300800 */
[----:B------:R-:W2:Y:S04]  /*1bdb0*/  LDL.LU R212, [R1+0x750] ;  /* 0x0007500001d47983 */ /* 0x000ea80000300800 */
[----:B------:R-:W2:Y:S04]  /*1bdc0*/  LDL.LU R213, [R1+0x754] ;  /* 0x0007540001d57983 */ /* 0x000ea80000300800 */
[----:B------:R-:W2:Y:S04]  /*1bdd0*/  LDL.LU R214, [R1+0x758] ;  /* 0x0007580001d67983 */ /* 0x000ea80000300800 */
        /* <DEDUP_REMOVED lines=69> */
[----:B---3--:R-:W-:Y:S08]  /*1c230*/  HMMA.1688.F32.TF32 R228, R20, R176, R52 ;  /* 0x000000b014e4723c */ /* 0x008ff00000081034 */
[C---:B------:R-:W-:Y:S08]  /*1c240*/  HMMA.1688.F32.TF32 R52, R84.reuse, R164, R4 ;  /* 0x000000a45434723c */ /* 0x040ff00000081004 */
[----:B------:R-:W-:Y:S08]  /*1c250*/  HMMA.1688.F32.TF32 R4, R84, R160, R8 ;  /* 0x000000a05404723c */ /* 0x000ff00000081008 */
[C---:B--2---:R-:W-:Y:S08]  /*1c260*/  HMMA.1688.F32.TF32 R216, R20.reuse, R188, R216 ;  /* 0x000000bc14d8723c */ /* 0x044ff000000810d8 */
[C---:B----4-:R-:W-:Y:S01]  /*1c270*/  HMMA.1688.F32.TF32 R212, R20.reuse, R192, R212 ;  /* 0x000000c014d4723c */ /* 0x050fe200000810d4 */
[----:B------:R-:W-:Y:S04]  /*1c280*/  STL.64 [R1+0x80], R52 ;  /* 0x0000803401007387 */ /* 0x000fe80000100a00 */
[----:B------:R-:W-:Y:S03]  /*1c290*/  STL.64 [R1+0x88], R54 ;  /* 0x0000883601007387 */ /* 0x000fe60000100a00 */
[C---:B------:R-:W-:Y:S01]  /*1c2a0*/  HMMA.1688.F32.TF32 R224, R20.reuse, R180, R224 ;  /* 0x000000b414e0723c */ /* 0x040fe200000810e0 */
[----:B------:R-:W-:Y:S07]  /*1c2b0*/  STL.64 [R1+0x70], R4 ;  /* 0x0000700401007387 */ /* 0x000fee0000100a00 */
[C---:B------:R-:W-:Y:S01]  /*1c2c0*/  HMMA.1688.F32.TF32 R208, R20.reuse, R196, R208 ;  /* 0x000000c414d0723c */ /* 0x040fe200000810d0 */
[----:B------:R1:W-:Y:S07]  /*1c2d0*/  STL.64 [R1+0x78], R6 ;  /* 0x0000780601007387 */ /* 0x0003ee0000100a00 */
[C---:B------:R-:W-:Y:S08]  /*1c2e0*/  HMMA.1688.F32.TF32 R232, R20.reuse, R172, R232 ;  /* 0x000000ac14e8723c */ /* 0x040ff000000810e8 */
[----:B------:R-:W-:Y:S08]  /*1c2f0*/  HMMA.1688.F32.TF32 R200, R20, R164, R200 ;  /* 0x000000a414c8723c */ /* 0x000ff000000810c8 */
[----:B-1----:R-:W-:Y:S08]  /*1c300*/  HMMA.1688.F32.TF32 R4, R84, R188, R108 ;  /* 0x000000bc5404723c */ /* 0x002ff0000008106c */
[C---:B------:R-:W-:Y:S08]  /*1c310*/  HMMA.1688.F32.TF32 R148, R16.reuse, R172, R156 ;  /* 0x000000ac1094723c */ /* 0x040ff0000008109c */
[----:B------:R-:W-:Y:S08]  /*1c320*/  HMMA.1688.F32.TF32 R140, R16, R180, R140 ;  /* 0x000000b4108c723c */ /* 0x000ff0000008108c */
[C---:B------:R-:W-:Y:S08]  /*1c330*/  HMMA.1688.F32.TF32 R204, R20.reuse, R160, R204 ;  /* 0x000000a014cc723c */ /* 0x040ff000000810cc */
[C---:B------:R-:W-:Y:S08]  /*1c340*/  HMMA.1688.F32.TF32 R220, R20.reuse, R184, R220 ;  /* 0x000000b814dc723c */ /* 0x040ff000000810dc */
[----:B------:R-:W-:Y:S08]  /*1c350*/  HMMA.1688.F32.TF32 R20, R20, R168, R36 ;  /* 0x000000a81414723c */ /* 0x000ff00000081024 */
[C---:B------:R-:W-:Y:S08]  /*1c360*/  HMMA.1688.F32.TF32 R36, R84.reuse, R196, R152 ;  /* 0x000000c45424723c */ /* 0x040ff00000081098 */
[C---:B------:R-:W-:Y:S11]  /*1c370*/  HMMA.1688.F32.TF32 R8, R84.reuse, R192, R248 ;  /* 0x000000c05408723c */ /* 0x040ff600000810f8 */
[----:B------:R-:W-:Y:S04]  /*1c380*/  @!UPT UIADD3 URZ, URZ, URZ, URZ ;  /* 0x0000003f3f3ff290 */ /* 0x000fe8000fffe03f */
[----:B------:R-:W-:Y:S04]  /*1c390*/  STL.64 [R1+0x60], R36 ;  /* 0x0000602401007387 */ /* 0x000fe80000100a00 */
[----:B------:R1:W-:Y:S04]  /*1c3a0*/  STL.64 [R1+0x68], R38 ;  /* 0x0000682601007387 */ /* 0x0003e80000100a00 */
[----:B------:R-:W-:Y:S04]  /*1c3b0*/  STL.64 [R1+0x50], R8 ;  /* 0x0000500801007387 */ /* 0x000fe80000100a00 */
[----:B------:R2:W-:Y:S01]  /*1c3c0*/  STL.64 [R1+0x58], R10 ;  /* 0x0000580a01007387 */ /* 0x0005e20000100a00 */
[C---:B-1----:R-:W-:Y:S03]  /*1c3d0*/  HMMA.1688.F32.TF32 R36, R84.reuse, R184, R48 ;  /* 0x000000b85424723c */ /* 0x042fe60000081030 */
[----:B------:R-:W-:Y:S04]  /*1c3e0*/  STL.64 [R1+0x40], R4 ;  /* 0x0000400401007387 */ /* 0x000fe80000100a00 */
[----:B------:R1:W-:Y:S01]  /*1c3f0*/  STL.64 [R1+0x48], R6 ;  /* 0x0000480601007387 */ /* 0x0003e20000100a00 */
[C---:B--2---:R-:W-:Y:S08]  /*1c400*/  HMMA.1688.F32.TF32 R8, R84.reuse, R180, R40 ;  /* 0x000000b45408723c */ /* 0x044ff00000081028 */
[----:B-1----:R-:W-:Y:S07]  /*1c410*/  HMMA.1688.F32.TF32 R4, R84, R176, R244 ;  /* 0x000000b05404723c */ /* 0x002fee00000810f4 */
[----:B------:R-:W-:Y:S04]  /*1c420*/  STL.64 [R1+0x30], R36 ;  /* 0x0000302401007387 */ /* 0x000fe80000100a00 */
[----:B------:R-:W-:Y:S04]  /*1c430*/  STL.64 [R1+0x38], R38 ;  /* 0x0000382601007387 */ /* 0x000fe80000100a00 */
[----:B------:R-:W-:Y:S04]  /*1c440*/  STL.64 [R1+0x20], R8 ;  /* 0x0000200801007387 */ /* 0x000fe80000100a00 */
[----:B------:R1:W-:Y:S04]  /*1c450*/  STL.64 [R1+0x28], R10 ;  /* 0x0000280a01007387 */ /* 0x0003e80000100a00 */
[----:B------:R-:W-:Y:S04]  /*1c460*/  STL.64 [R1+0x10], R4 ;  /* 0x0000100401007387 */ /* 0x000fe80000100a00 */
[----:B------:R2:W-:Y:S01]  /*1c470*/  STL.64 [R1+0x18], R6 ;  /* 0x0000180601007387 */ /* 0x0005e20000100a00 */
[C---:B-1----:R-:W-:Y:S03]  /*1c480*/  HMMA.1688.F32.TF32 R8, R80.reuse, R164, R44 ;  /* 0x000000a45008723c */ /* 0x042fe6000008102c */
[----:B------:R-:W3:Y:S05]  /*1c490*/  LDL.LU R152, [R1+0x590] ;  /* 0x0005900001987983 */ /* 0x000eea0000300800 */
[-C--:B--2---:R-:W-:Y:S11]  /*1c4a0*/  HMMA.1688.F32.TF32 R4, R80, R160.reuse, R240 ;  /* 0x000000a05004723c */ /* 0x084ff600000810f0 */
[----:B------:R-:W-:Y:S04]  /*1c4b0*/  @!UPT UIADD3 URZ, URZ, URZ, URZ ;  /* 0x0000003f3f3ff290 */ /* 0x000fe8000fffe03f */
[----:B------:R-:W-:Y:S04]  /*1c4c0*/  STL.64 [R1+0x110], R8 ;  /* 0x0001100801007387 */ /* 0x000fe80000100a00 */
[----:B------:R-:W-:Y:S04]  /*1c4d0*/  STL.64 [R1+0x118], R10 ;  /* 0x0001180a01007387 */ /* 0x000fe80000100a00 */
[----:B------:R1:W-:Y:S04]  /*1c4e0*/  STL.64 [R1+0x100], R4 ;  /* 0x0001000401007387 */ /* 0x0003e80000100a00 */
[----:B------:R2:W-:Y:S04]  /*1c4f0*/  STL.64 [R1+0x108], R6 ;  /* 0x0001080601007387 */ /* 0x0005e80000100a00 */
[----:B------:R-:W3:Y:S04]  /*1c500*/  LDL.LU R153, [R1+0x594] ;  /* 0x0005940001997983 */ /* 0x000ee80000300800 */
[----:B------:R-:W3:Y:S04]  /*1c510*/  LDL.LU R154, [R1+0x598] ;  /* 0x00059800019a7983 */ /* 0x000ee80000300800 */
[----:B------:R-:W3:Y:S04]  /*1c520*/  LDL.LU R155, [R1+0x59c] ;  /* 0x00059c00019b7983 */ /* 0x000ee80000300800 */
[----:B------:R-:W4:Y:S04]  /*1c530*/  LDL.LU R240, [R1+0x5d0] ;  /* 0x0005d00001f07983 */ /* 0x000f280000300800 */
[----:B------:R-:W4:Y:S04]  /*1c540*/  LDL.LU R241, [R1+0x5d4] ;  /* 0x0005d40001f17983 */ /* 0x000f280000300800 */
[----:B------:R-:W4:Y:S04]  /*1c550*/  LDL.LU R242, [R1+0x5d8] ;  /* 0x0005d80001f27983 */ /* 0x000f280000300800 */
[----:B------:R-:W4:Y:S04]  /*1c560*/  LDL.LU R243, [R1+0x5dc] ;  /* 0x0005dc0001f37983 */ /* 0x000f280000300800 */
[----:B------:R-:W3:Y:S04]  /*1c570*/  LDL.LU R44, [R1+0x5e0] ;  /* 0x0005e000012c7983 */ /* 0x000ee80000300800 */
[----:B------:R-:W3:Y:S04]  /*1c580*/  LDL.LU R45, [R1+0x5e4] ;  /* 0x0005e400012d7983 */ /* 0x000ee80000300800 */
[----:B------:R-:W3:Y:S04]  /*1c590*/  LDL.LU R46, [R1+0x5e8] ;  /* 0x0005e800012e7983 */ /* 0x000ee80000300800 */
[----:B------:R-:W3:Y:S04]  /*1c5a0*/  LDL.LU R47, [R1+0x5ec] ;  /* 0x0005ec00012f7983 */ /* 0x000ee80000300800 */
[----:B------:R-:W3:Y:S04]  /*1c5b0*/  LDL.LU R48, [R1+0xb0] ;  /* 0x0000b00001307983 */ /* 0x000ee80000300800 */
[----:B------:R-:W3:Y:S04]  /*1c5c0*/  LDL.LU R49, [R1+0xb4] ;  /* 0x0000b40001317983 */ /* 0x000ee80000300800 */
[----:B------:R-:W3:Y:S01]  /*1c5d0*/  LDL.LU R50, [R1+0xb8] ;  /* 0x0000b80001327983 */ /* 0x000ee20000300800 */
[C---:B------:R-:W-:Y:S03]  /*1c5e0*/  HMMA.1688.F32.TF32 R120, R16.reuse, R160, R120 ;  /* 0x000000a01078723c */ /* 0x040fe60000081078 */
[----:B------:R-:W3:Y:S04]  /*1c5f0*/  LDL.LU R51, [R1+0xbc] ;  /* 0x0000bc0001337983 */ /* 0x000ee80000300800 */
[----:B-1----:R-:W4:Y:S01]  /*1c600*/  LDL.LU R4, [R1+0xc0] ;  /* 0x0000c00001047983 */ /* 0x002f220000300800 */
[C---:B------:R-:W-:Y:S03]  /*1c610*/  HMMA.1688.F32.TF32 R124, R16.reuse, R196, R124 ;  /* 0x000000c4107c723c */ /* 0x040fe6000008107c */
[----:B------:R-:W4:Y:S04]  /*1c620*/  LDL.LU R5, [R1+0xc4] ;  /* 0x0000c40001057983 */ /* 0x000f280000300800 */
[----:B--2---:R-:W4:Y:S01]  /*1c630*/  LDL.LU R6, [R1+0xc8] ;  /* 0x0000c80001067983 */ /* 0x004f220000300800 */
[C---:B------:R-:W-:Y:S03]  /*1c640*/  HMMA.1688.F32.TF32 R128, R16.reuse, R192, R128 ;  /* 0x000000c01080723c */ /* 0x040fe60000081080 */
[----:B------:R-:W4:Y:S05]  /*1c650*/  LDL.LU R7, [R1+0xcc] ;  /* 0x0000cc0001077983 */ /* 0x000f2a0000300800 */
[C---:B------:R-:W-:Y:S08]  /*1c660*/  HMMA.1688.F32.TF32 R132, R16.reuse, R188, R132 ;  /* 0x000000bc1084723c */ /* 0x040ff00000081084 */
[C---:B------:R-:W-:Y:S08]  /*1c670*/  HMMA.1688.F32.TF32 R136, R16.reuse, R184, R136 ;  /* 0x000000b81088723c */ /* 0x040ff00000081088 */
[C---:B------:R-:W-:Y:S08]  /*1c680*/  HMMA.1688.F32.TF32 R144, R16.reuse, R176, R144 ;  /* 0x000000b01090723c */ /* 0x040ff00000081090 */
[----:B------:R-:W-:Y:S01]  /*1c690*/  HMMA.1688.F32.TF32 R16, R16, R168, R112 ;  /* 0x000000a81010723c */ /* 0x000fe20000081070 */
        /* <DEDUP_REMOVED lines=24> */
[C---:B------:R-:W-:Y:S03]  /*1c820*/  HMMA.1688.F32.TF32 R248, R84.reuse, R172, R104 ;  /* 0x000000ac54f8723c */ /* 0x040fe60000081068 */
        /* <DEDUP_REMOVED lines=17> */
[C---:B---3--:R-:W-:Y:S08]  /*1c940*/  HMMA.1688.F32.TF32 R48, R80.reuse, R180, R48 ;  /* 0x000000b45030723c */ /* 0x048ff00000081030 */
[C---:B----4-:R-:W-:Y:S08]  /*1c950*/  HMMA.1688.F32.TF32 R4, R80.reuse, R184, R4 ;  /* 0x000000b85004723c */ /* 0x050ff00000081004 */
[C---:B--2---:R-:W-:Y:S08]  /*1c960*/  HMMA.1688.F32.TF32 R112, R80.reuse, R192, R112 ;  /* 0x000000c05070723c */ /* 0x044ff00000081070 */
[C---:B------:R-:W-:Y:S08]  /*1c970*/  HMMA.1688.F32.TF32 R156, R80.reuse, R196, R156 ;  /* 0x000000c4509c723c */ /* 0x040ff0000008109c */
[C---:B------:R-:W-:Y:S11]  /*1c980*/  HMMA.1688.F32.TF32 R36, R80.reuse, R188, R36 ;  /* 0x000000bc5024723c */ /* 0x040ff60000081024 */
[----:B------:R-:W-:Y:S04]  /*1c990*/  @!UPT UIADD3 URZ, URZ, URZ, URZ ;  /* 0x0000003f3f3ff290 */ /* 0x000fe8000fffe03f */
[----:B------:R-:W-:Y:S04]  /*1c9a0*/  STL.64 [R1+0xf0], R156 ;  /* 0x0000f09c01007387 */ /* 0x000fe80000100a00 */
[----:B------:R1:W-:Y:S04]  /*1c9b0*/  STL.64 [R1+0xf8], R158 ;  /* 0x0000f89e01007387 */ /* 0x0003e80000100a00 */
[----:B-1----:R-:W2:Y:S04]  /*1c9c0*/  LDL.LU.64 R158, [R1+0x1108] ;  /* 0x00110800019e7983 */ /* 0x002ea80000300a00 */
[----:B------:R-:W2:Y:S04]  /*1c9d0*/  LDL.LU.64 R156, [R1+0x1100] ;  /* 0x00110000019c7983 */ /* 0x000ea80000300a00 */
[----:B------:R-:W-:Y:S04]  /*1c9e0*/  STL.64 [R1+0xe0], R112 ;  /* 0x0000e07001007387 */ /* 0x000fe80000100a00 */
[----:B------:R1:W-:Y:S01]  /*1c9f0*/  STL.64 [R1+0xe8], R114 ;  /* 0x0000e87201007387 */ /* 0x0003e20000100a00 */
[C---:B------:R-:W-:Y:S03]  /*1ca00*/  HMMA.1688.F32.TF32 R244, R80.reuse, R176, R244 ;  /* 0x000000b050f4723c */ /* 0x040fe600000810f4 */
[----:B-1----:R-:W3:Y:S04]  /*1ca10*/  LDL.LU.64 R114, [R1+0x10f8] ;  /* 0x0010f80001727983 */ /* 0x002ee80000300a00 */
[----:B------:R-:W3:Y:S04]  /*1ca20*/  LDL.LU.64 R112, [R1+0x10f0] ;  /* 0x0010f00001707983 */ /* 0x000ee80000300a00 */
[----:B------:R-:W-:Y:S04]  /*1ca30*/  STL.64 [R1+0xd0], R36 ;  /* 0x0000d02401007387 */ /* 0x000fe80000100a00 */
[----:B------:R1:W-:Y:S04]  /*1ca40*/  STL.64 [R1+0xd8], R38 ;  /* 0x0000d82601007387 */ /* 0x0003e80000100a00 */
[----:B-1----:R-:W4:Y:S04]  /*1ca50*/  LDL.LU.64 R38, [R1+0x10e8] ;  /* 0x0010e80001267983 */ /* 0x002f280000300a00 */
[----:B------:R-:W-:Y:S04]  /*1ca60*/  STL.64 [R1+0xc0], R4 ;  /* 0x0000c00401007387 */ /* 0x000fe80000100a00 */
[----:B------:R1:W-:Y:S04]  /*1ca70*/  STL.64 [R1+0xc8], R6 ;  /* 0x0000c80601007387 */ /* 0x0003e80000100a00 */
[----:B-1----:R-:W2:Y:S04]  /*1ca80*/  LDL.LU.64 R6, [R1+0x10e0] ;  /* 0x0010e00001067983 */ /* 0x002ea80000300a00 */
[----:B------:R1:W-:Y:S04]  /*1ca90*/  STL.64 [R1+0xb0], R48 ;  /* 0x0000b03001007387 */ /* 0x0003e80000100a00 */
[----:B------:R1:W-:Y:S04]  /*1caa0*/  STL.64 [R1+0xb8], R50 ;  /* 0x0000b83201007387 */ /* 0x0003e80000100a00 */
[----:B-1----:R-:W2:Y:S04]  /*1cab0*/  LDL.LU R48, [R1+0x1c0] ;  /* 0x0001c00001307983 */ /* 0x002ea80000300800 */
[----:B------:R-:W2:Y:S04]  /*1cac0*/  LDL.LU R49, [R1+0x1c4] ;  /* 0x0001c40001317983 */ /* 0x000ea80000300800 */
[----:B------:R-:W2:Y:S04]  /*1cad0*/  LDL.LU R50, [R1+0x1c8] ;  /* 0x0001c80001327983 */ /* 0x000ea80000300800 */
[----:B------:R-:W2:Y:S01]  /*1cae0*/  LDL.LU R51, [R1+0x1cc] ;  /* 0x0001cc0001337983 */ /* 0x000ea20000300800 */
[----:B------:R-:W-:Y:S03]  /*1caf0*/  HMMA.1688.F32.TF32 R8, R80, R172, R8 ;  /* 0x000000ac5008723c */ /* 0x000fe60000081008 */
[----:B------:R1:W-:Y:S05]  /*1cb00*/  STL.64 [R1+0xa0], R244 ;  /* 0x0000a0f401007387 */ /* 0x0003ea0000100a00 */
[C---:B------:R-:W-:Y:S01]  /*1cb10*/  HMMA.1688.F32.TF32 R44, R28.reuse, R164, R44 ;  /* 0x000000a41c2c723c */ /* 0x040fe2000008102c */
[----:B------:R1:W-:Y:S04]  /*1cb20*/  STL.64 [R1+0xa8], R246 ;  /* 0x0000a8f601007387 */ /* 0x0003e80000100a00 */
[----:B-1----:R-:W3:Y:S03]  /*1cb30*/  LDL.LU R244, [R1+0x1b0] ;  /* 0x0001b00001f47983 */ /* 0x002ee60000300800 */
[C---:B------:R-:W-:Y:S01]  /*1cb40*/  HMMA.1688.F32.TF32 R240, R28.reuse, R160, R240 ;  /* 0x000000a01cf0723c */ /* 0x040fe200000810f0 */
[----:B------:R-:W3:Y:S04]  /*1cb50*/  LDL.LU R245, [R1+0x1b4] ;  /* 0x0001b40001f57983 */ /* 0x000ee80000300800 */
[----:B------:R-:W3:Y:S03]  /*1cb60*/  LDL.LU R246, [R1+0x1b8] ;  /* 0x0001b80001f67983 */ /* 0x000ee60000300800 */
[----:B------:R-:W-:Y:S01]  /*1cb70*/  HMMA.1688.F32.TF32 R104, R28, R196, R104 ;  /* 0x000000c41c68723c */ /* 0x000fe20000081068 */
[----:B------:R-:W3:Y:S04]  /*1cb80*/  LDL.LU R247, [R1+0x1bc] ;  /* 0x0001bc0001f77983 */ /* 0x000ee80000300800 */
[----:B------:R-:W-:Y:S03]  /*1cb90*/  STL.64 [R1+0x90], R8 ;  /* 0x0000900801007387 */ /* 0x000fe60000100a00 */
[----:B------:R-:W-:Y:S01]  /*1cba0*/  HMMA.1688.F32.TF32 R80, R80, R168, R40 ;  /* 0x000000a85050723c */ /* 0x000fe20000081028 */
[----:B------:R1:W-:Y:S04]  /*1cbb0*/  STL.64 [R1+0x98], R10 ;  /* 0x0000980a01007387 */ /* 0x0003e80000100a00 */
[----:B-1----:R-:W4:Y:S04]  /*1cbc0*/  LDL.LU.64 R10, [R1+0x10d8] ;  /* 0x0010d800010a7983 */ /* 0x002f280000300a00 */
[----:B------:R-:W4:Y:S04]  /*1cbd0*/  LDL.LU.64 R42, [R1+0x10d0] ;  /* 0x0010d000012a7983 */ /* 0x000f280000300a00 */
[----:B------:R-:W-:Y:S04]  /*1cbe0*/  STL.64 [R1+0x230], R44 ;  /* 0x0002302c01007387 */ /* 0x000fe80000100a00 */
[----:B------:R1:W-:Y:S04]  /*1cbf0*/  STL.64 [R1+0x238], R46 ;  /* 0x0002382e01007387 */ /* 0x0003e80000100a00 */
[----:B-1----:R-:W4:Y:S04]  /*1cc00*/  LDL.LU.64 R46, [R1+0x10c8] ;  /* 0x0010c800012e7983 */ /* 0x002f280000300a00 */
[----:B------:R-:W-:Y:S04]  /*1cc10*/  STL.64 [R1+0x220], R240 ;  /* 0x000220f001007387 */ /* 0x000fe80000100a00 */
[----:B------:R1:W-:Y:S01]  /*1cc20*/  STL.64 [R1+0x228], R242 ;  /* 0x000228f201007387 */ /* 0x0003e20000100a00 */
[C---:B------:R-:W-:Y:S03]  /*1cc30*/  HMMA.1688.F32.TF32 R236, R28.reuse, R192, R236 ;  /* 0x000000c01cec723c */ /* 0x040fe600000810ec */
[----:B-1----:R-:W4:Y:S04]  /*1cc40*/  LDL.LU.64 R242, [R1+0x10c0] ;  /* 0x0010c00001f27983 */ /* 0x002f280000300a00 */
[----:B------:R-:W4:Y:S04]  /*1cc50*/  LDL.LU R240, [R1+0x10b8] ;  /* 0x0010b80001f07983 */ /* 0x000f280000300800 */
[----:B------:R1:W-:Y:S04]  /*1cc60*/  STL.64 [R1+0x210], R104 ;  /* 0x0002106801007387 */ /* 0x0003e80000100a00 */
[----:B------:R1:W-:Y:S04]  /*1cc70*/  STL.64 [R1+0x218], R106 ;  /* 0x0002186a01007387 */ /* 0x0003e80000100a00 */
[----:B-1----:R-:W4:Y:S04]  /*1cc80*/  LDL.LU R104, [R1+0x180] ;  /* 0x0001800001687983 */ /* 0x002f280000300800 */
[----:B------:R-:W4:Y:S04]  /*1cc90*/  LDL.LU R105, [R1+0x184] ;  /* 0x0001840001697983 */ /* 0x000f280000300800 */
[----:B------:R-:W4:Y:S04]  /*1cca0*/  LDL.LU R106, [R1+0x188] ;  /* 0x00018800016a7983 */ /* 0x000f280000300800 */
[----:B------:R-:W4:Y:S04]  /*1ccb0*/  LDL.LU R107, [R1+0x18c] ;  /* 0x00018c00016b7983 */ /* 0x000f280000300800 */
[----:B------:R1:W-:Y:S04]  /*1ccc0*/  STL.64 [R1+0x200], R236 ;  /* 0x000200ec01007387 */ /* 0x0003e80000100a00 */
[----:B------:R1:W-:Y:S04]  /*1ccd0*/  STL.64 [R1+0x208], R238 ;  /* 0x000208ee01007387 */ /* 0x0003e80000100a00 */
[----:B-1----:R-:W4:Y:S04]  /*1cce0*/  LDL.LU R236, [R1+0x300] ;  /* 0x0003000001ec7983 */ /* 0x002f280000300800 */
[----:B------:R-:W4:Y:S04]  /*1ccf0*/  LDL.LU R237, [R1+0x304] ;  /* 0x0003040001ed7983 */ /* 0x000f280000300800 */
[----:B------:R-:W4:Y:S04]  /*1cd00*/  LDL.LU R238, [R1+0x308] ;  /* 0x0003080001ee7983 */ /* 0x000f280000300800 */
[----:B------:R-:W4:Y:S01]  /*1cd10*/  LDL.LU R239, [R1+0x30c] ;  /* 0x00030c0001ef7983 */ /* 0x000f220000300800 */
[C---:B------:R-:W-:Y:S08]  /*1cd20*/  HMMA.1688.F32.TF32 R52, R28.reuse, R188, R52 ;  /* 0x000000bc1c34723c */ /* 0x040ff00000081034 */
[C---:B------:R-:W-:Y:S11]  /*1cd30*/  HMMA.1688.F32.TF32 R152, R28.reuse, R184, R152 ;  /* 0x000000b81c98723c */ /* 0x040ff60000081098 */
[----:B------:R-:W-:Y:S04]  /*1cd40*/  @!UPT UIADD3 URZ, URZ, URZ, URZ ;  /* 0x0000003f3f3ff290 */ /* 0x000fe8000fffe03f */
[----:B------:R-:W-:Y:S04]  /*1cd50*/  STL.64 [R1+0x1f0], R52 ;  /* 0x0001f03401007387 */ /* 0x000fe80000100a00 */
[----:B------:R1:W-:Y:S02]  /*1cd60*/  STL.64 [R1+0x1f8], R54 ;  /* 0x0001f83601007387 */ /* 0x0003e40000100a00 */
[C---:B-1----:R-:W-:Y:S02]  /*1cd70*/  HMMA.1688.F32.TF32 R52, R28.reuse, R180, R108 ;  /* 0x000000b41c34723c */ /* 0x042fe4000008106c */
[----:B------:R-:W-:Y:S04]  /*1cd80*/  STL.64 [R1+0x1e0], R152 ;  /* 0x0001e09801007387 */ /* 0x000fe80000100a00 */
[----:B------:R-:W-:Y:S11]  /*1cd90*/  STL.64 [R1+0x1e8], R154 ;  /* 0x0001e89a01007387 */ /* 0x000ff60000100a00 */
[----:B------:R-:W-:Y:S06]  /*1cda0*/  @!UPT UIADD3 URZ, URZ, URZ, URZ ;  /* 0x0000003f3f3ff290 */ /* 0x000fec000fffe03f */
[----:B------:R2:W-:Y:S01]  /*1cdb0*/  STL.64 [R1+0x1d0], R52 ;  /* 0x0001d03401007387 */ /* 0x0005e20000100a00 */
[----:B------:R-:W-:Y:S02]  /*1cdc0*/  IMAD.MOV.U32 R9, RZ, RZ, R54 ;  /* 0x000000ffff097224 */ /* 0x000fe400078e0036 */
[----:B------:R-:W-:Y:S01]  /*1cdd0*/  IMAD.MOV.U32 R4, RZ, RZ, R55 ;  /* 0x000000ffff047224 */ /* 0x000fe200078e0037 */
[----:B------:R-:W4:Y:S04]  /*1cde0*/  LDL.LU R108, [R1+0x2f0] ;  /* 0x0002f000016c7983 */ /* 0x000f280000300800 */
[----:B------:R-:W4:Y:S04]  /*1cdf0*/  LDL.LU R109, [R1+0x2f4] ;  /* 0x0002f400016d7983 */ /* 0x000f280000300800 */
[----:B------:R-:W4:Y:S04]  /*1ce00*/  LDL.LU R110, [R1+0x2f8] ;  /* 0x0002f800016e7983 */ /* 0x000f280000300800 */
[----:B------:R-:W4:Y:S04]  /*1ce10*/  LDL.LU R111, [R1+0x2fc] ;  /* 0x0002fc00016f7983 */ /* 0x000f280000300800 */
[----:B------:R-:W-:Y:S04]  /*1ce20*/  STL [R1+0xfc0], R4 ;  /* 0x000fc00401007387 */ /* 0x000fe80000100800 */
[----:B------:R-:W-:Y:S01]  /*1ce30*/  STL [R1+0xfbc], R9 ;  /* 0x000fbc0901007387 */ /* 0x000fe20000100800 */
[C---:B--2---:R-:W-:Y:S03]  /*1ce40*/  HMMA.1688.F32.TF32 R52, R28.reuse, R176, R48 ;  /* 0x000000b01c34723c */ /* 0x044fe60000081030 */
[----:B------:R-:W2:Y:S11]  /*1ce50*/  LDL.LU R48, [R1+0x550] ;  /* 0x0005500001307983 */ /* 0x000eb60000300800 */
[----:B------:R-:W-:Y:S09]  /*1ce60*/  @!UPT UIADD3 URZ, URZ, URZ, URZ ;  /* 0x0000003f3f3ff290 */ /* 0x000ff2000fffe03f */
[----:B------:R-:W-:Y:S04]  /*1ce70*/  STL.64 [R1+0x1c0], R52 ;  /* 0x0001c03401007387 */ /* 0x000fe80000100a00 */
[----:B------:R3:W-:Y:S04]  /*1ce80*/  STL.64 [R1+0x1c8], R54 ;  /* 0x0001c83601007387 */ /* 0x0007e80000100a00 */
[----:B------:R-:W2:Y:S04]  /*1ce90*/  LDL.LU R49, [R1+0x554] ;  /* 0x0005540001317983 */ /* 0x000ea80000300800 */
[----:B------:R-:W2:Y:S01]  /*1cea0*/  LDL.LU R50, [R1+0x558] ;  /* 0x0005580001327983 */ /* 0x000ea20000300800 */
[----:B---3--:R-:W-:Y:S03]  /*1ceb0*/  HMMA.1688.F32.TF32 R52, R28, R172, R244 ;  /* 0x000000ac1c34723c */ /* 0x008fe600000810f4 */
[----:B------:R-:W2:Y:S11]  /*1cec0*/  LDL.LU R51, [R1+0x55c] ;  /* 0x00055c0001337983 */ /* 0x000eb60000300800 */
[----:B------:R-:W-:Y:S09]  /*1ced0*/  @!UPT UIADD3 URZ, URZ, URZ, URZ ;  /* 0x0000003f3f3ff290 */ /* 0x000ff2000fffe03f */
[----:B------:R-:W-:Y:S04]  /*1cee0*/  STL.64 [R1+0x1b0], R52 ;  /* 0x0001b03401007387 */ /* 0x000fe80000100a00 */
[----:B------:R-:W3:Y:S04]  /*1cef0*/  LDL.LU R244, [R1+0x540] ;  /* 0x0005400001f47983 */ /* 0x000ee80000300800 */
[----:B------:R-:W3:Y:S04]  /*1cf00*/  LDL.LU R245, [R1+0x544] ;  /* 0x0005440001f57983 */ /* 0x000ee80000300800 */
[----:B------:R-:W3:Y:S04]  /*1cf10*/  LDL.LU R246, [R1+0x548] ;  /* 0x0005480001f67983 */ /* 0x000ee80000300800 */
[----:B------:R-:W3:Y:S01]  /*1cf20*/  LDL.LU R247, [R1+0x54c] ;  /* 0x00054c0001f77983 */ /* 0x000ee20000300800 */
[----:B------:R-:W-:-:S02]  /*1cf30*/  IMAD.MOV.U32 R9, RZ, RZ, R55 ;  /* 0x000000ffff097224 */ /* 0x000fc400078e0037 */
[----:B------:R-:W-:-:S03]  /*1cf40*/  IMAD.MOV.U32 R4, RZ, RZ, R54 ;  /* 0x000000ffff047224 */ /* 0x000fc600078e0036 */
[----:B------:R-:W-:Y:S04]  /*1cf50*/  STL [R1+0xfc8], R9 ;  /* 0x000fc80901007387 */ /* 0x000fe80000100800 */
[----:B------:R-:W-:Y:S01]  /*1cf60*/  STL [R1+0xfc4], R4 ;  /* 0x000fc40401007387 */ /* 0x000fe20000100800 */
[----:B----4-:R-:W-:Y:S03]  /*1cf70*/  HMMA.1688.F32.TF32 R28, R28, R168, R104 ;  /* 0x000000a81c1c723c */ /* 0x010fe60000081068 */
[----:B------:R-:W4:Y:S11]  /*1cf80*/  LDL.LU R104, [R1+0x530] ;  /* 0x0005300001687983 */ /* 0x000f360000300800 */
[----:B------:R-:W-:Y:S09]  /*1cf90*/  @!UPT UIADD3 URZ, URZ, URZ, URZ ;  /* 0x0000003f3f3ff290 */ /* 0x000ff2000fffe03f */
[----:B------:R-:W-:Y:S04]  /*1cfa0*/  STL.64 [R1+0x180], R28 ;  /* 0x0001801c01007387 */ /* 0x000fe80000100a00 */
[----:B------:R1:W-:Y:S04]  /*1cfb0*/  STL.64 [R1+0x188], R30 ;  /* 0x0001881e01007387 */ /* 0x0003e80000100a00 */
[----:B------:R-:W4:Y:S04]  /*1cfc0*/  LDL.LU R105, [R1+0x534] ;  /* 0x0005340001697983 */ /* 0x000f280000300800 */
[----:B------:R-:W4:Y:S04]  /*1cfd0*/  LDL.LU R106, [R1+0x538] ;  /* 0x00053800016a7983 */ /* 0x000f280000300800 */
[----:B------:R-:W4:Y:S01]  /*1cfe0*/  LDL.LU R107, [R1+0x53c] ;  /* 0x00053c00016b7983 */ /* 0x000f220000300800 */
[----:B-1----:R-:W-:Y:S11]  /*1cff0*/  HMMA.1688.F32.TF32 R28, R24, R164, R236 ;  /* 0x000000a4181c723c */ /* 0x002ff600000810ec */
[----:B------:R-:W-:Y:S11]  /*1d000*/  @!UPT UIADD3 URZ, URZ, URZ, URZ ;  /* 0x0000003f3f3ff290 */ /* 0x000ff6000fffe03f */
[----:B------:R-:W-:Y:S01]  /*1d010*/  @!UPT UIADD3 URZ, URZ, URZ, URZ ;  /* 0x0000003f3f3ff290 */ /* 0x000fe2000fffe03f */
[----:B------:R1:W-:Y:S04]  /*1d020*/  STL.64 [R1+0x300], R28 ;  /* 0x0003001c01007387 */ /* 0x0003e80000100a00 */
[----:B------:R-:W4:Y:S04]  /*1d030*/  LDL.LU R236, [R1+0x520] ;  /* 0x0005200001ec7983 */ /* 0x000f280000300800 */
[----:B------:R-:W4:Y:S04]  /*1d040*/  LDL.LU R237, [R1+0x524] ;  /* 0x0005240001ed7983 */ /* 0x000f280000300800 */
[----:B------:R-:W4:Y:S04]  /*1d050*/  LDL.LU R238, [R1+0x528] ;  /* 0x0005280001ee7983 */ /* 0x000f280000300800 */
[----:B------:R-:W4:Y:S01]  /*1d060*/  LDL.LU R239, [R1+0x52c] ;  /* 0x00052c0001ef7983 */ /* 0x000f220000300800 */
[----:B------:R-:W-:-:S02]  /*1d070*/  IMAD.MOV.U32 R9, RZ, RZ, R30 ;  /* 0x000000ffff097224 */ /* 0x000fc400078e001e */
[----:B------:R-:W-:Y:S02]  /*1d080*/  IMAD.MOV.U32 R4, RZ, RZ, R31 ;  /* 0x000000ffff047224 */ /* 0x000fe400078e001f */
[C---:B-1----:R-:W-:Y:S01]  /*1d090*/  HMMA.1688.F32.TF32 R28, R24.reuse, R160, R108 ;  /* 0x000000a0181c723c */ /* 0x042fe2000008106c */
[----:B------:R1:W-:Y:S11]  /*1d0a0*/  STL [R1+0xfd0], R9 ;  /* 0x000fd00901007387 */ /* 0x0003f60000100800 */
[----:B------:R-:W-:Y:S11]  /*1d0b0*/  @!UPT UIADD3 URZ, URZ, URZ, URZ ;  /* 0x0000003f3f3ff290 */ /* 0x000ff6000fffe03f */
[----:B------:R-:W-:Y:S01]  /*1d0c0*/  @!UPT UIADD3 URZ, URZ, URZ, URZ ;  /* 0x0000003f3f3ff290 */ /* 0x000fe2000fffe03f */
[----:B------:R-:W-:Y:S01]  /*1d0d0*/  MOV R40, R28 ;  /* 0x0000001c00287202 */ /* 0x000fe20000000f00 */
[----:B------:R-:W-:Y:S02]  /*1d0e0*/  IMAD.MOV.U32 R41, RZ, RZ, R29 ;  /* 0x000000ffff297224 */ /* 0x000fe400078e001d */
[----:B------:R-:W-:Y:S02]  /*1d0f0*/  IMAD.MOV.U32 R8, RZ, RZ, R30 ;  /* 0x000000ffff087224 */ /* 0x000fe400078e001e */
[----:B------:R-:W-:Y:S01]  /*1d100*/  IMAD.MOV.U32 R44, RZ, RZ, R31 ;  /* 0x000000ffff2c7224 */ /* 0x000fe200078e001f */
[----:B------:R1:W-:Y:S04]  /*1d110*/  STL [R1+0xfcc], R4 ;  /* 0x000fcc0401007387 */ /* 0x0003e80000100800 */
[----:B------:R-:W-:Y:S04]  /*1d120*/  STL [R1+0xfe0], R44 ;  /* 0x000fe02c01007387 */ /* 0x000fe80000100800 */
[----:B------:R-:W-:Y:S04]  /*1d130*/  STL [R1+0xfdc], R8 ;  /* 0x000fdc0801007387 */ /* 0x000fe80000100800 */
[----:B------:R-:W-:Y:S04]  /*1d140*/  STL [R1+0xfd8], R41 ;  /* 0x000fd82901007387 */ /* 0x000fe80000100800 */
[----:B------:R-:W-:Y:S01]  /*1d150*/  STL [R1+0xfd4], R40 ;  /* 0x000fd42801007387 */ /* 0x000fe20000100800 */
[C---:B--2---:R-:W-:Y:S11]  /*1d160*/  HMMA.1688.F32.TF32 R28, R24.reuse, R196, R48 ;  /* 0x000000c4181c723c */ /* 0x044ff60000081030 */
[----:B------:R-:W-:Y:S11]  /*1d170*/  @!UPT UIADD3 URZ, URZ, URZ, URZ ;  /* 0x0000003f3f3ff290 */ /* 0x000ff6000fffe03f */
[----:B------:R-:W-:Y:S01]  /*1d180*/  @!UPT UIADD3 URZ, URZ, URZ, URZ ;  /* 0x0000003f3f3ff290 */ /* 0x000fe2000fffe03f */
[----:B------:R3:W-:Y:S01]  /*1d190*/  STL.64 [R1+0x2e8], R30 ;  /* 0x0002e81e01007387 */ /* 0x0007e20000100a00 */
[----:B-1----:R-:W-:Y:S02]  /*1d1a0*/  IMAD.MOV.U32 R9, RZ, RZ, R28 ;  /* 0x000000ffff097224 */ /* 0x002fe400078e001c */
[----:B------:R-:W-:Y:S02]  /*1d1b0*/  IMAD.MOV.U32 R4, RZ, RZ, R29 ;  /* 0x000000ffff047224 */ /* 0x000fe400078e001d */
[C---:B---3--:R-:W-:Y:S01]  /*1d1c0*/  HMMA.1688.F32.TF32 R28, R24.reuse, R192, R244 ;  /* 0x000000c0181c723c */ /* 0x048fe200000810f4 */
[----:B------:R-:W-:Y:S11]  /*1d1d0*/  STL [R1+0xfe8], R9 ;  /* 0x000fe80901007387 */ /* 0x000ff60000100800 */
[----:B------:R-:W-:Y:S11]  /*1d1e0*/  @!UPT UIADD3 URZ, URZ, URZ, URZ ;  /* 0x0000003f3f3ff290 */ /* 0x000ff6000fffe03f */
[----:B------:R-:W-:Y:S01]  /*1d1f0*/  @!UPT UIADD3 URZ, URZ, URZ, URZ ;  /* 0x0000003f3f3ff290 */ /* 0x000fe2000fffe03f */
[----:B------:R-:W-:Y:S01]  /*1d200*/  IMAD.MOV.U32 R44, RZ, RZ, R28 ;  /* 0x000000ffff2c7224 */ /* 0x000fe200078e001c */
[----:B------:R-:W-:Y:S01]  /*1d210*/  MOV R41, R30 ;  /* 0x0000001e00297202 */ /* 0x000fe20000000f00 */
[----:B------:R-:W-:Y:S02]  /*1d220*/  IMAD.MOV.U32 R8, RZ, RZ, R29 ;  /* 0x000000ffff087224 */ /* 0x000fe400078e001d */
[----:B------:R-:W-:Y:S01]  /*1d230*/  IMAD.MOV.U32 R40, RZ, RZ, R31 ;  /* 0x000000ffff287224 */ /* 0x000fe200078e001f */
[----:B------:R1:W-:Y:S04]  /*1d240*/  STL [R1+0xfe4], R4 ;  /* 0x000fe40401007387 */ /* 0x0003e80000100800 */
[----:B------:R-:W-:Y:S04]  /*1d250*/  STL [R1+0xff8], R40 ;  /* 0x000ff82801007387 */ /* 0x000fe80000100800 */
[----:B------:R-:W-:Y:S04]  /*1d260*/  STL [R1+0xff4], R41 ;  /* 0x000ff42901007387 */ /* 0x000fe80000100800 */
[----:B------:R-:W-:Y:S04]  /*1d270*/  STL [R1+0xff0], R44 ;  /* 0x000ff02c01007387 */ /* 0x000fe80000100800 */
[----:B------:R-:W-:Y:S01]  /*1d280*/  STL [R1+0xfec], R8 ;  /* 0x000fec0801007387 */ /* 0x000fe20000100800 */
[C---:B----4-:R-:W-:Y:S11]  /*1d290*/  HMMA.1688.F32.TF32 R28, R24.reuse, R188, R104 ;  /* 0x000000bc181c723c */ /* 0x050ff60000081068 */
[----:B------:R-:W-:Y:S11]  /*1d2a0*/  @!UPT UIADD3 URZ, URZ, URZ, URZ ;  /* 0x0000003f3f3ff290 */ /* 0x000ff6000fffe03f */
[----:B------:R-:W-:Y:S02]  /*1d2b0*/  @!UPT UIADD3 URZ, URZ, URZ, URZ ;  /* 0x0000003f3f3ff290 */ /* 0x000fe4000fffe03f */
[----:B-1----:R-:W-:Y:S02]  /*1d2c0*/  IMAD.MOV.U32 R4, RZ, RZ, R31 ;  /* 0x000000ffff047224 */ /* 0x002fe400078e001f */
[----:B------:R-:W-:Y:S01]  /*1d2d0*/  IMAD.MOV.U32 R9, RZ, RZ, R30 ;  /* 0x000000ffff097224 */ /* 0x000fe200078e001e */
[----:B------:R1:W-:Y:S04]  /*1d2e0*/  STL.64 [R1+0x2c0], R28 ;  /* 0x0002c01c01007387 */ /* 0x0003e80000100a00 */
[----:B------:R-:W-:Y:S04]  /*1d2f0*/  STL [R1+0x1000], R4 ;  /* 0x0010000401007387 */ /* 0x000fe80000100800 */
[----:B------:R-:W-:Y:S01]  /*1d300*/  STL [R1+0xffc], R9 ;  /* 0x000ffc0901007387 */ /* 0x000fe20000100800 */
[----:B-1----:R-:W-:Y:S03]  /*1d310*/  HMMA.1688.F32.TF32 R28, R24, R184, R236 ;  /* 0x000000b8181c723c */ /* 0x002fe600000810ec */
[----:B------:R-:W2:Y:S04]  /*1d320*/  LDL.LU R236, [R1+0x2a0] ;  /* 0x0002a00001ec7983 */ /* 0x000ea80000300800 */
[----:B------:R-:W2:Y:S04]  /*1d330*/  LDL.LU R237, [R1+0x2a4] ;  /* 0x0002a40001ed7983 */ /* 0x000ea80000300800 */
[----:B------:R-:W2:Y:S04]  /*1d340*/  LDL.LU R238, [R1+0x2a8] ;  /* 0x0002a80001ee7983 */ /* 0x000ea80000300800 */
[----:B------:R-:W2:Y:S04]  /*1d350*/  LDL.LU R239, [R1+0x2ac] ;  /* 0x0002ac0001ef7983 */ /* 0x000ea80000300800 */
[----:B------:R-:W3:Y:S04]  /*1d360*/  LDL.LU R104, [R1+0x460] ;  /* 0x0004600001687983 */ /* 0x000ee80000300800 */
[----:B------:R-:W3:Y:S04]  /*1d370*/  LDL.LU R105, [R1+0x464] ;  /* 0x0004640001697983 */ /* 0x000ee80000300800 */
[----:B------:R-:W3:Y:S04]  /*1d380*/  LDL.LU R106, [R1+0x468] ;  /* 0x00046800016a7983 */ /* 0x000ee80000300800 */
[----:B------:R-:W3:Y:S01]  /*1d390*/  LDL.LU R107, [R1+0x46c] ;  /* 0x00046c00016b7983 */ /* 0x000ee20000300800 */
        /* <DEDUP_REMOVED lines=28> */
[----:B------:R-:W-:Y:S04]  /*1d560*/  STL [R1+0x1010], R0 ;  /* 0x0010100001007387 */ /* 0x000fe80000100800 */
[----:B------:R-:W-:Y:S04]  /*1d570*/  STL [R1+0x100c], R252 ;  /* 0x00100cfc01007387 */ /* 0x000fe80000100800 */
[----:B------:R1:W-:Y:S04]  /*1d580*/  STL [R1+0x1008], R241 ;  /* 0x001008f101007387 */ /* 0x0003e80000100800 */
[----:B------:R1:W-:Y:S01]  /*1d590*/  STL [R1+0x1004], R45 ;  /* 0x0010042d01007387 */ /* 0x0003e20000100800 */
[C---:B--2---:R-:W-:Y:S11]  /*1d5a0*/  HMMA.1688.F32.TF32 R236, R24.reuse, R180, R236 ;  /* 0x000000b418ec723c */ /* 0x044ff600000810ec */
[----:B------:R-:W-:Y:S11]  /*1d5b0*/  @!UPT UIADD3 URZ, URZ, URZ, URZ ;  /* 0x0000003f3f3ff290 */ /* 0x000ff6000fffe03f */
[----:B------:R-:W-:Y:S02]  /*1d5c0*/  @!UPT UIADD3 URZ, URZ, URZ, URZ ;  /* 0x0000003f3f3ff290 */ /* 0x000fe4000fffe03f */
[----:B------:R-:W-:Y:S01]  /*1d5d0*/  MOV R40, R236 ;  /* 0x000000ec00287202 */ /* 0x000fe20000000f00 */
[----:B------:R-:W-:Y:S01]  /*1d5e0*/  IMAD.MOV.U32 R41, RZ, RZ, R237 ;  /* 0x000000ffff297224 */ /* 0x000fe200078e00ed */
[----:B------:R-:W2:Y:S04]  /*1d5f0*/  LDL.LU R236, [R1+0x440] ;  /* 0x0004400001ec7983 */ /* 0x000ea80000300800 */
[----:B------:R-:W2:Y:S01]  /*1d600*/  LDL.LU R237, [R1+0x444] ;  /* 0x0004440001ed7983 */ /* 0x000ea20000300800 */
[C---:B---3--:R-:W-:Y:S01]  /*1d610*/  HMMA.1688.F32.TF32 R28, R24.reuse, R176, R28 ;  /* 0x000000b0181c723c */ /* 0x048fe2000008101c */
[----:B------:R-:W-:Y:S02]  /*1d620*/  IMAD.MOV.U32 R44, RZ, RZ, R238 ;  /* 0x000000ffff2c7224 */ /* 0x000fe400078e00ee */
[----:B------:R-:W-:Y:S11]  /*1d630*/  IMAD.MOV.U32 R8, RZ, RZ, R239 ;  /* 0x000000ffff087224 */ /* 0x000ff600078e00ef */
[----:B------:R-:W-:Y:S10]  /*1d640*/  @!UPT UIADD3 URZ, URZ, URZ, URZ ;  /* 0x0000003f3f3ff290 */ /* 0x000ff4000fffe03f */
[----:B-1----:R-:W-:Y:S01]  /*1d650*/  IMAD.MOV.U32 R241, RZ, RZ, R28 ;  /* 0x000000fffff17224 */ /* 0x002fe200078e001c */
[----:B------:R-:W-:Y:S01]  /*1d660*/  MOV R4, R30 ;  /* 0x0000001e00047202 */ /* 0x000fe20000000f00 */
[----:B------:R-:W-:Y:S02]  /*1d670*/  IMAD.MOV.U32 R45, RZ, RZ, R29 ;  /* 0x000000ffff2d7224 */ /* 0x000fe400078e001d */
[----:B------:R-:W-:Y:S02]  /*1d680*/  IMAD.MOV.U32 R9, RZ, RZ, R31 ;  /* 0x000000ffff097224 */ /* 0x000fe400078e001f */
[----:B----4-:R-:W-:Y:S01]  /*1d690*/  HMMA.1688.F32.TF32 R28, R24, R172, R52 ;  /* 0x000000ac181c723c */ /* 0x010fe20000081034 */
[----:B------:R-:W-:Y:S02]  /*1d6a0*/  IMAD.MOV.U32 R238, RZ, RZ, R240 ;  /* 0x000000ffffee7224 */ /* 0x000fe400078e00f0 */
[----:B------:R-:W3:Y:S01]  /*1d6b0*/  LDL.LU R240, [R1+0x10b4] ;  /* 0x0010b40001f07983 */ /* 0x000ee20000300800 */
[----:B------:R-:W-:-:S03]  /*1d6c0*/  IMAD.MOV.U32 R239, RZ, RZ, R3 ;  /* 0x000000ffffef7224 */ /* 0x000fc600078e0003 */
[----:B------:R-:W4:Y:S04]  /*1d6d0*/  LDL.LU R3, [R1+0x10b0] ;  /* 0x0010b00001037983 */ /* 0x000f280000300800 */
[----:B------:R1:W-:Y:S04]  /*1d6e0*/  STL [R1+0x1018], R41 ;  /* 0x0010182901007387 */ /* 0x0003e80000100800 */
[----:B------:R1:W-:Y:S09]  /*1d6f0*/  STL [R1+0x1014], R40 ;  /* 0x0010142801007387 */ /* 0x0003f20000100800 */
[----:B-1----:R-:W-:-:S02]  /*1d700*/  IMAD.MOV.U32 R41, RZ, RZ, R28 ;  /* 0x000000ffff297224 */ /* 0x002fc400078e001c */
[----:B------:R-:W-:Y:S02]  /*1d710*/  IMAD.MOV.U32 R40, RZ, RZ, R29 ;  /* 0x000000ffff287224 */ /* 0x000fe400078e001d */
[----:B------:R-:W-:Y:S02]  /*1d720*/  IMAD.MOV.U32 R0, RZ, RZ, R30 ;  /* 0x000000ffff007224 */ /* 0x000fe400078e001e */
[----:B------:R-:W-:Y:S02]  /*1d730*/  IMAD.MOV.U32 R252, RZ, RZ, R31 ;  /* 0x000000fffffc7224 */ /* 0x000fe400078e001f */
[C---:B------:R-:W-:Y:S08]  /*1d740*/  HMMA.1688.F32.TF32 R28, R12.reuse, R164, R108 ;  /* 0x000000a40c1c723c */ /* 0x040ff0000008106c */
[C---:B------:R-:W-:Y:S08]  /*1d750*/  HMMA.1688.F32.TF32 R52, R12.reuse, R160, R48 ;  /* 0x000000a00c34723c */ /* 0x040ff00000081030 */
[C---:B------:R-:W-:Y:S07]  /*1d760*/  HMMA.1688.F32.TF32 R48, R12.reuse, R196, R244 ;  /* 0x000000c40c30723c */ /* 0x040fee00000810f4 */
[----:B------:R-:W-:Y:S04]  /*1d770*/  STL.64 [R1+0x330], R28 ;  /* 0x0003301c01007387 */ /* 0x000fe80000100a00 */
[----:B------:R1:W-:Y:S02]  /*1d780*/  STL.64 [R1+0x338], R30 ;  /* 0x0003381e01007387 */ /* 0x0003e40000100a00 */
[----:B-1----:R-:W-:Y:S02]  /*1d790*/  HMMA.1688.F32.TF32 R28, R12, R192, R104 ;  /* 0x000000c00c1c723c */ /* 0x002fe40000081068 */
[----:B------:R1:W-:Y:S04]  /*1d7a0*/  STL.64 [R1+0x3b0], R52 ;  /* 0x0003b03401007387 */ /* 0x0003e80000100a00 */
[----:B------:R1:W-:Y:S04]  /*1d7b0*/  STL.64 [R1+0x3b8], R54 ;  /* 0x0003b83601007387 */ /* 0x0003e80000100a00 */
[----:B-1----:R-:W3:Y:S04]  /*1d7c0*/  LDL.LU R52, [R1+0x430] ;  /* 0x0004300001347983 */ /* 0x002ee80000300800 */
[----:B------:R-:W-:Y:S04]  /*1d7d0*/  STL.64 [R1+0x3c0], R48 ;  /* 0x0003c03001007387 */ /* 0x000fe80000100a00 */
[----:B------:R-:W-:Y:S05]  /*1d7e0*/  STL.64 [R1+0x3c8], R50 ;  /* 0x0003c83201007387 */ /* 0x000fea0000100a00 */
[----:B------:R-:W-:Y:S04]  /*1d7f0*/  STL.64 [R1+0x460], R28 ;  /* 0x0004601c01007387 */ /* 0x000fe80000100a00 */
[----:B------:R2:W-:Y:S01]  /*1d800*/  STL.64 [R1+0x468], R30 ;  /* 0x0004681e01007387 */ /* 0x0005e20000100a00 */
[----:B------:R-:W-:Y:S03]  /*1d810*/  HMMA.1688.F32.TF32 R24, R24, R168, R152 ;  /* 0x000000a81818723c */ /* 0x000fe60000081098 */
[----:B------:R-:W3:Y:S04]  /*1d820*/  LDL.LU R53, [R1+0x434] ;  /* 0x0004340001357983 */ /* 0x000ee80000300800 */
[----:B------:R-:W3:Y:S04]  /*1d830*/  LDL.LU R54, [R1+0x438] ;  /* 0x0004380001367983 */ /* 0x000ee80000300800 */
[----:B------:R-:W3:Y:S04]  /*1d840*/  LDL.LU R55, [R1+0x43c] ;  /* 0x00043c0001377983 */ /* 0x000ee80000300800 */
[----:B------:R-:W3:Y:S04]  /*1d850*/  LDL.LU R152, [R1+0x420] ;  /* 0x0004200001987983 */ /* 0x000ee80000300800 */
[----:B------:R-:W3:Y:S01]  /*1d860*/  LDL.LU R153, [R1+0x424] ;  /* 0x0004240001997983 */ /* 0x000ee20000300800 */
[----:B------:R-:W-:-:S02]  /*1d870*/  IMAD.MOV.U32 R154, RZ, RZ, R243 ;  /* 0x000000ffff9a7224 */ /* 0x000fc400078e00f3 */
[----:B------:R-:W-:Y:S01]  /*1d880*/  IMAD.MOV.U32 R155, RZ, RZ, R242 ;  /* 0x000000ffff9b7224 */ /* 0x000fe200078e00f2 */
[----:B--2---:R-:W-:Y:S11]  /*1d890*/  HMMA.1688.F32.TF32 R28, R12, R188, R236 ;  /* 0x000000bc0c1c723c */ /* 0x004ff600000810ec */
[----:B------:R-:W-:Y:S11]  /*1d8a0*/  @!UPT UIADD3 URZ, URZ, URZ, URZ ;  /* 0x0000003f3f3ff290 */ /* 0x000ff6000fffe03f */
[----:B------:R-:W-:Y:S01]  /*1d8b0*/  @!UPT UIADD3 URZ, URZ, URZ, URZ ;  /* 0x0000003f3f3ff290 */ /* 0x000fe2000fffe03f */
        /* <DEDUP_REMOVED lines=9> */
[----:B-1----:R-:W-:-:S03]  /*1d950*/  IMAD.MOV.U32 R28, RZ, RZ, R11 ;  /* 0x000000ffff1c7224 */ /* 0x002fc600078e000b */
[----:B------:R-:W2:Y:S01]  /*1d960*/  LDL.LU R244, [R1+0x130] ;  /* 0x0001300001f47983 */ /* 0x000ea20000300800 */
[----:B------:R-:W-:-:S03]  /*1d970*/  IMAD.MOV.U32 R243, RZ, RZ, R30 ;  /* 0x000000fffff37224 */ /* 0x000fc600078e001e */
[----:B------:R-:W2:Y:S01]  /*1d980*/  LDL.LU R245, [R1+0x134] ;  /* 0x0001340001f57983 */ /* 0x000ea20000300800 */
[----:B------:R-:W-:-:S03]  /*1d990*/  IMAD.MOV.U32 R29, RZ, RZ, R10 ;  /* 0x000000ffff1d7224 */ /* 0x000fc600078e000a */
[----:B------:R-:W2:Y:S01]  /*1d9a0*/  LDL.LU R246, [R1+0x138] ;  /* 0x0001380001f67983 */ /* 0x000ea20000300800 */
[----:B------:R-:W-:Y:S01]  /*1d9b0*/  IMAD.MOV.U32 R242, RZ, RZ, R31 ;  /* 0x000000fffff27224 */ /* 0x000fe200078e001f */
[----:B------:R-:W-:Y:S02]  /*1d9c0*/  MOV R30, R6 ;  /* 0x00000006001e7202 */ /* 0x000fe40000000f00 */
[----:B------:R-:W2:Y:S01]  /*1d9d0*/  LDL.LU R247, [R1+0x13c] ;  /* 0x00013c0001f77983 */ /* 0x000ea20000300800 */
[----:B------:R-:W-:-:S03]  /*1d9e0*/  IMAD.MOV.U32 R31, RZ, RZ, R7 ;  /* 0x000000ffff1f7224 */ /* 0x000fc600078e0007 */
        /* <DEDUP_REMOVED lines=8> */
[----:B------:R-:W-:Y:S01]  /*1da70*/  IMAD.MOV.U32 R5, RZ, RZ, R24 ;  /* 0x000000ffff057224 */ /* 0x000fe200078e0018 */
[----:B------:R-:W-:Y:S01]  /*1da80*/  MOV R37, R26 ;  /* 0x0000001a00257202 */ /* 0x000fe20000000f00 */
[----:B------:R-:W-:Y:S01]  /*1da90*/  IMAD.MOV.U32 R2, RZ, RZ, R25 ;  /* 0x000000ffff027224 */ /* 0x000fe200078e0019 */
[----:B----4-:R-:W-:Y:S01]  /*1daa0*/  LDS R24, [R3+0xc000] ;  /* 0x00c0000003187984 */ /* 0x010fe20000000800 */
[----:B------:R-:W-:-:S03]  /*1dab0*/  IMAD.MOV.U32 R36, RZ, RZ, R27 ;  /* 0x000000ffff247224 */ /* 0x000fc600078e001b */
[----:B------:R-:W-:Y:S04]  /*1dac0*/  LDS R26, [R3+0xe000] ;  /* 0x00e00000031a7984 */ /* 0x000fe80000000800 */
[----:B---3--:R-:W-:Y:S04]  /*1dad0*/  LDS R25, [R240+0xc000] ;  /* 0x00c00000f0197984 */ /* 0x008fe80000000800 */
[----:B------:R-:W1:Y:S01]  /*1dae0*/  LDS R27, [R240+0xe000] ;  /* 0x00e00000f01b7984 */ /* 0x000e620000000800 */
[----:B--2---:R-:W-:Y:S02]  /*1daf0*/  IMAD.MOV.U32 R239, RZ, RZ, R11 ;  /* 0x000000ffffef7224 */ /* 0x004fe400078e000b */
[----:B------:R-:W-:-:S02]  /*1db00*/  IMAD.MOV.U32 R238, RZ, RZ, R10 ;  /* 0x000000ffffee7224 */ /* 0x000fc400078e000a */
[----:B------:R-:W-:Y:S02]  /*1db10*/  IMAD.MOV.U32 R236, RZ, RZ, R6 ;  /* 0x000000ffffec7224 */ /* 0x000fe400078e0006 */
[----:B------:R-:W1:Y:S01]  /*1db20*/  LDL.LU R6, [R1+0x109c] ;  /* 0x00109c0001067983 */ /* 0x000e620000300800 */
[----:B------:R-:W-:-:S03]  /*1db30*/  IMAD.MOV.U32 R237, RZ, RZ, R7 ;  /* 0x000000ffffed7224 */ /* 0x000fc600078e0007 */
[----:B------:R-:W1:Y:S04]  /*1db40*/  LDL.LU R7, [R1+0x1098] ;  /* 0x0010980001077983 */ /* 0x000e680000300800 */
[----:B------:R-:W2:Y:S04]  /*1db50*/  LDL.LU R10, [R1+0x1094] ;  /* 0x00109400010a7983 */ /* 0x000ea80000300800 */
[----:B------:R-:W2:Y:S01]  /*1db60*/  LDL.LU R11, [R1+0x1090] ;  /* 0x00109000010b7983 */ /* 0x000ea20000300800 */
[C---:B------:R-:W-:Y:S08]  /*1db70*/  HMMA.1688.F32.TF32 R52, R12.reuse, R184, R52 ;  /* 0x000000b80c34723c */ /* 0x040ff00000081034 */
[C---:B------:R-:W-:Y:S08]  /*1db80*/  HMMA.1688.F32.TF32 R152, R12.reuse, R180, R152 ;  /* 0x000000b40c98723c */ /* 0x040ff00000081098 */
[C---:B------:R-:W-:Y:S08]  /*1db90*/  HMMA.1688.F32.TF32 R108, R12.reuse, R176, R108 ;  /* 0x000000b00c6c723c */ /* 0x040ff0000008106c */
[----:B------:R-:W-:Y:S01]  /*1dba0*/  HMMA.1688.F32.TF32 R48, R12, R172, R48 ;  /* 0x000000ac0c30723c */ /* 0x000fe20000081030 */
[----:B------:R-:W-:Y:S01]  /*1dbb0*/  MOV R193, R54 ;  /* 0x0000003600c17202 */ /* 0x000fe20000000f00 */
[----:B------:R-:W-:-:S02]  /*1dbc0*/  IMAD.MOV.U32 R192, RZ, RZ, R55 ;  /* 0x000000ffffc07224 */ /* 0x000fc400078e0037 */
[----:B------:R-:W-:Y:S01]  /*1dbd0*/  IMAD.MOV.U32 R197, RZ, RZ, R52 ;  /* 0x000000ffffc57224 */ /* 0x000fe200078e0034 */
[----:B------:R-:W3:Y:S01]  /*1dbe0*/  LDL.LU.64 R54, [R1+0x1088] ;  /* 0x0010880001367983 */ /* 0x000ee20000300a00 */
[----:B------:R-:W-:Y:S02]  /*1dbf0*/  IMAD.MOV.U32 R196, RZ, RZ, R53 ;  /* 0x000000ffffc47224 */ /* 0x000fe400078e0035 */
[----:B------:R-:W-:Y:S01]  /*1dc00*/  IMAD.MOV.U32 R185, RZ, RZ, R154 ;  /* 0x000000ffffb97224 */ /* 0x000fe200078e009a */
[----:B------:R-:W3:Y:S01]  /*1dc10*/  LDL.LU.64 R52, [R1+0x1080] ;  /* 0x0010800001347983 */ /* 0x000ee20000300a00 */
[----:B------:R-:W-:Y:S02]  /*1dc20*/  IMAD.MOV.U32 R33, RZ, RZ, R155 ;  /* 0x000000ffff217224 */ /* 0x000fe400078e009b */
[----:B------:R-:W-:Y:S01]  /*1dc30*/  IMAD.MOV.U32 R189, RZ, RZ, R152 ;  /* 0x000000ffffbd7224 */ /* 0x000fe200078e0098 */
[----:B------:R-:W4:Y:S01]  /*1dc40*/  LDL.LU.64 R154, [R1+0x1078] ;  /* 0x00107800019a7983 */ /* 0x000f220000300a00 */
[----:B------:R-:W-:-:S02]  /*1dc50*/  IMAD.MOV.U32 R188, RZ, RZ, R153 ;  /* 0x000000ffffbc7224 */ /* 0x000fc400078e0099 */
[----:B------:R-:W-:Y:S01]  /*1dc60*/  MOV R180, R110 ;  /* 0x0000006e00b47202 */ /* 0x000fe20000000f00 */
[----:B------:R-:W4:Y:S01]  /*1dc70*/  LDL.LU.64 R152, [R1+0x1070] ;  /* 0x0010700001987983 */ /* 0x000f220000300a00 */
[----:B------:R-:W-:Y:S02]  /*1dc80*/  IMAD.MOV.U32 R177, RZ, RZ, R111 ;  /* 0x000000ffffb17224 */ /* 0x000fe400078e006f */
[----:B------:R-:W-:Y:S01]  /*1dc90*/  IMAD.MOV.U32 R184, RZ, RZ, R108 ;  /* 0x000000ffffb87224 */ /* 0x000fe200078e006c */
[----:B------:R-:W3:Y:S01]  /*1dca0*/  LDL.LU.64 R110, [R1+0x1068] ;  /* 0x00106800016e7983 */ /* 0x000ee20000300a00 */
[----:B------:R-:W-:Y:S02]  /*1dcb0*/  IMAD.MOV.U32 R181, RZ, RZ, R109 ;  /* 0x000000ffffb57224 */ /* 0x000fe400078e006d */
[----:B------:R-:W-:Y:S01]  /*1dcc0*/  IMAD.MOV.U32 R172, RZ, RZ, R50 ;  /* 0x000000ffffac7224 */ /* 0x000fe200078e0032 */
[----:B------:R-:W3:Y:S01]  /*1dcd0*/  LDL.LU.64 R108, [R1+0x1060] ;  /* 0x00106000016c7983 */ /* 0x000ee20000300a00 */
[----:B------:R-:W-:Y:S01]  /*1dce0*/  IMAD.MOV.U32 R165, RZ, RZ, R51 ;  /* 0x000000ffffa57224 */ /* 0x000fe200078e0033 */
[----:B------:R-:W-:Y:S01]  /*1dcf0*/  HMMA.1688.F32.TF32 R12, R12, R168, R244 ;  /* 0x000000a80c0c723c */ /* 0x000fe200000810f4 */
[----:B------:R-:W-:Y:S01]  /*1dd00*/  IMAD.MOV.U32 R176, RZ, RZ, R48 ;  /* 0x000000ffffb07224 */ /* 0x000fe200078e0030 */
[----:B------:R-:W3:Y:S01]  /*1dd10*/  LDL.LU.64 R50, [R1+0x1058] ;  /* 0x0010580001327983 */ /* 0x000ee20000300a00 */
[----:B------:R-:W-:-:S03]  /*1dd20*/  IMAD.MOV.U32 R173, RZ, RZ, R49 ;  /* 0x000000ffffad7224 */ /* 0x000fc600078e0031 */
[----:B------:R-:W3:Y:S04]  /*1dd30*/  LDL.LU.64 R48, [R1+0x1050] ;  /* 0x0010500001307983 */ /* 0x000ee80000300a00 */
[----:B------:R-:W3:Y:S04]  /*1dd40*/  LDL.LU.64 R246, [R1+0x1048] ;  /* 0x0010480001f67983 */ /* 0x000ee80000300a00 */
[----:B------:R-:W3:Y:S01]  /*1dd50*/  LDL.LU.64 R244, [R1+0x1040] ;  /* 0x0010400001f47983 */ /* 0x000ee20000300a00 */
[C---:B-1----:R-:W-:Y:S08]  /*1dd60*/  HMMA.1688.F32.TF32 R236, R24.reuse, R6, R236 ;  /* 0x0000000618ec723c */ /* 0x042ff000000810ec */
[C---:B--2---:R-:W-:Y:S11]  /*1dd70*/  HMMA.1688.F32.TF32 R104, R24.reuse, R10, R104 ;  /* 0x0000000a1868723c */ /* 0x044ff60000081068 */
[----:B------:R-:W-:Y:S11]  /*1dd80*/  @!UPT UIADD3 URZ, URZ, URZ, URZ ;  /* 0x0000003f3f3ff290 */ /* 0x000ff6000fffe03f */
[----:B------:R-:W-:Y:S01]  /*1dd90*/  @!UPT UIADD3 URZ, URZ, URZ, URZ ;  /* 0x0000003f3f3ff290 */ /* 0x000fe2000fffe03f */
[----:B------:R-:W-:Y:S04]  /*1dda0*/  STL.64 [R1+0x380], R104 ;  /* 0x0003806801007387 */ /* 0x000fe80000100a00 */
[----:B------:R1:W-:Y:S04]  /*1ddb0*/  STL.64 [R1+0x388], R106 ;  /* 0x0003886a01007387 */ /* 0x0003e80000100a00 */
[----:B-1----:R-:W2:Y:S04]  /*1ddc0*/  LDL.LU.64 R106, [R1+0x1038] ;  /* 0x00103800016a7983 */ /* 0x002ea80000300a00 */
[----:B------:R-:W2:Y:S04]  /*1ddd0*/  LDL.LU.64 R104, [R1+0x1030] ;  /* 0x0010300001687983 */ /* 0x000ea80000300a00 */
[----:B------:R-:W-:Y:S04]  /*1dde0*/  STL.64 [R1+0x360], R236 ;  /* 0x000360ec01007387 */ /* 0x000fe80000100a00 */
[----:B------:R1:W-:Y:S04]  /*1ddf0*/  STL.64 [R1+0x368], R238 ;  /* 0x000368ee01007387 */ /* 0x0003e80000100a00 */
[----:B-1----:R-:W2:Y:S04]  /*1de00*/  LDL.LU.64 R238, [R1+0x1028] ;  /* 0x0010280001ee7983 */ /* 0x002ea80000300a00 */
[----:B------:R-:W2:Y:S01]  /*1de10*/  LDL.LU.64 R236, [R1+0x1020] ;  /* 0x0010200001ec7983 */ /* 0x000ea20000300a00 */
[C---:B------:R-:W-:Y:S11]  /*1de20*/  HMMA.1688.F32.TF32 R28, R24.reuse, R46, R28 ;  /* 0x0000002e181c723c */ /* 0x040ff6000008101c */
[----:B------:R-:W-:Y:S11]  /*1de30*/  @!UPT UIADD3 URZ, URZ, URZ, URZ ;  /* 0x0000003f3f3ff290 */ /* 0x000ff6000fffe03f */
[----:B------:R-:W-:Y:S01]  /*1de40*/  @!UPT UIADD3 URZ, URZ, URZ, URZ ;  /* 0x0000003f3f3ff290 */ /* 0x000fe2000fffe03f */
[----:B------:R-:W-:Y:S04]  /*1de50*/  STL.64 [R1+0x550], R28 ;  /* 0x0005501c01007387 */ /* 0x000fe80000100a00 */
[----:B------:R2:W-:Y:S01]  /*1de60*/  STL.64 [R1+0x558], R30 ;  /* 0x0005581e01007387 */ /* 0x0005e20000100a00 */
[C---:B---3--:R-:W-:Y:S08]  /*1de70*/  HMMA.1688.F32.TF32 R48, R24.reuse, R38, R48 ;  /* 0x000000261830723c */ /* 0x048ff00000081030 */
[C---:B--2---:R-:W-:Y:S01]  /*1de80*/  HMMA.1688.F32.TF32 R28, R24.reuse, R42, R236 ;  /* 0x0000002a181c723c */ /* 0x044fe200000810ec */
[----:B------:R-:W2:Y:S11]  /*1de90*/  LDL.LU R236, [R1+0x150] ;  /* 0x0001500001ec7983 */ /* 0x000eb60000300800 */
[----:B------:R-:W-:Y:S11]  /*1dea0*/  @!UPT UIADD3 URZ, URZ, URZ, URZ ;  /* 0x0000003f3f3ff290 */ /* 0x000ff6000fffe03f */
[----:B------:R-:W-:Y:S04]  /*1deb0*/  STL.64 [R1+0x610], R28 ;  /* 0x0006101c01007387 */ /* 0x000fe80000100a00 */
[----:B------:R1:W-:Y:S04]  /*1dec0*/  STL.64 [R1+0x618], R30 ;  /* 0x0006181e01007387 */ /* 0x0003e80000100a00 */
[----:B------:R-:W2:Y:S04]  /*1ded0*/  LDL.LU R237, [R1+0x154] ;  /* 0x0001540001ed7983 */ /* 0x000ea80000300800 */
[----:B------:R-:W2:Y:S01]  /*1dee0*/  LDL.LU R238, [R1+0x158] ;  /* 0x0001580001ee7983 */ /* 0x000ea20000300800 */
[C---:B-1----:R-:W-:Y:S03]  /*1def0*/  HMMA.1688.F32.TF32 R28, R24.reuse, R34, R52 ;  /* 0x00000022181c723c */ /* 0x042fe60000081034 */
[----:B------:R-:W2:Y:S04]  /*1df00*/  LDL.LU R239, [R1+0x15c] ;  /* 0x00015c0001ef7983 */ /* 0x000ea80000300800 */
[----:B------:R-:W3:Y:S04]  /*1df10*/  LDL.LU R52, [R1+0x160] ;  /* 0x0001600001347983 */ /* 0x000ee80000300800 */
[----:B------:R-:W-:Y:S04]  /*1df20*/  STL.64 [R1+0x690], R48 ;  /* 0x0006903001007387 */ /* 0x000fe80000100a00 */
[----:B------:R-:W-:Y:S08]  /*1df30*/  STL.64 [R1+0x698], R50 ;  /* 0x0006983201007387 */ /* 0x000ff00000100a00 */
[----:B------:R-:W-:Y:S04]  /*1df40*/  STL.64 [R1+0x740], R28 ;  /* 0x0007401c01007387 */ /* 0x000fe80000100a00 */
[----:B------:R1:W-:Y:S04]  /*1df50*/  STL.64 [R1+0x748], R30 ;  /* 0x0007481e01007387 */ /* 0x0003e80000100a00 */
[----:B------:R-:W3:Y:S04]  /*1df60*/  LDL.LU R53, [R1+0x164] ;  /* 0x0001640001357983 */ /* 0x000ee80000300800 */
[----:B------:R-:W3:Y:S01]  /*1df70*/  LDL.LU R54, [R1+0x168] ;  /* 0x0001680001367983 */ /* 0x000ee20000300800 */
[C---:B-1----:R-:W-:Y:S03]  /*1df80*/  HMMA.1688.F32.TF32 R28, R24.reuse, R166, R56 ;  /* 0x000000a6181c723c */ /* 0x042fe60000081038 */
[----:B------:R-:W3:Y:S04]  /*1df90*/  LDL.LU R55, [R1+0x16c] ;  /* 0x00016c0001377983 */ /* 0x000ee80000300800 */
[----:B------:R-:W2:Y:S11]  /*1dfa0*/  LDL.LU R56, [R1+0x370] ;  /* 0x0003700001387983 */ /* 0x000eb60000300800 */
[----:B------:R-:W-:Y:S05]  /*1dfb0*/  @!UPT UIADD3 URZ, URZ, URZ, URZ ;  /* 0x0000003f3f3ff290 */ /* 0x000fea000fffe03f */
[----:B------:R-:W-:Y:S04]  /*1dfc0*/  STL.64 [R1+0x920], R28 ;  /* 0x0009201c01007387 */ /* 0x000fe80000100a00 */
[----:B------:R1:W-:Y:S04]  /*1dfd0*/  STL.64 [R1+0x928], R30 ;  /* 0x0009281e01007387 */ /* 0x0003e80000100a00 */
[----:B------:R-:W2:Y:S04]  /*1dfe0*/  LDL.LU R57, [R1+0x374] ;  /* 0x0003740001397983 */ /* 0x000ea80000300800 */
[----:B------:R-:W2:Y:S04]  /*1dff0*/  LDL.LU R58, [R1+0x378] ;  /* 0x00037800013a7983 */ /* 0x000ea80000300800 */
[----:B------:R-:W2:Y:S01]  /*1e000*/  LDL.LU R59, [R1+0x37c] ;  /* 0x00037c00013b7983 */ /* 0x000ea20000300800 */
[C---:B-1----:R-:W-:Y:S08]  /*1e010*/  HMMA.1688.F32.TF32 R28, R24.reuse, R162, R60 ;  /* 0x000000a2181c723c */ /* 0x042ff0000008103c */
[C---:B------:R-:W-:Y:S08]  /*1e020*/  HMMA.1688.F32.TF32 R48, R24.reuse, R198, R64 ;  /* 0x000000c61830723c */ /* 0x040ff00000081040 */
[C---:B------:R-:W-:Y:S07]  /*1e030*/  HMMA.1688.F32.TF32 R60, R24.reuse, R194, R68 ;  /* 0x000000c2183c723c */ /* 0x040fee0000081044 */
[----:B------:R-:W-:Y:S04]  /*1e040*/  STL.64 [R1+0x910], R28 ;  /* 0x0009101c01007387 */ /* 0x000fe80000100a00 */
[----:B------:R1:W-:Y:S04]  /*1e050*/  STL.64 [R1+0x918], R30 ;  /* 0x0009181e01007387 */ /* 0x0003e80000100a00 */
[----:B------:R-:W-:Y:S04]  /*1e060*/  STL.64 [R1+0x900], R48 ;  /* 0x0009003001007387 */ /* 0x000fe80000100a00 */
[----:B------:R4:W-:Y:S01]  /*1e070*/  STL.64 [R1+0x908], R50 ;  /* 0x0009083201007387 */ /* 0x0009e20000100a00 */
[C---:B-1----:R-:W-:Y:S08]  /*1e080*/  HMMA.1688.F32.TF32 R28, R24.reuse, R190, R72 ;  /* 0x000000be181c723c */ /* 0x042ff00000081048 */
[----:B----4-:R-:W-:Y:S01]  /*1e090*/  HMMA.1688.F32.TF32 R48, R24, R186, R76 ;  /* 0x000000ba1830723c */ /* 0x010fe2000008104c */
[----:B------:R-:W-:Y:S01]  /*1e0a0*/  IMAD.MOV.U32 R164, RZ, RZ, R12 ;  /* 0x000000ffffa47224 */ /* 0x000fe200078e000c */
[----:B------:R-:W-:Y:S01]  /*1e0b0*/  MOV R160, R14 ;  /* 0x0000000e00a07202 */ /* 0x000fe20000000f00 */
[----:B------:R-:W-:Y:S01]  /*1e0c0*/  IMAD.MOV.U32 R161, RZ, RZ, R13 ;  /* 0x000000ffffa17224 */ /* 0x000fe200078e000d */
[----:B------:R-:W-:Y:S01]  /*1e0d0*/  LDS R12, [R3+0xc100] ;  /* 0x00c10000030c7984 */ /* 0x000fe20000000800 */
[----:B------:R-:W-:-:S03]  /*1e0e0*/  IMAD.MOV.U32 R32, RZ, RZ, R15 ;  /* 0x000000ffff207224 */ /* 0x000fc600078e000f */
[----:B------:R-:W-:Y:S04]  /*1e0f0*/  LDS R14, [R3+0xe100] ;  /* 0x00e10000030e7984 */ /* 0x000fe80000000800 */
[----:B------:R-:W-:Y:S04]  /*1e100*/  LDS R13, [R240+0xc100] ;  /* 0x00c10000f00d7984 */ /* 0x000fe80000000800 */
[----:B------:R-:W1:Y:S04]  /*1e110*/  LDS R15, [R240+0xe100] ;  /* 0x00e10000f00f7984 */ /* 0x000e680000000800 */
[----:B------:R-:W-:Y:S04]  /*1e120*/  STL.64 [R1+0x8f0], R60 ;  /* 0x0008f03c01007387 */ /* 0x000fe80000100a00 */
[----:B------:R4:W-:Y:S04]  /*1e130*/  STL.64 [R1+0x8f8], R62 ;  /* 0x0008f83e01007387 */ /* 0x0009e80000100a00 */
[----:B------:R-:W-:Y:S04]  /*1e140*/  STL.64 [R1+0x8e0], R28 ;  /* 0x0008e01c01007387 */ /* 0x000fe80000100a00 */
[----:B------:R4:W-:Y:S02]  /*1e150*/  STL.64 [R1+0x8e8], R30 ;  /* 0x0008e81e01007387 */ /* 0x0009e40000100a00 */
[C---:B----4-:R-:W-:Y:S02]  /*1e160*/  HMMA.1688.F32.TF32 R60, R24.reuse, R182, R88 ;  /* 0x000000b6183c723c */ /* 0x050fe40000081058 */
[----:B------:R-:W-:Y:S04]  /*1e170*/  STL.64 [R1+0x8d0], R48 ;  /* 0x0008d03001007387 */ /* 0x000fe80000100a00 */
[----:B------:R4:W-:Y:S02]  /*1e180*/  STL.64 [R1+0x8d8], R50 ;  /* 0x0008d83201007387 */ /* 0x0009e40000100a00 */
[C---:B------:R-:W-:Y:S08]  /*1e190*/  HMMA.1688.F32.TF32 R28, R24.reuse, R178, R92 ;  /* 0x000000b2181c723c */ /* 0x040ff0000008105c */
[C---:B----4-:R-:W-:Y:S08]  /*1e1a0*/  HMMA.1688.F32.TF32 R48, R24.reuse, R174, R96 ;  /* 0x000000ae1830723c */ /* 0x050ff00000081060 */
[----:B------:R-:W-:Y:S01]  /*1e1b0*/  HMMA.1688.F32.TF32 R24, R24, R170, R100 ;  /* 0x000000aa1818723c */ /* 0x000fe20000081064 */
[----:B------:R-:W-:Y:S04]  /*1e1c0*/  STL.64 [R1+0x8c0], R60 ;  /* 0x0008c03c01007387 */ /* 0x000fe80000100a00 */
[----:B------:R-:W-:Y:S04]  /*1e1d0*/  STL.64 [R1+0x8c8], R62 ;  /* 0x0008c83e01007387 */ /* 0x000fe80000100a00 */
[----:B------:R4:W-:Y:S04]  /*1e1e0*/  STL.64 [R1+0x8b0], R28 ;  /* 0x0008b01c01007387 */ /* 0x0009e80000100a00 */
[----:B------:R1:W-:Y:S04]  /*1e1f0*/  STL.64 [R1+0x8b8], R30 ;  /* 0x0008b81e01007387 */ /* 0x0003e80000100a00 */
[----:B----4-:R-:W4:Y:S04]  /*1e200*/  LDL.LU R28, [R1+0x410] ;  /* 0x00041000011c7983 */ /* 0x010f280000300800 */
[----:B------:R-:W-:Y:S04]  /*1e210*/  STL.64 [R1+0x8a0], R48 ;  /* 0x0008a03001007387 */ /* 0x000fe80000100a00 */
[----:B------:R-:W-:Y:S04]  /*1e220*/  STL.64 [R1+0x8a8], R50 ;  /* 0x0008a83201007387 */ /* 0x000fe80000100a00 */
[----:B------:R-:W-:Y:S04]  /*1e230*/  STL.64 [R1+0x890], R24 ;  /* 0x0008901801007387 */ /* 0x000fe80000100a00 */
[----:B------:R3:W-:Y:S04]  /*1e240*/  STL.64 [R1+0x898], R26 ;  /* 0x0008981a01007387 */ /* 0x0007e80000100a00 */
[----:B------:R-:W4:Y:S04]  /*1e250*/  LDL.LU R29, [R1+0x414] ;  /* 0x00041400011d7983 */ /* 0x000f280000300800 */
[----:B-1----:R-:W4:Y:S04]  /*1e260*/  LDL.LU R30, [R1+0x418] ;  /* 0x00041800011e7983 */ /* 0x002f280000300800 */
[----:B------:R-:W4:Y:S01]  /*1e270*/  LDL.LU R31, [R1+0x41c] ;  /* 0x00041c00011f7983 */ /* 0x000f220000300800 */
[C---:B------:R-:W-:Y:S03]  /*1e280*/  HMMA.1688.F32.TF32 R64, R12.reuse, R194, R128 ;  /* 0x000000c20c40723c */ /* 0x040fe60000081080 */
[----:B------:R-:W-:Y:S04]  /*1e290*/  LDS R48, [R3+0xc200] ;  /* 0x00c2000003307984 */ /* 0x000fe80000000800 */
[----:B------:R-:W-:Y:S04]  /*1e2a0*/  LDS R50, [R3+0xe200] ;  /* 0x00e2000003327984 */ /* 0x000fe80000000800 */
[----:B------:R-:W-:Y:S04]  /*1e2b0*/  LDS R49, [R240+0xc200] ;  /* 0x00c20000f0317984 */ /* 0x000fe80000000800 */
[----:B------:R-:W4:Y:S01]  /*1e2c0*/  LDS R51, [R240+0xe200] ;  /* 0x00e20000f0337984 */ /* 0x000f220000000800 */
[C---:B---3--:R-:W-:Y:S08]  /*1e2d0*/  HMMA.1688.F32.TF32 R24, R12.reuse, R6, R52 ;  /* 0x000000060c18723c */ /* 0x048ff00000081034 */
[C---:B------:R-:W-:Y:S08]  /*1e2e0*/  HMMA.1688.F32.TF32 R52, R12.reuse, R42, R104 ;  /* 0x0000002a0c34723c */ /* 0x040ff00000081068 */
[C---:B--2---:R-:W-:Y:S08]  /*1e2f0*/  HMMA.1688.F32.TF32 R60, R12.reuse, R10, R56 ;  /* 0x0000000a0c3c723c */ /* 0x044ff00000081038 */
[C---:B------:R-:W-:Y:S11]  /*1e300*/  HMMA.1688.F32.TF32 R56, R12.reuse, R46, R236 ;  /* 0x0000002e0c38723c */ /* 0x040ff600000810ec */
[----:B------:R-:W-:Y:S04]  /*1e310*/  @!UPT UIADD3 URZ, URZ, URZ, URZ ;  /* 0x0000003f3f3ff290 */ /* 0x000fe8000fffe03f */
[----:B------:R-:W-:Y:S04]  /*1e320*/  STL.64 [R1+0x130], R60 ;  /* 0x0001303c01007387 */ /* 0x000fe80000100a00 */
[----:B------:R-:W-:Y:S04]  /*1e330*/  STL.64 [R1+0x138], R62 ;  /* 0x0001383e01007387 */ /* 0x000fe80000100a00 */
        /* <DEDUP_REMOVED lines=17> */
[----:B------:R-:W-:Y:S04]  /*1e450*/  STL.64 [R1+0x870], R24 ;  /* 0x0008701801007387 */ /* 0x000fe80000100a00 */
[----:B------:R1:W-:Y:S04]  /*1e460*/  STL.64 [R1+0x878], R26 ;  /* 0x0008781a01007387 */ /* 0x0003e80000100a00 */
[----:B------:R-:W2:Y:S04]  /*1e470*/  LDL.LU R61, [R1+0x354] ;  /* 0x00035400013d7983 */ /* 0x000ea80000300800 */
[----:B------:R-:W2:Y:S04]  /*1e480*/  LDL.LU R62, [R1+0x358] ;  /* 0x00035800013e7983 */ /* 0x000ea80000300800 */
[----:B------:R-:W2:Y:S01]  /*1e490*/  LDL.LU R63, [R1+0x35c] ;  /* 0x00035c00013f7983 */ /* 0x000ea20000300800 */
[C---:B-1----:R-:W-:Y:S03]  /*1e4a0*/  HMMA.1688.F32.TF32 R24, R12.reuse, R198, R124 ;  /* 0x000000c60c18723c */ /* 0x042fe6000008107c */
[----:B------:R-:W3:Y:S04]  /*1e4b0*/  LDL.LU R56, [R1+0x260] ;  /* 0x0002600001387983 */ /* 0x000ee80000300800 */
[----:B------:R-:W3:Y:S04]  /*1e4c0*/  LDL.LU R57, [R1+0x264] ;  /* 0x0002640001397983 */ /* 0x000ee80000300800 */
[----:B------:R-:W3:Y:S04]  /*1e4d0*/  LDL.LU R58, [R1+0x268] ;  /* 0x00026800013a7983 */ /* 0x000ee80000300800 */
[----:B------:R-:W3:Y:S01]  /*1e4e0*/  LDL.LU R59, [R1+0x26c] ;  /* 0x00026c00013b7983 */ /* 0x000ee20000300800 */
[C---:B------:R-:W-:Y:S07]  /*1e4f0*/  HMMA.1688.F32.TF32 R52, R12.reuse, R190, R132 ;  /* 0x000000be0c34723c */ /* 0x040fee0000081084 */
        /* <DEDUP_REMOVED lines=9> */
[C---:B----4-:R-:W-:Y:S03]  /*1e590*/  HMMA.1688.F32.TF32 R52, R12.reuse, R178, R144 ;  /* 0x000000b20c34723c */ /* 0x050fe60000081090 */
[----:B------:R1:W-:Y:S05]  /*1e5a0*/  STL.64 [R1+0x838], R26 ;  /* 0x0008381a01007387 */ /* 0x0003ea0000100a00 */
[C---:B-1----:R-:W-:Y:S08]  /*1e5b0*/  HMMA.1688.F32.TF32 R24, R12.reuse, R174, R148 ;  /* 0x000000ae0c18723c */ /* 0x042ff00000081094 */
[----:B------:R-:W-:Y:S01]  /*1e5c0*/  HMMA.1688.F32.TF32 R12, R12, R170, R16 ;  /* 0x000000aa0c0c723c */ /* 0x000fe20000081010 */
[----:B------:R-:W-:Y:S04]  /*1e5d0*/  STL.64 [R1+0x820], R64 ;  /* 0x0008204001007387 */ /* 0x000fe80000100a00 */
[----:B------:R-:W-:Y:S04]  /*1e5e0*/  STL.64 [R1+0x828], R66 ;  /* 0x0008284201007387 */ /* 0x000fe80000100a00 */
[----:B------:R1:W-:Y:S04]  /*1e5f0*/  STL.64 [R1+0x810], R52 ;  /* 0x0008103401007387 */ /* 0x0003e80000100a00 */
[----:B------:R4:W-:Y:S04]  /*1e600*/  STL.64 [R1+0x818], R54 ;  /* 0x0008183601007387 */ /* 0x0009e80000100a00 */
[----:B------:R-:W-:Y:S04]  /*1e610*/  STL.64 [R1+0x800], R24 ;  /* 0x0008001801007387 */ /* 0x000fe80000100a00 */
[----:B------:R-:W-:Y:S04]  /*1e620*/  STL.64 [R1+0x808], R26 ;  /* 0x0008081a01007387 */ /* 0x000fe80000100a00 */
[----:B------:R-:W-:Y:S04]  /*1e630*/  STL.64 [R1+0x7f0], R12 ;  /* 0x0007f00c01007387 */ /* 0x000fe80000100a00 */
[----:B------:R-:W-:Y:S04]  /*1e640*/  STL.64 [R1+0x7f8], R14 ;  /* 0x0007f80e01007387 */ /* 0x000fe80000100a00 */
[----:B-1----:R-:W3:Y:S04]  /*1e650*/  LDL.LU R52, [R1+0x4a0] ;  /* 0x0004a00001347983 */ /* 0x002ee80000300800 */
[----:B------:R-:W3:Y:S04]  /*1e660*/  LDL.LU R53, [R1+0x4a4] ;  /* 0x0004a40001357983 */ /* 0x000ee80000300800 */
[----:B----4-:R-:W4:Y:S04]  /*1e670*/  LDL.LU R54, [R1+0x4a8] ;  /* 0x0004a80001367983 */ /* 0x010f280000300800 */
[----:B------:R-:W4:Y:S04]  /*1e680*/  LDL.LU R55, [R1+0x4ac] ;  /* 0x0004ac0001377983 */ /* 0x000f280000300800 */
[----:B------:R-:W4:Y:S04]  /*1e690*/  LDL.LU R236, [R1+0x3e0] ;  /* 0x0003e00001ec7983 */ /* 0x000f280000300800 */
[----:B------:R-:W4:Y:S04]  /*1e6a0*/  LDL.LU R237, [R1+0x3e4] ;  /* 0x0003e40001ed7983 */ /* 0x000f280000300800 */
[----:B------:R-:W4:Y:S04]  /*1e6b0*/  LDL.LU R238, [R1+0x3e8] ;  /* 0x0003e80001ee7983 */ /* 0x000f280000300800 */
[----:B------:R-:W4:Y:S01]  /*1e6c0*/  LDL.LU R239, [R1+0x3ec] ;  /* 0x0003ec0001ef7983 */ /* 0x000f220000300800 */
[C---:B------:R-:W-:Y:S03]  /*1e6d0*/  HMMA.1688.F32.TF32 R28, R48.reuse, R10, R28 ;  /* 0x0000000a301c723c */ /* 0x040fe6000008101c */
[----:B------:R-:W-:Y:S04]  /*1e6e0*/  LDS R16, [R3+0xc300] ;  /* 0x00c3000003107984 */ /* 0x000fe80000000800 */
[----:B------:R-:W-:Y:S01]  /*1e6f0*/  LDS R18, [R3+0xe300] ;  /* 0x00e3000003127984 */ /* 0x000fe20000000800 */
[C---:B------:R-:W-:Y:S03]  /*1e700*/  HMMA.1688.F32.TF32 R244, R48.reuse, R42, R244 ;  /* 0x0000002a30f4723c */ /* 0x040fe600000810f4 */
[----:B------:R-:W-:Y:S04]  /*1e710*/  LDS R17, [R240+0xc300] ;  /* 0x00c30000f0117984 */ /* 0x000fe80000000800 */
[----:B------:R-:W4:Y:S01]  /*1e720*/  LDS R19, [R240+0xe300] ;  /* 0x00e30000f0137984 */ /* 0x000f220000000800 */
[C---:B------:R-:W-:Y:S03]  /*1e730*/  HMMA.1688.F32.TF32 R152, R48.reuse, R38, R152 ;  /* 0x000000263098723c */ /* 0x040fe60000081098 */
[----:B------:R-:W-:Y:S04]  /*1e740*/  LDS R12, [R3+0xc400] ;  /* 0x00c40000030c7984 */ /* 0x000fe80000000800 */
[----:B------:R-:W-:Y:S04]  /*1e750*/  STL.64 [R1+0xea0], R30 ;  /* 0x000ea01e01007387 */ /* 0x000fe80000100a00 */
[----:B------:R1:W-:Y:S01]  /*1e760*/  STL.64 [R1+0xe98], R28 ;  /* 0x000e981c01007387 */ /* 0x0003e20000100a00 */
[C---:B------:R-:W-:Y:S03]  /*1e770*/  HMMA.1688.F32.TF32 R156, R48.reuse, R34, R156 ;  /* 0x00000022309c723c */ /* 0x040fe6000008109c */
[----:B------:R-:W-:Y:S04]  /*1e780*/  LDS R14, [R3+0xe400] ;  /* 0x00e40000030e7984 */ /* 0x000fe80000000800 */
[----:B------:R-:W-:Y:S01]  /*1e790*/  LDS R13, [R240+0xc400] ;  /* 0x00c40000f00d7984 */ /* 0x000fe20000000800 */
[C---:B-1----:R-:W-:Y:S03]  /*1e7a0*/  HMMA.1688.F32.TF32 R28, R48.reuse, R162, R204 ;  /* 0x000000a2301c723c */ /* 0x042fe600000810cc */
[----:B------:R-:W1:Y:S05]  /*1e7b0*/  LDS R15, [R240+0xe400] ;  /* 0x00e40000f00f7984 */ /* 0x000e6a0000000800 */
[C---:B------:R-:W-:Y:S08]  /*1e7c0*/  HMMA.1688.F32.TF32 R20, R48.reuse, R170, R20 ;  /* 0x000000aa3014723c */ /* 0x040ff00000081014 */
[C---:B--2---:R-:W-:Y:S11]  /*1e7d0*/  HMMA.1688.F32.TF32 R24, R48.reuse, R6, R60 ;  /* 0x000000063018723c */ /* 0x044ff6000008103c */
[----:B------:R-:W-:Y:S11]  /*1e7e0*/  @!UPT UIADD3 URZ, URZ, URZ, URZ ;  /* 0x0000003f3f3ff290 */ /* 0x000ff6000fffe03f */
[----:B------:R-:W-:Y:S01]  /*1e7f0*/  @!UPT UIADD3 URZ, URZ, URZ, URZ ;  /* 0x0000003f3f3ff290 */ /* 0x000fe2000fffe03f */
[----:B------:R-:W-:Y:S04]  /*1e800*/  STL.64 [R1+0xeb0], R26 ;  /* 0x000eb01a01007387 */ /* 0x000fe80000100a00 */
[----:B------:R3:W-:Y:S02]  /*1e810*/  STL.64 [R1+0xea8], R24 ;  /* 0x000ea81801007387 */ /* 0x0007e40000100a00 */
[C---:B---3--:R-:W-:Y:S02]  /*1e820*/  HMMA.1688.F32.TF32 R24, R48.reuse, R46, R56 ;  /* 0x0000002e3018723c */ /* 0x048fe40000081038 */
[----:B------:R-:W-:Y:S06]  /*1e830*/  STL.64 [R1+0xec0], R246 ;  /* 0x000ec0f601007387 */ /* 0x000fec0000100a00 */
[C---:B------:R-:W-:Y:S11]  /*1e840*/  HMMA.1688.F32.TF32 R56, R48.reuse, R166, R200 ;  /* 0x000000a63038723c */ /* 0x040ff600000810c8 */
[----:B------:R-:W-:Y:S04]  /*1e850*/  @!UPT UIADD3 URZ, URZ, URZ, URZ ;  /* 0x0000003f3f3ff290 */ /* 0x000fe8000fffe03f */
[----:B------:R-:W-:Y:S04]  /*1e860*/  STL.64 [R1], R24 ;  /* 0x0000001801007387 */ /* 0x000fe80000100a00 */
[----:B------:R2:W-:Y:S02]  /*1e870*/  STL.64 [R1+0x8], R26 ;  /* 0x0000081a01007387 */ /* 0x0005e40000100a00 */
[C---:B--2---:R-:W-:Y:S02]  /*1e880*/  HMMA.1688.F32.TF32 R24, R48.reuse, R198, R208 ;  /* 0x000000c63018723c */ /* 0x044fe400000810d0 */
[----:B------:R-:W-:Y:S04]  /*1e890*/  STL.64 [R1+0xeb8], R244 ;  /* 0x000eb8f401007387 */ /* 0x000fe80000100a00 */
[----:B------:R-:W-:Y:S04]  /*1e8a0*/  STL.64 [R1+0xed0], R154 ;  /* 0x000ed09a01007387 */ /* 0x000fe80000100a00 */
[----:B------:R-:W-:Y:S04]  /*1e8b0*/  STL.64 [R1+0xec8], R152 ;  /* 0x000ec89801007387 */ /* 0x000fe80000100a00 */
[----:B------:R-:W-:Y:S04]  /*1e8c0*/  STL.64 [R1+0xee0], R158 ;  /* 0x000ee09e01007387 */ /* 0x000fe80000100a00 */
[----:B------:R-:W-:Y:S04]  /*1e8d0*/  STL.64 [R1+0xed8], R156 ;  /* 0x000ed89c01007387 */ /* 0x000fe80000100a00 */
[----:B------:R-:W-:Y:S04]  /*1e8e0*/  STL.64 [R1+0x7e0], R56 ;  /* 0x0007e03801007387 */ /* 0x000fe80000100a00 */
[----:B------:R2:W-:Y:S04]  /*1e8f0*/  STL.64 [R1+0x7e8], R58 ;  /* 0x0007e83a01007387 */ /* 0x0005e80000100a00 */
[----:B------:R-:W-:Y:S04]  /*1e900*/  STL.64 [R1+0x7d0], R28 ;  /* 0x0007d01c01007387 */ /* 0x000fe80000100a00 */
[----:B------:R3:W-:Y:S01]  /*1e910*/  STL.64 [R1+0x7d8], R30 ;  /* 0x0007d81e01007387 */ /* 0x0007e20000100a00 */
[C---:B--2---:R-:W-:Y:S03]  /*1e920*/  HMMA.1688.F32.TF32 R56, R48.reuse, R194, R212 ;  /* 0x000000c23038723c */ /* 0x044fe600000810d4 */
[----:B------:R-:W-:Y:S04]  /*1e930*/  STL.64 [R1+0x7c0], R24 ;  /* 0x0007c01801007387 */ /* 0x000fe80000100a00 */
[----:B------:R2:W-:Y:S01]  /*1e940*/  STL.64 [R1+0x7c8], R26 ;  /* 0x0007c81a01007387 */ /* 0x0005e20000100a00 */
[C---:B---3--:R-:W-:Y:S08]  /*1e950*/  HMMA.1688.F32.TF32 R28, R48.reuse, R190, R216 ;  /* 0x000000be301c723c */ /* 0x048ff000000810d8 */
[C---:B--2---:R-:W-:Y:S07]  /*1e960*/  HMMA.1688.F32.TF32 R24, R48.reuse, R186, R220 ;  /* 0x000000ba3018723c */ /* 0x044fee00000810dc */
        /* <DEDUP_REMOVED lines=8> */
[----:B--2---:R-:W-:Y:S08]  /*1e9f0*/  HMMA.1688.F32.TF32 R24, R48, R174, R232 ;  /* 0x000000ae3018723c */ /* 0x004ff000000810e8 */
[C---:B----4-:R-:W-:Y:S01]  /*1ea00*/  HMMA.1688.F32.TF32 R120, R16.reuse, R10, R52 ;  /* 0x0000000a1078723c */ /* 0x050fe20000081034 */
[----:B------:R2:W-:Y:S04]  /*1ea10*/  STL.64 [R1+0x780], R56 ;  /* 0x0007803801007387 */ /* 0x0005e80000100a00 */
[----:B------:R3:W-:Y:S04]  /*1ea20*/  STL.64 [R1+0x788], R58 ;  /* 0x0007883a01007387 */ /* 0x0007e80000100a00 */
        /* <DEDUP_REMOVED lines=34> */
[----:B---3--:R-:W2:Y:S04]  /*1ec50*/  LDL.LU R58, [R1+0x258] ;  /* 0x00025800013a7983 */ /* 0x008ea80000300800 */
[----:B------:R-:W2:Y:S04]  /*1ec60*/  LDL.LU R59, [R1+0x25c] ;  /* 0x00025c00013b7983 */ /* 0x000ea80000300800 */
        /* <DEDUP_REMOVED lines=20> */
[----:B------:R-:W1:Y:S04]  /*1edb0*/  LDL.LU R68, [R1+0x4d0] ;  /* 0x0004d00001447983 */ /* 0x000e680000300800 */
[----:B------:R-:W1:Y:S04]  /*1edc0*/  LDL.LU R69, [R1+0x4d4] ;  /* 0x0004d40001457983 */ /* 0x000e680000300800 */
[----:B------:R-:W1:Y:S04]  /*1edd0*/  LDL.LU R70, [R1+0x4d8] ;  /* 0x0004d80001467983 */ /* 0x000e680000300800 */
[----:B------:R-:W1:Y:S04]  /*1ede0*/  LDL.LU R71, [R1+0x4dc] ;  /* 0x0004dc0001477983 */ /* 0x000e680000300800 */
[----:B------:R-:W3:Y:S04]  /*1edf0*/  LDL.LU R64, [R1+0x470] ;  /* 0x0004700001407983 */ /* 0x000ee80000300800 */
[----:B------:R-:W3:Y:S04]  /*1ee00*/  LDL.LU R65, [R1+0x474] ;  /* 0x0004740001417983 */ /* 0x000ee80000300800 */
[----:B------:R-:W3:Y:S04]  /*1ee10*/  LDL.LU R66, [R1+0x478] ;  /* 0x0004780001427983 */ /* 0x000ee80000300800 */
[----:B------:R-:W3:Y:S01]  /*1ee20*/  LDL.LU R67, [R1+0x47c] ;  /* 0x00047c0001437983 */ /* 0x000ee20000300800 */
[C---:B------:R-:W-:Y:S03]  /*1ee30*/  HMMA.1688.F32.TF32 R116, R16.reuse, R6, R236 ;  /* 0x000000061074723c */ /* 0x040fe600000810ec */
[----:B------:R-:W3:Y:S04]  /*1ee40*/  LDL.LU R236, [R1+0x3d0] ;  /* 0x0003d00001ec7983 */ /* 0x000ee80000300800 */
[----:B------:R-:W3:Y:S04]  /*1ee50*/  LDL.LU R237, [R1+0x3d4] ;  /* 0x0003d40001ed7983 */ /* 0x000ee80000300800 */
[----:B------:R-:W3:Y:S04]  /*1ee60*/  LDL.LU R238, [R1+0x3d8] ;  /* 0x0003d80001ee7983 */ /* 0x000ee80000300800 */
[----:B------:R-:W3:Y:S08]  /*1ee70*/  LDL.LU R239, [R1+0x3dc] ;  /* 0x0003dc0001ef7983 */ /* 0x000ef00000300800 */
[----:B------:R-:W-:Y:S04]  /*1ee80*/  STL.64 [R1+0xf00], R118 ;  /* 0x000f007601007387 */ /* 0x000fe80000100a00 */
[----:B------:R-:W-:Y:S01]  /*1ee90*/  STL.64 [R1+0xef8], R116 ;  /* 0x000ef87401007387 */ /* 0x000fe20000100a00 */
[C---:B----4-:R-:W-:Y:S08]  /*1eea0*/  HMMA.1688.F32.TF32 R20, R16.reuse, R198, R100 ;  /* 0x000000c61014723c */ /* 0x050ff00000081064 */
[C---:B------:R-:W-:Y:S08]  /*1eeb0*/  HMMA.1688.F32.TF32 R24, R16.reuse, R162, R104 ;  /* 0x000000a21018723c */ /* 0x040ff00000081068 */
[C---:B--2---:R-:W-:Y:S08]  /*1eec0*/  HMMA.1688.F32.TF32 R56, R16.reuse, R42, R56 ;  /* 0x0000002a1038723c */ /* 0x044ff00000081038 */
[C---:B---3--:R-:W-:Y:S08]  /*1eed0*/  HMMA.1688.F32.TF32 R60, R16.reuse, R46, R60 ;  /* 0x0000002e103c723c */ /* 0x048ff0000008103c */
[C---:B------:R-:W-:Y:S08]  /*1eee0*/  HMMA.1688.F32.TF32 R52, R16.reuse, R38, R52 ;  /* 0x000000261034723c */ /* 0x040ff00000081034 */
[C---:B------:R-:W-:Y:S07]  /*1eef0*/  HMMA.1688.F32.TF32 R48, R16.reuse, R34, R112 ;  /* 0x000000221030723c */ /* 0x040fee0000081070 */
[----:B------:R-:W-:Y:S01]  /*1ef00*/  STL.64 [R1+0xf10], R62 ;  /* 0x000f103e01007387 */ /* 0x000fe20000100a00 */
[C---:B------:R-:W-:Y:S03]  /*1ef10*/  HMMA.1688.F32.TF32 R28, R16.reuse, R166, R108 ;  /* 0x000000a6101c723c */ /* 0x040fe6000008106c */
        /* <DEDUP_REMOVED lines=25> */
[----:B-1----:R-:W-:Y:S08]  /*1f0b0*/  HMMA.1688.F32.TF32 R148, R12, R10, R68 ;  /* 0x0000000a0c94723c */ /* 0x002ff00000081044 */
[----:B------:R-:W-:Y:S08]  /*1f0c0*/  HMMA.1688.F32.TF32 R16, R16, R170, R84 ;  /* 0x000000aa1010723c */ /* 0x000ff00000081054 */
[C---:B------:R-:W-:Y:S01]  /*1f0d0*/  HMMA.1688.F32.TF32 R144, R12.reuse, R6, R64 ;  /* 0x000000060c90723c */ /* 0x040fe20000081040 */
[----:B------:R-:W-:Y:S04]  /*1f0e0*/  STL.64 [R1+0x6d0], R28 ;  /* 0x0006d01c01007387 */ /* 0x000fe80000100a00 */
[----:B------:R-:W-:Y:S04]  /*1f0f0*/  STL.64 [R1+0x6d8], R30 ;  /* 0x0006d81e01007387 */ /* 0x000fe80000100a00 */
[----:B------:R1:W-:Y:S04]  /*1f100*/  STL.64 [R1+0x6c0], R24 ;  /* 0x0006c01801007387 */ /* 0x0003e80000100a00 */
[----:B------:R2:W-:Y:S04]  /*1f110*/  STL.64 [R1+0x6c8], R26 ;  /* 0x0006c81a01007387 */ /* 0x0005e80000100a00 */
[----:B------:R-:W-:Y:S04]  /*1f120*/  STL.64 [R1+0x6b0], R20 ;  /* 0x0006b01401007387 */ /* 0x000fe80000100a00 */
[----:B------:R-:W-:Y:S04]  /*1f130*/  STL.64 [R1+0x6b8], R22 ;  /* 0x0006b81601007387 */ /* 0x000fe80000100a00 */
[----:B------:R-:W-:Y:S04]  /*1f140*/  STL.64 [R1+0xf50], R150 ;  /* 0x000f509601007387 */ /* 0x000fe80000100a00 */
[----:B------:R-:W-:Y:S01]  /*1f150*/  STL.64 [R1+0x6a0], R16 ;  /* 0x0006a01001007387 */ /* 0x000fe20000100a00 */
[----:B------:R-:W-:Y:S03]  /*1f160*/  HMMA.1688.F32.TF32 R64, R12, R46, R236 ;  /* 0x0000002e0c40723c */ /* 0x000fe600000810ec */
[----:B------:R3:W-:Y:S04]  /*1f170*/  STL.64 [R1+0x6a8], R18 ;  /* 0x0006a81201007387 */ /* 0x0007e80000100a00 */
[----:B------:R-:W-:Y:S04]  /*1f180*/  STL.64 [R1+0xf48], R148 ;  /* 0x000f489401007387 */ /* 0x000fe80000100a00 */
[----:B------:R-:W-:Y:S04]  /*1f190*/  STL.64 [R1+0xf60], R146 ;  /* 0x000f609201007387 */ /* 0x000fe80000100a00 */
[----:B------:R-:W-:Y:S04]  /*1f1a0*/  STL.64 [R1+0xf58], R144 ;  /* 0x000f589001007387 */ /* 0x000fe80000100a00 */
        /* <DEDUP_REMOVED lines=72> */
[----:B------:R-:W-:Y:S04]  /*1f630*/  STL.64 [R1+0xf70], R66 ;  /* 0x000f704201007387 */ /* 0x000fe80000100a00 */
[----:B------:R-:W-:Y:S01]  /*1f640*/  STL.64 [R1+0xf68], R64 ;  /* 0x000f684001007387 */ /* 0x000fe20000100a00 */
[----:B------:R-:W-:-:S02]  /*1f650*/  IMAD.MOV.U32 R200, RZ, RZ, R41 ;  /* 0x000000ffffc87224 */ /* 0x000fc400078e0029 */
[----:B------:R-:W-:Y:S02]  /*1f660*/  IMAD.MOV.U32 R201, RZ, RZ, R40 ;  /* 0x000000ffffc97224 */ /* 0x000fe400078e0028 */
[----:B------:R-:W-:Y:S01]  /*1f670*/  IMAD.MOV.U32 R204, RZ, RZ, R241 ;  /* 0x000000ffffcc7224 */ /* 0x000fe200078e00f1 */
[----:B------:R-:W-:Y:S01]  /*1f680*/  MOV R206, R4 ;  /* 0x0000000400ce7202 */ /* 0x000fe20000000f00 */
[----:B------:R-:W-:Y:S01]  /*1f690*/  IMAD.MOV.U32 R202, RZ, RZ, R0 ;  /* 0x000000ffffca7224 */ /* 0x000fe200078e0000 */
[----:B------:R-:W-:Y:S01]  /*1f6a0*/  LDS R20, [R3+0xc500] ;  /* 0x00c5000003147984 */ /* 0x000fe20000000800 */
[----:B------:R-:W-:Y:S02]  /*1f6b0*/  IMAD.MOV.U32 R203, RZ, RZ, R252 ;  /* 0x000000ffffcb7224 */ /* 0x000fe400078e00fc */
[----:B------:R-:W-:Y:S01]  /*1f6c0*/  IMAD.MOV.U32 R205, RZ, RZ, R45 ;  /* 0x000000ffffcd7224 */ /* 0x000fe200078e002d */
[----:B------:R-:W-:Y:S01]  /*1f6d0*/  LDS R22, [R3+0xe500] ;  /* 0x00e5000003167984 */ /* 0x000fe20000000800 */
[----:B------:R-:W-:-:S02]  /*1f6e0*/  IMAD.MOV.U32 R207, RZ, RZ, R9 ;  /* 0x000000ffffcf7224 */ /* 0x000fc400078e0009 */
[----:B------:R-:W-:Y:S01]  /*1f6f0*/  IMAD.MOV.U32 R210, RZ, RZ, R44 ;  /* 0x000000ffffd27224 */ /* 0x000fe200078e002c */
[----:B------:R-:W-:Y:S01]  /*1f700*/  LDS R21, [R240+0xc500] ;  /* 0x00c50000f0157984 */ /* 0x000fe20000000800 */
[----:B------:R-:W-:-:S03]  /*1f710*/  IMAD.MOV.U32 R211, RZ, RZ, R8 ;  /* 0x000000ffffd37224 */ /* 0x000fc600078e0008 */
[----:B------:R-:W1:Y:S01]  /*1f720*/  LDS R23, [R240+0xe500] ;  /* 0x00e50000f0177984 */ /* 0x000e620000000800 */
[C---:B---3--:R-:W-:Y:S11]  /*1f730*/  HMMA.1688.F32.TF32 R24, R12.reuse, R166, R24 ;  /* 0x000000a60c18723c */ /* 0x048ff60000081018 */
[----:B------:R-:W-:Y:S11]  /*1f740*/  @!UPT UIADD3 URZ, URZ, URZ, URZ ;  /* 0x0000003f3f3ff290 */ /* 0x000ff6000fffe03f */
[----:B------:R-:W-:Y:S01]  /*1f750*/  @!UPT UIADD3 URZ, URZ, URZ, URZ ;  /* 0x0000003f3f3ff290 */ /* 0x000fe2000fffe03f */
[----:B------:R-:W-:Y:S04]  /*1f760*/  STL.64 [R1+0x680], R24 ;  /* 0x0006801801007387 */ /* 0x000fe80000100a00 */
[----:B------:R4:W-:Y:S01]  /*1f770*/  STL.64 [R1+0x688], R26 ;  /* 0x0006881a01007387 */ /* 0x0009e20000100a00 */
[C---:B--2---:R-:W-:Y:S08]  /*1f780*/  HMMA.1688.F32.TF32 R16, R12.reuse, R162, R28 ;  /* 0x000000a20c10723c */ /* 0x044ff0000008101c */
[C---:B----4-:R-:W-:Y:S11]  /*1f790*/  HMMA.1688.F32.TF32 R24, R12.reuse, R198, R140 ;  /* 0x000000c60c18723c */ /* 0x050ff6000008108c */
[----:B------:R-:W-:Y:S04]  /*1f7a0*/  @!UPT UIADD3 URZ, URZ, URZ, URZ ;  /* 0x0000003f3f3ff290 */ /* 0x000fe8000fffe03f */
[----:B------:R-:W-:Y:S04]  /*1f7b0*/  STL.64 [R1+0x670], R16 ;  /* 0x0006701001007387 */ /* 0x000fe80000100a00 */
[----:B------:R2:W-:Y:S02]  /*1f7c0*/  STL.64 [R1+0x678], R18 ;  /* 0x0006781201007387 */ /* 0x0005e40000100a00 */
[C---:B--2---:R-:W-:Y:S02]  /*1f7d0*/  HMMA.1688.F32.TF32 R16, R12.reuse, R194, R136 ;  /* 0x000000c20c10723c */ /* 0x044fe40000081088 */
[----:B------:R-:W-:Y:S04]  /*1f7e0*/  STL.64 [R1+0x660], R24 ;  /* 0x0006601801007387 */ /* 0x000fe80000100a00 */
[----:B------:R2:W-:Y:S02]  /*1f7f0*/  STL.64 [R1+0x668], R26 ;  /* 0x0006681a01007387 */ /* 0x0005e40000100a00 */
[C---:B--2---:R-:W-:Y:S11]  /*1f800*/  HMMA.1688.F32.TF32 R24, R12.reuse, R170, R80 ;  /* 0x000000aa0c18723c */ /* 0x044ff60000081050 */
[----:B------:R-:W-:Y:S04]  /*1f810*/  @!UPT UIADD3 URZ, URZ, URZ, URZ ;  /* 0x0000003f3f3ff290 */ /* 0x000fe8000fffe03f */
[----:B------:R-:W-:Y:S01]  /*1f820*/  STL.64 [R1+0x630], R16 ;  /* 0x0006301001007387 */ /* 0x000fe20000100a00 */
[C---:B------:R-:W-:Y:S03]  /*1f830*/  HMMA.1688.F32.TF32 R228, R12.reuse, R178, R112 ;  /* 0x000000b20ce4723c */ /* 0x040fe60000081070 */
[----:B------:R-:W-:Y:S04]  /*1f840*/  STL.64 [R1+0x638], R18 ;  /* 0x0006381201007387 */ /* 0x000fe80000100a00 */
[----:B------:R-:W-:Y:S01]  /*1f850*/  LDS R16, [R3+0xc600] ;  /* 0x00c6000003107984 */ /* 0x000fe20000000800 */
[----:B------:R-:W-:Y:S03]  /*1f860*/  HMMA.1688.F32.TF32 R232, R12, R174, R108 ;  /* 0x000000ae0ce8723c */ /* 0x000fe6000008106c */
        /* <DEDUP_REMOVED lines=8> */
[----:B------:R-:W2:Y:S04]  /*1f8f0*/  LDL.LU R41, [R1+0x1018] ;  /* 0x0010180001297983 */ /* 0x000ea80000300800 */
[----:B------:R-:W3:Y:S04]  /*1f900*/  LDL.LU R40, [R1+0x1014] ;  /* 0x0010140001287983 */ /* 0x000ee80000300800 */
[----:B------:R-:W4:Y:S04]  /*1f910*/  LDL.LU R0, [R1+0x1010] ;  /* 0x0010100001007983 */ /* 0x000f280000300800 */
[----:B------:R-:W4:Y:S04]  /*1f920*/  LDL.LU R252, [R1+0x100c] ;  /* 0x00100c0001fc7983 */ /* 0x000f280000300800 */
[----:B------:R-:W4:Y:S04]  /*1f930*/  LDL.LU R241, [R1+0x1008] ;  /* 0x0010080001f17983 */ /* 0x000f280000300800 */
[----:B------:R-:W4:Y:S04]  /*1f940*/  LDL.LU R45, [R1+0x1004] ;  /* 0x00100400012d7983 */ /* 0x000f280000300800 */
[----:B------:R-:W4:Y:S04]  /*1f950*/  LDL.LU R4, [R1+0x1000] ;  /* 0x0010000001047983 */ /* 0x000f280000300800 */
[----:B------:R-:W4:Y:S01]  /*1f960*/  LDL.LU R9, [R1+0xffc] ;  /* 0x000ffc0001097983 */ /* 0x000f220000300800 */
[----:B-1----:R-:W-:Y:S03]  /*1f970*/  HMMA.1688.F32.TF32 R136, R20, R6, R100 ;  /* 0x000000061488723c */ /* 0x002fe60000081064 */
[----:B------:R-:W1:Y:S01]  /*1f980*/  LDS R19, [R240+0xe600] ;  /* 0x00e60000f0137984 */ /* 0x000e620000000800 */
[----:B--2---:R-:W-:-:S02]  /*1f990*/  IMAD.MOV.U32 R209, RZ, RZ, R41 ;  /* 0x000000ffffd17224 */ /* 0x004fc400078e0029 */
[----:B---3--:R-:W-:Y:S02]  /*1f9a0*/  IMAD.MOV.U32 R208, RZ, RZ, R40 ;  /* 0x000000ffffd07224 */ /* 0x008fe400078e0028 */
[----:B------:R-:W2:Y:S04]  /*1f9b0*/  LDL.LU R40, [R1+0xff8] ;  /* 0x000ff80001287983 */ /* 0x000ea80000300800 */
[----:B------:R-:W3:Y:S04]  /*1f9c0*/  LDL.LU R41, [R1+0xff4] ;  /* 0x000ff40001297983 */ /* 0x000ee80000300800 */
[----:B------:R-:W3:Y:S04]  /*1f9d0*/  LDL.LU R44, [R1+0xff0] ;  /* 0x000ff000012c7983 */ /* 0x000ee80000300800 */
[----:B------:R-:W3:Y:S04]  /*1f9e0*/  LDL.LU R8, [R1+0xfec] ;  /* 0x000fec0001087983 */ /* 0x000ee80000300800 */
[----:B------:R-:W3:Y:S01]  /*1f9f0*/  LDL.LU R248, [R1+0x2c0] ;  /* 0x0002c00001f87983 */ /* 0x000ee20000300800 */
[----:B----4-:R-:W-:-:S03]  /*1fa00*/  IMAD.MOV.U32 R251, RZ, RZ, R4 ;  /* 0x000000fffffb7224 */ /* 0x010fc600078e0004 */
[----:B------:R-:W4:Y:S01]  /*1fa10*/  LDL.LU R249, [R1+0x2c4] ;  /* 0x0002c40001f97983 */ /* 0x000f220000300800 */
[----:B------:R-:W-:-:S03]  /*1fa20*/  IMAD.MOV.U32 R250, RZ, RZ, R9 ;  /* 0x000000fffffa7224 */ /* 0x000fc600078e0009 */
[----:B------:R-:W4:Y:S04]  /*1fa30*/  LDL.LU R9, [R1+0xfe8] ;  /* 0x000fe80001097983 */ /* 0x000f280000300800 */
[----:B------:R-:W4:Y:S01]  /*1fa40*/  LDL.LU R4, [R1+0xfe4] ;  /* 0x000fe40001047983 */ /* 0x000f220000300800 */
[----:B--2---:R-:W-:Y:S02]  /*1fa50*/  IMAD.MOV.U32 R31, RZ, RZ, R40 ;  /* 0x000000ffff1f7224 */ /* 0x004fe400078e0028 */
[----:B---3--:R-:W-:Y:S01]  /*1fa60*/  IMAD.MOV.U32 R30, RZ, RZ, R41 ;  /* 0x000000ffff1e7224 */ /* 0x008fe200078e0029 */
[----:B------:R-:W-:Y:S02]  /*1fa70*/  MOV R28, R44 ;  /* 0x0000002c001c7202 */ /* 0x000fe40000000f00 */
[----:B------:R-:W2:Y:S01]  /*1fa80*/  LDL.LU R44, [R1+0xfe0] ;  /* 0x000fe000012c7983 */ /* 0x000ea20000300800 */
[----:B------:R-:W-:-:S03]  /*1fa90*/  IMAD.MOV.U32 R29, RZ, RZ, R8 ;  /* 0x000000ffff1d7224 */ /* 0x000fc600078e0008 */
[----:B------:R-:W3:Y:S04]  /*1faa0*/  LDL.LU R8, [R1+0xfdc] ;  /* 0x000fdc0001087983 */ /* 0x000ee80000300800 */
[----:B------:R-:W2:Y:S04]  /*1fab0*/  LDL.LU R41, [R1+0xfd8] ;  /* 0x000fd80001297983 */ /* 0x000ea80000300800 */
[----:B------:R-:W2:Y:S01]  /*1fac0*/  LDL.LU R40, [R1+0xfd4] ;  /* 0x000fd40001287983 */ /* 0x000ea20000300800 */
[----:B----4-:R-:W-:-:S03]  /*1fad0*/  IMAD.MOV.U32 R24, RZ, RZ, R9 ;  /* 0x000000ffff187224 */ /* 0x010fc600078e0009 */
[----:B------:R-:W4:Y:S01]  /*1fae0*/  LDL.LU R9, [R1+0xfd0] ;  /* 0x000fd00001097983 */ /* 0x000f220000300800 */
[----:B------:R-:W-:-:S03]  /*1faf0*/  IMAD.MOV.U32 R25, RZ, RZ, R4 ;  /* 0x000000ffff197224 */ /* 0x000fc600078e0004 */
[----:B------:R-:W2:Y:S04]  /*1fb00*/  LDL.LU R4, [R1+0xfcc] ;  /* 0x000fcc0001047983 */ /* 0x000ea80000300800 */
[----:B------:R-:W3:Y:S04]  /*1fb10*/  LDL.LU R26, [R1+0x2e8] ;  /* 0x0002e800011a7983 */ /* 0x000ee80000300800 */
[----:B------:R-:W3:Y:S04]  /*1fb20*/  LDL.LU R27, [R1+0x2ec] ;  /* 0x0002ec00011b7983 */ /* 0x000ee80000300800 */
[----:B------:R-:W1:Y:S04]  /*1fb30*/  LDL.LU R152, [R1+0x300] ;  /* 0x0003000001987983 */ /* 0x000e680000300800 */
[----:B------:R-:W1:Y:S01]  /*1fb40*/  LDL.LU R153, [R1+0x304] ;  /* 0x0003040001997983 */ /* 0x000e620000300800 */
[----:B----4-:R-:W-:-:S03]  /*1fb50*/  IMAD.MOV.U32 R154, RZ, RZ, R9 ;  /* 0x000000ffff9a7224 */ /* 0x010fc600078e0009 */
[----:B------:R-:W4:Y:S01]  /*1fb60*/  LDL.LU R9, [R1+0xfc8] ;  /* 0x000fc80001097983 */ /* 0x000f220000300800 */
[----:B--2---:R-:W-:-:S03]  /*1fb70*/  IMAD.MOV.U32 R155, RZ, RZ, R4 ;  /* 0x000000ffff9b7224 */ /* 0x004fc600078e0004 */
[----:B------:R-:W2:Y:S04]  /*1fb80*/  LDL.LU R4, [R1+0xfc4] ;  /* 0x000fc40001047983 */ /* 0x000ea80000300800 */
[----:B------:R-:W3:Y:S04]  /*1fb90*/  LDL.LU R108, [R1+0x390] ;  /* 0x00039000016c7983 */ /* 0x000ee80000300800 */
[----:B------:R-:W3:Y:S04]  /*1fba0*/  LDL.LU R109, [R1+0x394] ;  /* 0x00039400016d7983 */ /* 0x000ee80000300800 */
[----:B------:R-:W3:Y:S04]  /*1fbb0*/  LDL.LU R110, [R1+0x398] ;  /* 0x00039800016e7983 */ /* 0x000ee80000300800 */
[----:B------:R-:W3:Y:S01]  /*1fbc0*/  LDL.LU R111, [R1+0x39c] ;  /* 0x00039c00016f7983 */ /* 0x000ee20000300800 */
[----:B------:R-:W-:Y:S03]  /*1fbd0*/  HMMA.1688.F32.TF32 R80, R20, R46, R96 ;  /* 0x0000002e1450723c */ /* 0x000fe60000081060 */
        /* <DEDUP_REMOVED lines=18> */
[----:B------:R-:W3:Y:S01]  /*1fd00*/  LDL.LU R121, [R1+0x1b4] ;  /* 0x0001b40001797983 */ /* 0x000ee20000300800 */
[----:B----4-:R-:W-:Y:S01]  /*1fd10*/  IMAD.MOV.U32 R123, RZ, RZ, R9 ;  /* 0x000000ffff7b7224 */ /* 0x010fe200078e0009 */
[----:B--2---:R-:W-:-:S02]  /*1fd20*/  MOV R122, R4 ;  /* 0x00000004007a7202 */ /* 0x004fc40000000f00 */
[----:B------:R-:W2:Y:S04]  /*1fd30*/  LDL.LU R4, [R1+0xfc0] ;  /* 0x000fc00001047983 */ /* 0x000ea80000300800 */
        /* <DEDUP_REMOVED lines=31> */
[----:B--2---:R-:W-:-:S02]  /*1ff30*/  IMAD.MOV.U32 R63, RZ, RZ, R4 ;  /* 0x000000ffff3f7224 */ /* 0x004fc400078e0004 */
[----:B----4-:R-:W-:Y:S02]  /*1ff40*/  IMAD.MOV.U32 R62, RZ, RZ, R9 ;  /* 0x000000ffff3e7224 */ /* 0x010fe400078e0009 */
[----:B------:R-:W2:Y:S04]  /*1ff50*/  LDL.LU R9, [R1+0xfb8] ;  /* 0x000fb80001097983 */ /* 0x000ea80000300800 */
[----:B------:R-:W4:Y:S01]  /*1ff60*/  LDL.LU R4, [R1+0xfb4] ;  /* 0x000fb40001047983 */ /* 0x000f220000300800 */
[----:B------:R-:W-:Y:S03]  /*1ff70*/  HMMA.1688.F32.TF32 R216, R12, R190, R132 ;  /* 0x000000be0cd8723c */ /* 0x000fe60000081084 */
[----:B------:R-:W4:Y:S04]  /*1ff80*/  LDL.LU R132, [R1+0x5f0] ;  /* 0x0005f00001847983 */ /* 0x000f280000300800 */
[----:B------:R-:W4:Y:S01]  /*1ff90*/  LDL.LU R133, [R1+0x5f4] ;  /* 0x0005f40001857983 */ /* 0x000f220000300800 */
[----:B------:R-:W-:Y:S03]  /*1ffa0*/  HMMA.1688.F32.TF32 R140, R20, R10, R104 ;  /* 0x0000000a148c723c */ /* 0x000fe60000081068 */
[----:B------:R-:W4:Y:S04]  /*1ffb0*/  LDL.LU R134, [R1+0x5f8] ;  /* 0x0005f80001867983 */ /* 0x000f280000300800 */
[----:B------:R-:W4:Y:S01]  /*1ffc0*/  LDL.LU R135, [R1+0x5fc] ;  /* 0x0005fc0001877983 */ /* 0x000f220000300800 */
[----:B------:R-:W-:-:S03]  /*1ffd0*/  IMAD.MOV.U32 R244, RZ, RZ, R40 ;  /* 0x000000fffff47224 */ /* 0x000fc600078e0028 */
[----:B------:R-:W4:Y:S01]  /*1ffe0*/  LDL.LU R104, [R1+0x3f0] ;  /* 0x0003f00001687983 */ /* 0x000f220000300800 */
[----:B------:R-:W-:-:S03]  /*1fff0*/  IMAD.MOV.U32 R245, RZ, RZ, R41 ;  /* 0x000000fffff57224 */ /* 0x000fc600078e0029 */
[----:B------:R-:W4:Y:S01]  /*20000*/  LDL.LU R105, [R1+0x3f4] ;  /* 0x0003f40001697983 */ /* 0x000f220000300800 */
[----:B---3--:R-:W-:Y:S01]  /*20010*/  MOV R246, R8 ;  /* 0x0000000800f67202 */ /* 0x008fe20000000f00 */
[----:B------:R-:W-:Y:S02]  /*20020*/  IMAD.MOV.U32 R247, RZ, RZ, R44 ;  /* 0x000000fffff77224 */ /* 0x000fe400078e002c */
[----:B------:R-:W-:Y:S02]  /*20030*/  IMAD.MOV.U32 R212, RZ, RZ, R45 ;  /* 0x000000ffffd47224 */ /* 0x000fe400078e002d */
[----:B------:R-:W-:Y:S02]  /*20040*/  IMAD.MOV.U32 R213, RZ, RZ, R241 ;  /* 0x000000ffffd57224 */ /* 0x000fe400078e00f1 */
[----:B------:R-:W-:Y:S02]  /*20050*/  IMAD.MOV.U32 R214, RZ, RZ, R252 ;  /* 0x000000ffffd67224 */ /* 0x000fe400078e00fc */
[----:B------:R-:W-:Y:S01]  /*20060*/  IMAD.MOV.U32 R215, RZ, RZ, R0 ;  /* 0x000000ffffd77224 */ /* 0x000fe200078e0000 */
[----:B------:R-:W-:Y:S07]  /*20070*/  HMMA.1688.F32.TF32 R224, R12, R182, R124 ;  /* 0x000000b60ce0723c */ /* 0x000fee000008107c */
[----:B------:R-:W-:-:S02]  /*20080*/  IMAD.MOV.U32 R124, RZ, RZ, R5 ;  /* 0x000000ffff7c7224 */ /* 0x000fc400078e0005 */
[----:B------:R-:W-:Y:S02]  /*20090*/  IMAD.MOV.U32 R125, RZ, RZ, R2 ;  /* 0x000000ffff7d7224 */ /* 0x000fe400078e0002 */
[----:B--2---:R-:W-:Y:S02]  /*200a0*/  IMAD.MOV.U32 R107, RZ, RZ, R9 ;  /* 0x000000ffff6b7224 */ /* 0x004fe400078e0009 */
[----:B----4-:R-:W-:Y:S02]  /*200b0*/  IMAD.MOV.U32 R106, RZ, RZ, R4 ;  /* 0x000000ffff6a7224 */ /* 0x010fe400078e0004 */
[----:B------:R-:W2:Y:S04]  /*200c0*/  LDL.LU R4, [R1+0xfb0] ;  /* 0x000fb00001047983 */ /* 0x000ea80000300800 */
[----:B------:R-:W3:Y:S04]  /*200d0*/  LDL.LU R9, [R1+0xfac] ;  /* 0x000fac0001097983 */ /* 0x000ee80000300800 */
[----:B------:R-:W4:Y:S04]  /*200e0*/  LDL.LU R40, [R1+0xfa8] ;  /* 0x000fa80001287983 */ /* 0x000f280000300800 */
[----:B------:R-:W2:Y:S04]  /*200f0*/  LDL.LU R41, [R1+0xfa4] ;  /* 0x000fa40001297983 */ /* 0x000ea80000300800 */
[----:B------:R-:W2:Y:S04]  /*20100*/  LDL.LU R8, [R1+0xfa0] ;  /* 0x000fa00001087983 */ /* 0x000ea80000300800 */
[----:B------:R-:W2:Y:S04]  /*20110*/  LDL.LU R44, [R1+0xf9c] ;  /* 0x000f9c00012c7983 */ /* 0x000ea80000300800 */
[----:B------:R-:W2:Y:S04]  /*20120*/  LDL.LU R45, [R1+0xf98] ;  /* 0x000f9800012d7983 */ /* 0x000ea80000300800 */
[----:B------:R-:W2:Y:S04]  /*20130*/  LDL.LU R241, [R1+0xf94] ;  /* 0x000f940001f17983 */ /* 0x000ea80000300800 */
[----:B------:R-:W3:Y:S04]  /*20140*/  LDL.LU R252, [R1+0xf90] ;  /* 0x000f900001fc7983 */ /* 0x000ee80000300800 */
[----:B------:R-:W4:Y:S04]  /*20150*/  LDL.LU R0, [R1+0xf8c] ;  /* 0x000f8c0001007983 */ /* 0x000f280000300800 */
[----:B------:R-:W4:Y:S04]  /*20160*/  LDL.LU R5, [R1+0xf88] ;  /* 0x000f880001057983 */ /* 0x000f280000300800 */
[----:B------:R-:W4:Y:S01]  /*20170*/  LDL.LU R2, [R1+0xf84] ;  /* 0x000f840001027983 */ /* 0x000f220000300800 */
[C---:B------:R-:W-:Y:S08]  /*20180*/  HMMA.1688.F32.TF32 R64, R20.reuse, R166, R64 ;  /* 0x000000a61440723c */ /* 0x040ff00000081040 */
        /* <DEDUP_REMOVED lines=11> */
[----:B------:R-:W-:Y:S08]  /*20240*/  HMMA.1688.F32.TF32 R20, R20, R170, R156 ;  /* 0x000000aa1414723c */ /* 0x000ff0000008109c */
[C---:B-1----:R-:W-:Y:S08]  /*20250*/  HMMA.1688.F32.TF32 R152, R16.reuse, R166, R152 ;  /* 0x000000a61098723c */ /* 0x042ff00000081098 */
[C---:B------:R-:W-:Y:S08]  /*20260*/  HMMA.1688.F32.TF32 R244, R16.reuse, R162, R244 ;  /* 0x000000a210f4723c */ /* 0x040ff000000810f4 */
[C---:B------:R-:W-:Y:S08]  /*20270*/  HMMA.1688.F32.TF32 R24, R16.reuse, R198, R24 ;  /* 0x000000c61018723c */ /* 0x040ff00000081018 */
[----:B------:R-:W-:Y:S01]  /*20280*/  HMMA.1688.F32.TF32 R28, R16, R194, R28 ;  /* 0x000000c2101c723c */ /* 0x000fe2000008101c */
[----:B------:R-:W-:Y:S01]  /*20290*/  MOV R126, R37 ;  /* 0x00000025007e7202 */ /* 0x000fe20000000f00 */
[----:B------:R-:W-:-:S06]  /*202a0*/  IMAD.MOV.U32 R127, RZ, RZ, R36 ;  /* 0x000000ffff7f7224 */ /* 0x000fcc00078e0024 */
[C---:B------:R-:W-:Y:S08]  /*202b0*/  HMMA.1688.F32.TF32 R248, R16.reuse, R190, R248 ;  /* 0x000000be10f8723c */ /* 0x040ff000000810f8 */
[C---:B------:R-:W-:Y:S08]  /*202c0*/  HMMA.1688.F32.TF32 R212, R16.reuse, R186, R212 ;  /* 0x000000ba10d4723c */ /* 0x040ff000000810d4 */
[C---:B------:R-:W-:Y:S08]  /*202d0*/  HMMA.1688.F32.TF32 R208, R16.reuse, R182, R208 ;  /* 0x000000b610d0723c */ /* 0x040ff000000810d0 */
[C---:B------:R-:W-:Y:S08]  /*202e0*/  HMMA.1688.F32.TF32 R204, R16.reuse, R178, R204 ;  /* 0x000000b210cc723c */ /* 0x040ff000000810cc */
[----:B------:R-:W-:Y:S08]  /*202f0*/  HMMA.1688.F32.TF32 R200, R16, R174, R200 ;  /* 0x000000ae10c8723c */ /* 0x000ff000000810c8 */
[C---:B------:R-:W-:Y:S08]  /*20300*/  HMMA.1688.F32.TF32 R68, R12.reuse, R42, R68 ;  /* 0x0000002a0c44723c */ /* 0x040ff00000081044 */
[C---:B------:R-:W-:Y:S08]  /*20310*/  HMMA.1688.F32.TF32 R72, R12.reuse, R38, R72 ;  /* 0x000000260c48723c */ /* 0x040ff00000081048 */
[----:B------:R-:W-:Y:S01]  /*20320*/  HMMA.1688.F32.TF32 R76, R12, R34, R76 ;  /* 0x000000220c4c723c */ /* 0x000fe2000008104c */
[----:B------:R-:W-:Y:S04]  /*20330*/  LDS R12, [R3+0xc700] ;  /* 0x00c70000030c7984 */ /* 0x000fe80000000800 */
[----:B------:R-:W-:Y:S03]  /*20340*/  LDS R14, [R3+0xe700] ;  /* 0x00e70000030e7984 */ /* 0x000fe60000000800 */
[C---:B------:R-:W-:Y:S01]  /*20350*/  HMMA.1688.F32.TF32 R132, R16.reuse, R10, R132 ;  /* 0x0000000a1084723c */ /* 0x040fe20000081084 */
[----:B------:R-:W-:Y:S04]  /*20360*/  LDS R13, [R240+0xc700] ;  /* 0x00c70000f00d7984 */ /* 0x000fe80000000800 */
[----:B------:R-:W1:Y:S03]  /*20370*/  LDS R15, [R240+0xe700] ;  /* 0x00e70000f00f7984 */ /* 0x000e660000000800 */
[C---:B------:R-:W-:Y:S08]  /*20380*/  HMMA.1688.F32.TF32 R128, R16.reuse, R6, R128 ;  /* 0x000000061080723c */ /* 0x040ff00000081080 */
[C---:B------:R-:W-:Y:S08]  /*20390*/  HMMA.1688.F32.TF32 R96, R16.reuse, R46, R96 ;  /* 0x0000002e1060723c */ /* 0x040ff00000081060 */
[C---:B------:R-:W-:Y:S08]  /*203a0*/  HMMA.1688.F32.TF32 R100, R16.reuse, R42, R100 ;  /* 0x0000002a1064723c */ /* 0x040ff00000081064 */
[----:B------:R-:W-:Y:S01]  /*203b0*/  HMMA.1688.F32.TF32 R104, R16, R38, R104 ;  /* 0x000000261068723c */ /* 0x000fe20000081068 */
[----:B--2---:R-:W-:-:S02]  /*203c0*/  IMAD.MOV.U32 R236, RZ, RZ, R241 ;  /* 0x000000ffffec7224 */ /* 0x004fc400078e00f1 */
[----:B------:R-:W2:Y:S01]  /*203d0*/  LDL.LU R241, [R1+0xf80] ;  /* 0x000f800001f17983 */ /* 0x000ea20000300800 */
[----:B---3--:R-:W-:-:S03]  /*203e0*/  IMAD.MOV.U32 R237, RZ, RZ, R252 ;  /* 0x000000ffffed7224 */ /* 0x008fc600078e00fc */
[----:B------:R-:W3:Y:S01]  /*203f0*/  LDL.LU R252, [R1+0xf7c] ;  /* 0x000f7c0001fc7983 */ /* 0x000ee20000300800 */
[----:B----4-:R-:W-:-:S03]  /*20400*/  IMAD.MOV.U32 R238, RZ, RZ, R0 ;  /* 0x000000ffffee7224 */ /* 0x010fc600078e0000 */
[----:B------:R-:W4:Y:S04]  /*20410*/  LDL.LU R0, [R1+0xf78] ;  /* 0x000f780001007983 */ /* 0x000f280000300800 */
[----:B------:R-:W-:Y:S04]  /*20420*/  STL.64 [R1+0x5d0], R64 ;  /* 0x0005d04001007387 */ /* 0x000fe80000100a00 */
[----:B------:R1:W-:Y:S04]  /*20430*/  STL.64 [R1+0x5d8], R66 ;  /* 0x0005d84201007387 */ /* 0x0003e80000100a00 */
[----:B-1----:R1:W5:Y:S04]  /*20440*/  LDL.LU.64 R66, [R1+0xf70] ;  /* 0x000f700001427983 */ /* 0x0023680000300a00 */
[----:B------:R1:W5:Y:S04]  /*20450*/  LDL.LU.64 R64, [R1+0xf68] ;  /* 0x000f680001407983 */ /* 0x0003680000300a00 */
        /* <DEDUP_REMOVED lines=29> */
[----:B------:R1:W-:Y:S01]  /*20630*/  STL.64 [R1+0x478], R122 ;  /* 0x0004787a01007387 */ /* 0x0003e20000100a00 */
[C---:B------:R-:W-:Y:S03]  /*20640*/  HMMA.1688.F32.TF32 R108, R16.reuse, R34, R108 ;  /* 0x00000022106c723c */ /* 0x040fe6000008106c */
[----:B-1----:R1:W5:Y:S04]  /*20650*/  LDL.LU.64 R122, [R1+0xef0] ;  /* 0x000ef000017a7983 */ /* 0x0023680000300a00 */
[----:B------:R1:W5:Y:S04]  /*20660*/  LDL.LU.64 R120, [R1+0xee8] ;  /* 0x000ee80001787983 */ /* 0x0003680000300a00 */
[----:B------:R1:W5:Y:S04]  /*20670*/  LDL.LU.64 R158, [R1+0xee0] ;  /* 0x000ee000019e7983 */ /* 0x0003680000300a00 */
[----:B------:R1:W5:Y:S04]  /*20680*/  LDL.LU.64 R156, [R1+0xed8] ;  /* 0x000ed800019c7983 */ /* 0x0003680000300a00 */
[----:B------:R1:W-:Y:S04]  /*20690*/  STL.64 [R1+0x100], R20 ;  /* 0x0001001401007387 */ /* 0x0003e80000100a00 */
[----:B------:R-:W-:Y:S01]  /*206a0*/  STL.64 [R1+0x108], R22 ;  /* 0x0001081601007387 */ /* 0x000fe20000100a00 */
[----:B------:R-:W-:Y:S03]  /*206b0*/  HMMA.1688.F32.TF32 R16, R16, R170, R124 ;  /* 0x000000aa1010723c */ /* 0x000fe6000008107c */
[----:B-1----:R-:W3:Y:S04]  /*206c0*/  LDL.LU R20, [R1+0x94c] ;  /* 0x00094c0001147983 */ /* 0x002ee80000300800 */
        /* <DEDUP_REMOVED lines=14> */
[----:B------:R-:W-:-:S03]  /*207b0*/  IMAD.MOV.U32 R239, RZ, RZ, R5 ;  /* 0x000000ffffef7224 */ /* 0x000fc600078e0005 */
[----:B-1----:R1:W5:Y:S04]  /*207c0*/  LDL.LU.64 R30, [R1+0xea0] ;  /* 0x000ea000011e7983 */ /* 0x0023680000300a00 */
[----:B------:R1:W5:Y:S04]  /*207d0*/  LDL.LU.64 R28, [R1+0xe98] ;  /* 0x000e9800011c7983 */ /* 0x0003680000300a00 */
[----:B------:R-:W-:Y:S04]  /*207e0*/  STL.64 [R1+0x250], R248 ;  /* 0x000250f801007387 */ /* 0x000fe80000100a00 */
[----:B------:R-:W-:Y:S04]  /*207f0*/  STL.64 [R1+0x258], R250 ;  /* 0x000258fa01007387 */ /* 0x000fe80000100a00 */
[----:B------:R-:W-:Y:S04]  /*20800*/  STL.64 [R1+0x240], R212 ;  /* 0x000240d401007387 */ /* 0x000fe80000100a00 */
[----:B------:R-:W-:Y:S04]  /*20810*/  STL.64 [R1+0x248], R214 ;  /* 0x000248d601007387 */ /* 0x000fe80000100a00 */
[----:B------:R-:W-:Y:S04]  /*20820*/  STL.64 [R1+0x530], R208 ;  /* 0x000530d001007387 */ /* 0x000fe80000100a00 */
[----:B------:R1:W-:Y:S04]  /*20830*/  STL.64 [R1+0x538], R210 ;  /* 0x000538d201007387 */ /* 0x0003e80000100a00 */
[----:B------:R-:W-:Y:S04]  /*20840*/  STL.64 [R1+0x520], R204 ;  /* 0x000520cc01007387 */ /* 0x000fe80000100a00 */
[----:B------:R-:W-:Y:S04]  /*20850*/  STL.64 [R1+0x528], R206 ;  /* 0x000528ce01007387 */ /* 0x000fe80000100a00 */
[----:B------:R-:W4:Y:S04]  /*20860*/  LDL R5, [R1+0xe78] ;  /* 0x000e780001057983 */ /* 0x000f280000100800 */
[----:B------:R-:W-:Y:S01]  /*20870*/  STL.64 [R1+0x400], R200 ;  /* 0x000400c801007387 */ /* 0x000fe20000100a00 */
[----:B------:R-:W-:-:S03]  /*20880*/  IMAD.MOV.U32 R124, RZ, RZ, R2 ;  /* 0x000000ffff7c7224 */ /* 0x000fc600078e0002 */
[----:B------:R-:W-:Y:S04]  /*20890*/  STL.64 [R1+0x408], R202 ;  /* 0x000408ca01007387 */ /* 0x000fe80000100a00 */
[----:B------:R-:W4:Y:S04]  /*208a0*/  LDL R21, [R1+0xe54] ;  /* 0x000e540001157983 */ /* 0x000f280000100800 */
[----:B------:R1:W-:Y:S04]  /*208b0*/  STL.64 [R1+0x390], R16 ;  /* 0x0003901001007387 */ /* 0x0003e80000100a00 */
[----:B------:R2:W-:Y:S04]  /*208c0*/  STL.64 [R1+0x398], R18 ;  /* 0x0003981201007387 */ /* 0x0005e80000100a00 */
[----:B------:R-:W4:Y:S01]  /*208d0*/  LDL.LU R2, [R1+0xe94] ;  /* 0x000e940001027983 */ /* 0x000f220000300800 */
[----:B------:R-:W-:-:S02]  /*208e0*/  IMAD.MOV.U32 R127, RZ, RZ, R8 ;  /* 0x000000ffff7f7224 */ /* 0x000fc400078e0008 */
[----:B------:R-:W-:Y:S01]  /*208f0*/  IMAD.MOV.U32 R8, RZ, RZ, 0x1f ;  /* 0x0000001fff087424 */ /* 0x000fe200078e00ff */
[----:B-1----:R-:W-:Y:S01]  /*20900*/  HMMA.1688.F32.TF32 R208, R12, R6, R236 ;  /* 0x000000060cd0723c */ /* 0x002fe200000810ec */
[----:B------:R-:W4:Y:S04]  /*20910*/  LDL R17, [R1+0xe6c] ;  /* 0x000e6c0001117983 */ /* 0x000f280000100800 */
[----:B--2---:R-:W2:Y:S01]  /*20920*/  LDL R19, [R1+0xe74] ;  /* 0x000e740001137983 */ /* 0x004ea20000100800 */
[----:B------:R-:W-:-:S03]  /*20930*/  IADD3 R8, R8, c[0x0][0x180], RZ ;  /* 0x0000600008087a10 */ /* 0x000fc60007ffe0ff */
[----:B------:R-:W2:Y:S01]  /*20940*/  LDL R18, [R1+0xe5c] ;  /* 0x000e5c0001127983 */ /* 0x000ea20000100800 */
[----:B------:R-:W-:Y:S01]  /*20950*/  IMAD.MOV.U32 R238, RZ, RZ, R9 ;  /* 0x000000ffffee7224 */ /* 0x000fe200078e0009 */
[----:B------:R-:W-:Y:S02]  /*20960*/  SHF.R.S32.HI R3, RZ, 0x1f, R8 ;  /* 0x0000001fff037819 */ /* 0x000fe40000011408 */
[----:B------:R-:W2:Y:S02]  /*20970*/  LDL R9, [R1+0xe70] ;  /* 0x000e700001097983 */ /* 0x000ea40000100800 */
[----:B------:R-:W-:Y:S02]  /*20980*/  LEA.HI R3, R3, R8, RZ, 0x5 ;  /* 0x0000000803037211 */ /* 0x000fe400078f28ff */
[----:B------:R-:W2:Y:S01]  /*20990*/  LDL R8, [R1+0xe60] ;  /* 0x000e600001087983 */ /* 0x000ea20000100800 */
[----:B------:R-:W-:Y:S03]  /*209a0*/  HMMA.1688.F32.TF32 R204, R12, R10, R112 ;  /* 0x0000000a0ccc723c */ /* 0x000fe60000081070 */
[----:B------:R-:W2:Y:S04]  /*209b0*/  LDL R10, [R1+0xe64] ;  /* 0x000e6400010a7983 */ /* 0x000ea80000100800 */
[----:B------:R-:W2:Y:S04]  /*209c0*/  LDL R7, [R1+0x9d0] ;  /* 0x0009d00001077983 */ /* 0x000ea80000100800 */
[----:B------:R-:W1:Y:S01]  /*209d0*/  S2R R36, SR_TID.X ;  /* 0x0000000000247919 */ /* 0x000e620000002100 */
[----:B------:R-:W-:-:S03]  /*209e0*/  SHF.R.S32.HI R3, RZ, 0x5, R3 ;  /* 0x00000005ff037819 */ /* 0x000fc60000011403 */
[----:B------:R-:W2:Y:S01]  /*209f0*/  LDL R112, [R1+0x9d4] ;  /* 0x0009d40001707983 */ /* 0x000ea20000100800 */
[----:B------:R-:W-:Y:S02]  /*20a00*/  IADD3 R3, R3, -0x4, RZ ;  /* 0xfffffffc03037810 */ /* 0x000fe40007ffe0ff */
[----:B------:R-:W-:Y:S01]  /*20a10*/  ISETP.GT.AND P1, PT, R241, RZ, PT ;  /* 0x000000fff100720c */ /* 0x000fe20003f24270 */
[----:B------:R-:W2:Y:S01]  /*20a20*/  LDL R23, [R1+0x9d8] ;  /* 0x0009d80001177983 */ /* 0x000ea20000100800 */
[----:B------:R-:W-:Y:S02]  /*20a30*/  IMAD.MOV.U32 R239, RZ, RZ, R4 ;  /* 0x000000ffffef7224 */ /* 0x000fe400078e0004 */
[----:B------:R-:W-:Y:S01]  /*20a40*/  SEL R4, RZ, 0x4, !P1 ;  /* 0x00000004ff047807 */ /* 0x000fe20004800000 */
[----:B------:R-:W2:Y:S04]  /*20a50*/  LDL R16, [R1+0x9dc] ;  /* 0x0009dc0001107983 */ /* 0x000ea80000100800 */
[----:B------:R-:W2:Y:S04]  /*20a60*/  LDL R11, [R1+0x9e0] ;  /* 0x0009e000010b7983 */ /* 0x000ea80000100800 */
[----:B------:R-:W2:Y:S01]  /*20a70*/  LDL R6, [R1+0x9e4] ;  /* 0x0009e40001067983 */ /* 0x000ea20000100800 */
[----:B-1----:R-:W-:-:S03]  /*20a80*/  LOP3.LUT R37, R36, 0x7f, RZ, 0xc0, !PT ;  /* 0x0000007f24257812 */ /* 0x002fc600078ec0ff */
[----:B------:R-:W2:Y:S02]  /*20a90*/  LDL R113, [R1+0xbd0] ;  /* 0x000bd00001717983 */ /* 0x000ea40000100800 */
[----:B------:R-:W-:Y:S01]  /*20aa0*/  IMAD.SHL.U32 R22, R37, 0x4, RZ ;  /* 0x0000000425167824 */ /* 0x000fe200078e00ff */
[----:B---3--:R-:W-:Y:S02]  /*20ab0*/  ISETP.GE.AND P0, PT, R20, R3, PT ;  /* 0x000000031400720c */ /* 0x008fe40003f06270 */
[----:B------:R-:W-:Y:S02]  /*20ac0*/  IADD3 R3, R252, 0x1, RZ ;  /* 0x00000001fc037810 */ /* 0x000fe40007ffe0ff */
[----:B------:R-:W-:Y:S02]  /*20ad0*/  SEL R4, R4, RZ, !P0 ;  /* 0x000000ff04047207 */ /* 0x000fe40004000000 */
[----:B------:R-:W-:Y:S02]  /*20ae0*/  ISETP.GT.AND P2, PT, R3, 0x3, PT ;  /* 0x000000030300780c */ /* 0x000fe40003f44270 */
[----:B------:R-:W-:-:S02]  /*20af0*/  ISETP.NE.U32.AND P1, PT, R4, RZ, PT ;  /* 0x000000ff0400720c */ /* 0x000fc40003f25070 */
[----:B------:R-:W-:-:S05]  /*20b00*/  SEL R252, R3, RZ, !P2 ;  /* 0x000000ff03fc7207 */ /* 0x000fca0005000000 */
[----:B------:R-:W-:Y:S01]  /*20b10*/  IMAD R3, R252, 0x10000, R22 ;  /* 0x00010000fc037824 */ /* 0x000fe200078e0216 */
[----:B----4-:R-:W-:-:S04]  /*20b20*/  IADD3 R4, P3, R0, R5, RZ ;  /* 0x0000000500047210 */ /* 0x010fc80007f7e0ff */
[----:B------:R-:W-:Y:S01]  /*20b30*/  IADD3.X R5, R2, R21, RZ, P3, !PT ;  /* 0x0000001502057210 */ /* 0x000fe20001ffe4ff */
[----:B------:R-:W-:Y:S06]  /*20b40*/  BAR.SYNC.DEFER_BLOCKING 0x0 ;  /* 0x0000000000007b1d */ /* 0x000fec0000010000 */
[----:B------:R-:W3:Y:S04]  /*20b50*/  LDL R21, [R1+0x9e8] ;  /* 0x0009e80001157983 */ /* 0x000ee80000100800 */
[----:B------:R-:W-:Y:S01]  /*20b60*/  @!PT LDS RZ, [RZ] ;  /* 0x00000000fffff984 */ /* 0x000fe20000000800 */
[----:B------:R-:W-:Y:S01]  /*20b70*/  @!PT LDS RZ, [RZ] ;  /* 0x00000000fffff984 */ /* 0x000fe20000000800 */
[----:B------:R-:W-:Y:S01]  /*20b80*/  @!PT LDS RZ, [RZ] ;  /* 0x00000000fffff984 */ /* 0x000fe20000000800 */
[----:B------:R2:W-:Y:S02]  /*20b90*/  LDGSTS.E [R3], [R4.64], P1 ;  /* 0x0000000004037fae */ /* 0x0005e40008921844 */
[----:B--2---:R-:W-:-:S02]  /*20ba0*/  IADD3 R4, P2, R0, R19, RZ ;  /* 0x0000001300047210 */ /* 0x004fc40007f5e0ff */
[----:B------:R-:W2:Y:S03]  /*20bb0*/  LDL R19, [R1+0xa54] ;  /* 0x000a540001137983 */ /* 0x000ea60000100800 */
[----:B------:R-:W-:Y:S02]  /*20bc0*/  IMAD.X R5, R2, 0x1, R18, P2 ;  /* 0x0000000102057824 */ /* 0x000fe400010e0612 */
[----:B------:R-:W4:Y:S04]  /*20bd0*/  LDL R18, [R1+0xa58] ;  /* 0x000a580001127983 */ /* 0x000f280000100800 */
[----:B------:R1:W-:Y:S02]  /*20be0*/  LDGSTS.E [R3+0x200], [R4.64], P1 ;  /* 0x0020000004037fae */ /* 0x0003e40008921844 */
[----:B-1----:R-:W-:-:S02]  /*20bf0*/  IADD3 R4, P2, R0, R9, RZ ;  /* 0x0000000900047210 */ /* 0x002fc40007f5e0ff */
[----:B------:R-:W2:Y:S03]  /*20c00*/  LDL R9, [R1+0x9ec] ;  /* 0x0009ec0001097983 */ /* 0x000ea60000100800 */
[----:B------:R-:W-:Y:S02]  /*20c10*/  IMAD.X R5, R2, 0x1, R8, P2 ;  /* 0x0000000102057824 */ /* 0x000fe400010e0608 */
[----:B------:R-:W4:Y:S01]  /*20c20*/  LDL R8, [R1+0xa50] ;  /* 0x000a500001087983 */ /* 0x000f220000100800 */
[----:B------:R-:W-:-:S03]  /*20c30*/  ISETP.GT.AND P2, PT, R241, 0x4, PT ;  /* 0x00000004f100780c */ /* 0x000fc60003f44270 */
[----:B------:R1:W-:Y:S02]  /*20c40*/  LDGSTS.E [R3+0x400], [R4.64], P1 ;  /* 0x0040000004037fae */ /* 0x0003e40008921844 */
[----:B-1----:R-:W-:-:S04]  /*20c50*/  SEL R4, RZ, 0x4, !P2 ;  /* 0x00000004ff047807 */ /* 0x002fc80005000000 */
[----:B------:R-:W-:-:S04]  /*20c60*/  SEL R4, R4, RZ, !P0 ;  /* 0x000000ff04047207 */ /* 0x000fc80004000000 */
[----:B------:R-:W-:Y:S02]  /*20c70*/  ISETP.NE.U32.AND P2, PT, R4, RZ, PT ;  /* 0x000000ff0400720c */ /* 0x000fe40003f45070 */
[----:B------:R-:W-:Y:S02]  /*20c80*/  IADD3 R4, P3, R0, R17, RZ ;  /* 0x0000001100047210 */ /* 0x000fe40007f7e0ff */
[----:B------:R-:W4:Y:S03]  /*20c90*/  LDL R17, [R1+0xa5c] ;  /* 0x000a5c0001117983 */ /* 0x000f260000100800 */
[----:B------:R-:W-:Y:S02]  /*20ca0*/  IMAD.X R5, R2, 0x1, R10, P3 ;  /* 0x0000000102057824 */ /* 0x000fe400018e060a */
[----:B------:R-:W4:Y:S04]  /*20cb0*/  LDL R10, [R1+0xa60] ;  /* 0x000a6000010a7983 */ /* 0x000f280000100800 */
[----:B------:R1:W-:Y:S02]  /*20cc0*/  LDGSTS.E [R3+0x600], [R4.64], P1 ;  /* 0x0060000004037fae */ /* 0x0003e40008921844 */
[----:B-1----:R-:W-:-:S02]  /*20cd0*/  IADD3 R4, P1, R0, R7, RZ ;  /* 0x0000000700047210 */ /* 0x002fc40007f3e0ff */
        /* <DEDUP_REMOVED lines=12> */
[----:B------:R-:W4:Y:S01]  /*20da0*/  LDL R6, [R1+0xad0] ;  /* 0x000ad00001067983 */ /* 0x000f220000100800 */
[----:B------:R-:W-:-:S03]  /*20db0*/  ISETP.GT.AND P1, PT, R241, 0x8, PT ;  /* 0x00000008f100780c */ /* 0x000fc60003f24270 */
[----:B------:R1:W-:Y:S02]  /*20dc0*/  LDGSTS.E [R3+0x2400], [R4.64], P2 ;  /* 0x0240000004037fae */ /* 0x0003e40009121844 */
[----:B-1----:R-:W-:-:S04]  /*20dd0*/  SEL R4, RZ, 0x4, !P1 ;  /* 0x00000004ff047807 */ /* 0x002fc80004800000 */
[----:B------:R-:W-:-:S04]  /*20de0*/  SEL R4, R4, RZ, !P0 ;  /* 0x000000ff04047207 */ /* 0x000fc80004000000 */
[----:B------:R-:W-:Y:S02]  /*20df0*/  ISETP.NE.U32.AND P1, PT, R4, RZ, PT ;  /* 0x000000ff0400720c */ /* 0x000fe40003f25070 */
[----:B---3--:R-:W-:Y:S02]  /*20e00*/  IADD3 R4, P3, R0, R21, RZ ;  /* 0x0000001500047210 */ /* 0x008fe40007f7e0ff */
[----:B------:R-:W3:Y:S02]  /*20e10*/  LDL R21, [R1+0xadc] ;  /* 0x000adc0001157983 */ /* 0x000ee40000100800 */
[----:B--2---:R-:W-:Y:S02]  /*20e20*/  IADD3.X R5, R2, R9, RZ, P3, !PT ;  /* 0x0000000902057210 */ /* 0x004fe40001ffe4ff */
[----:B------:R-:W2:Y:S04]  /*20e30*/  LDL R9, [R1+0xae0] ;  /* 0x000ae00001097983 */ /* 0x000ea80000100800 */
[----:B------:R4:W-:Y:S02]  /*20e40*/  LDGSTS.E [R3+0x2600], [R4.64], P2 ;  /* 0x0260000004037fae */ /* 0x0009e40009121844 */
[----:B----4-:R-:W-:-:S02]  /*20e50*/  IADD3 R4, P2, R0, R8, RZ ;  /* 0x0000000800047210 */ /* 0x010fc40007f5e0ff */
        /* <DEDUP_REMOVED lines=30> */
[----:B---3--:R-:W-:Y:S02]  /*21040*/  IMAD.X R5, R2, 0x1, R21, P1 ;  /* 0x0000000102057824 */ /* 0x008fe400008e0615 */
[----:B------:R-:W3:Y:S04]  /*21050*/  LDL R21, [R1+0xbdc] ;  /* 0x000bdc0001157983 */ /* 0x000ee80000100800 */
[----:B------:R2:W-:Y:S02]  /*21060*/  LDGSTS.E [R3+0x6200], [R4.64], P2 ;  /* 0x0620000004037fae */ /* 0x0005e40009121844 */
[----:B--2---:R-:W-:-:S02]  /*21070*/  IADD3 R4, P1, R0, R9, RZ ;  /* 0x0000000900047210 */ /* 0x004fc40007f3e0ff */
[----:B------:R-:W2:Y:S03]  /*21080*/  LDL R9, [R1+0xb68] ;  /* 0x000b680001097983 */ /* 0x000ea60000100800 */
[----:B----4-:R-:W-:Y:S02]  /*21090*/  IMAD.X R5, R2, 0x1, R8, P1 ;  /* 0x0000000102057824 */ /* 0x010fe400008e0608 */
[----:B------:R-:W4:Y:S01]  /*210a0*/  LDL R8, [R1+0xb6c] ;  /* 0x000b6c0001087983 */ /* 0x000f220000100800 */
[----:B------:R-:W-:-:S03]  /*210b0*/  ISETP.GT.AND P1, PT, R241, 0x10, PT ;  /* 0x00000010f100780c */ /* 0x000fc60003f24270 */
[----:B------:R1:W-:Y:S02]  /*210c0*/  LDGSTS.E [R3+0x6400], [R4.64], P2 ;  /* 0x0640000004037fae */ /* 0x0003e40009121844 */
[----:B-1----:R-:W-:-:S04]  /*210d0*/  SEL R4, RZ, 0x4, !P1 ;  /* 0x00000004ff047807 */ /* 0x002fc80004800000 */
[----:B------:R-:W-:-:S04]  /*210e0*/  SEL R4, R4, RZ, !P0 ;  /* 0x000000ff04047207 */ /* 0x000fc80004000000 */
[----:B------:R-:W-:Y:S02]  /*210f0*/  ISETP.NE.U32.AND P1, PT, R4, RZ, PT ;  /* 0x000000ff0400720c */ /* 0x000fe40003f25070 */
[----:B------:R-:W-:Y:S02]  /*21100*/  IADD3 R4, P3, R0, R19, RZ ;  /* 0x0000001300047210 */ /* 0x000fe40007f7e0ff */
[----:B------:R-:W3:Y:S02]  /*21110*/  LDL R19, [R1+0xbe8] ;  /* 0x000be80001137983 */ /* 0x000ee40000100800 */
[----:B------:R-:W-:Y:S02]  /*21120*/  IADD3.X R5, R2, R10, RZ, P3, !PT ;  /* 0x0000000a02057210 */ /* 0x000fe40001ffe4ff */
[----:B------:R-:W3:Y:S04]  /*21130*/  LDL R10, [R1+0xbe0] ;  /* 0x000be000010a7983 */ /* 0x000ee80000100800 */
[----:B------:R1:W-:Y:S02]  /*21140*/  LDGSTS.E [R3+0x6600], [R4.64], P2 ;  /* 0x0660000004037fae */ /* 0x0003e40009121844 */
[----:B-1----:R-:W-:-:S02]  /*21150*/  IADD3 R4, P2, R0, R7, RZ ;  /* 0x0000000700047210 */ /* 0x002fc40007f5e0ff */
[----:B------:R-:W3:Y:S03]  /*21160*/  LDL R7, [R1+0xbe4] ;  /* 0x000be40001077983 */ /* 0x000ee60000100800 */
[----:B------:R-:W-:Y:S02]  /*21170*/  IMAD.X R5, R2, 0x1, R18, P2 ;  /* 0x0000000102057824 */ /* 0x000fe400010e0612 */
        /* <DEDUP_REMOVED lines=10> */
[----:B------:R-:W3:Y:S01]  /*21220*/  LDL R6, [R1+0xc54] ;  /* 0x000c540001067983 */ /* 0x000ee20000100800 */
[----:B------:R-:W-:-:S03]  /*21230*/  ISETP.GT.AND P2, PT, R241, 0x14, PT ;  /* 0x00000014f100780c */ /* 0x000fc60003f44270 */
[----:B------:R1:W-:Y:S02]  /*21240*/  LDGSTS.E [R3+0x8400], [R4.64], P1 ;  /* 0x0840000004037fae */ /* 0x0003e40008921844 */
[----:B-1----:R-:W-:-:S04]  /*21250*/  SEL R4, RZ, 0x4, !P2 ;  /* 0x00000004ff047807 */ /* 0x002fc80005000000 */
[----:B------:R-:W-:-:S04]  /*21260*/  SEL R4, R4, RZ, !P0 ;  /* 0x000000ff04047207 */ /* 0x000fc80004000000 */
[----:B------:R-:W-:Y:S02]  /*21270*/  ISETP.NE.U32.AND P2, PT, R4, RZ, PT ;  /* 0x000000ff0400720c */ /* 0x000fe40003f45070 */
[----:B--2---:R-:W-:Y:S02]  /*21280*/  IADD3 R4, P3, R0, R9, RZ ;  /* 0x0000000900047210 */ /* 0x004fe40007f7e0ff */
[----:B------:R-:W2:Y:S03]  /*21290*/  LDL R9, [R1+0xc60] ;  /* 0x000c600001097983 */ /* 0x000ea60000100800 */
[----:B----4-:R-:W-:Y:S02]  /*212a0*/  IMAD.X R5, R2, 0x1, R8, P3 ;  /* 0x0000000102057824 */ /* 0x010fe400018e0608 */
[----:B------:R-:W4:Y:S04]  /*212b0*/  LDL R8, [R1+0xc64] ;  /* 0x000c640001087983 */ /* 0x000f280000100800 */
[----:B------:R1:W-:Y:S02]  /*212c0*/  LDGSTS.E [R3+0x8600], [R4.64], P1 ;  /* 0x0860000004037fae */ /* 0x0003e40008921844 */
[----:B-1----:R-:W-:-:S05]  /*212d0*/  IADD3 R4, P1, R0, R113, RZ ;  /* 0x0000007100047210 */ /* 0x002fca0007f3e0ff */
[----:B------:R-:W-:-:S05]  /*212e0*/  IMAD.X R5, R2, 0x1, R112, P1 ;  /* 0x0000000102057824 */ /* 0x000fca00008e0670 */
[----:B------:R1:W-:Y:S02]  /*212f0*/  LDGSTS.E [R3+0xa000], [R4.64], P2 ;  /* 0x0a00000004037fae */ /* 0x0003e40009121844 */
[----:B-1----:R-:W-:-:S05]  /*21300*/  IADD3 R4, P1, R0, R23, RZ ;  /* 0x0000001700047210 */ /* 0x002fca0007f3e0ff */
[----:B---3--:R-:W-:-:S05]  /*21310*/  IMAD.X R5, R2, 0x1, R21, P1 ;  /* 0x0000000102057824 */ /* 0x008fca00008e0615 */
[----:B------:R1:W-:Y:S02]  /*21320*/  LDGSTS.E [R3+0xa200], [R4.64], P2 ;  /* 0x0a20000004037fae */ /* 0x0003e40009121844 */
[----:B-1----:R-:W-:Y:S02]  /*21330*/  IADD3 R4, P1, R0, R10, RZ ;  /* 0x0000000a00047210 */ /* 0x002fe40007f3e0ff */
[----:B------:R-:W3:Y:S03]  /*21340*/  LDL R10, [R1+0xc68] ;  /* 0x000c6800010a7983 */ /* 0x000ee60000100800 */
[----:B------:R-:W-:Y:S01]  /*21350*/  IMAD.X R5, R2, 0x1, R7, P1 ;  /* 0x0000000102057824 */ /* 0x000fe200008e0607 */
[----:B------:R-:W-:Y:S01]  /*21360*/  ISETP.GT.AND P1, PT, R241, 0x18, PT ;  /* 0x00000018f100780c */ /* 0x000fe20003f24270 */
[----:B------:R-:W3:Y:S04]  /*21370*/  LDL R7, [R1+0xc6c] ;  /* 0x000c6c0001077983 */ /* 0x000ee80000100800 */
        /* <DEDUP_REMOVED lines=27> */
[----:B------:R-:W-:Y:S01]  /*21530*/  ISETP.NE.U32.AND P2, PT, R4, RZ, PT ;  /* 0x000000ff0400720c */ /* 0x000fe20003f45070 */
[----:B------:R-:W-:Y:S01]  /*21540*/  IMAD.MOV.U32 R125, RZ, RZ, R45 ;  /* 0x000000ffff7d7224 */ /* 0x000fe200078e002d */
[----:B------:R-:W-:Y:S01]  /*21550*/  MOV R126, R44 ;  /* 0x0000002c007e7202 */ /* 0x000fe20000000f00 */
[----:B------:R-:W-:Y:S02]  /*21560*/  IMAD.MOV.U32 R236, RZ, RZ, R41 ;  /* 0x000000ffffec7224 */ /* 0x000fe400078e0029 */
[----:B------:R-:W-:-:S04]  /*21570*/  IMAD.MOV.U32 R237, RZ, RZ, R40 ;  /* 0x000000ffffed7224 */ /* 0x000fc800078e0028 */
[----:B------:R-:W-:Y:S01]  /*21580*/  HMMA.1688.F32.TF32 R44, R12, R46, R124 ;  /* 0x0000002e0c2c723c */ /* 0x000fe2000008107c */
[----:B------:R-:W4:Y:S04]  /*21590*/  LDL.LU R124, [R1+0x650] ;  /* 0x00065000017c7983 */ /* 0x000f280000300800 */
[----:B------:R-:W4:Y:S04]  /*215a0*/  LDL.LU R125, [R1+0x654] ;  /* 0x00065400017d7983 */ /* 0x000f280000300800 */
[----:B------:R-:W4:Y:S01]  /*215b0*/  LDL.LU R126, [R1+0x658] ;  /* 0x00065800017e7983 */ /* 0x000f220000300800 */
[----:B---3--:R-:W-:-:S03]  /*215c0*/  IADD3 R4, P3, R0, R10, RZ ;  /* 0x0000000a00047210 */ /* 0x008fc60007f7e0ff */
[----:B------:R-:W3:Y:S02]  /*215d0*/  LDL.LU R127, [R1+0x65c] ;  /* 0x00065c00017f7983 */ /* 0x000ee40000300800 */
[----:B------:R-:W-:Y:S01]  /*215e0*/  IMAD.X R5, R2, 0x1, R7, P3 ;  /* 0x0000000102057824 */ /* 0x000fe200018e0607 */
[----:B------:R-:W-:Y:S01]  /*215f0*/  HMMA.1688.F32.TF32 R40, R12, R42, R236 ;  /* 0x0000002a0c28723c */ /* 0x000fe200000810ec */
[----:B------:R-:W3:Y:S04]  /*21600*/  LDL R7, [R1+0x970] ;  /* 0x0009700001077983 */ /* 0x000ee80000100800 */
[----:B------:R1:W-:Y:S04]  /*21610*/  LDGSTS.E [R3+0xc600], [R4.64], P1 ;  /* 0x0c60000004037fae */ /* 0x0003e80008921844 */
[----:B------:R-:W3:Y:S04]  /*21620*/  LDL.LU R236, [R1+0x450] ;  /* 0x0004500001ec7983 */ /* 0x000ee80000300800 */
[----:B------:R-:W3:Y:S04]  /*21630*/  LDL.LU R237, [R1+0x454] ;  /* 0x0004540001ed7983 */ /* 0x000ee80000300800 */
[----:B------:R-:W3:Y:S04]  /*21640*/  LDL.LU R238, [R1+0x458] ;  /* 0x0004580001ee7983 */ /* 0x000ee80000300800 */
[----:B------:R-:W3:Y:S04]  /*21650*/  LDL.LU R239, [R1+0x45c] ;  /* 0x00045c0001ef7983 */ /* 0x000ee80000300800 */
[----:B------:R-:W3:Y:S04]  /*21660*/  LDL R10, [R1+0x974] ;  /* 0x00097400010a7983 */ /* 0x000ee80000100800 */
[----:B------:R-:W3:Y:S04]  /*21670*/  LDL R113, [R1+0x97c] ;  /* 0x00097c0001717983 */ /* 0x000ee80000100800 */
[----:B------:R-:W3:Y:S04]  /*21680*/  LDL R23, [R1+0x988] ;  /* 0x0009880001177983 */ /* 0x000ee80000100800 */
[----:B------:R-:W3:Y:S04]  /*21690*/  LDL R21, [R1+0x98c] ;  /* 0x00098c0001157983 */ /* 0x000ee80000100800 */
[----:B------:R-:W1:Y:S04]  /*216a0*/  S2R R169, SR_TID.X ;  /* 0x0000000000a97919 */ /* 0x000e680000002100 */
[----:B------:R-:W3:Y:S01]  /*216b0*/  LDL R112, [R1+0x9f4] ;  /* 0x0009f40001707983 */ /* 0x000ee20000100800 */
[----:B-1----:R-:W-:-:S03]  /*216c0*/  IADD3 R4, P1, R0, R6, RZ ;  /* 0x0000000600047210 */ /* 0x002fc60007f3e0ff */
[----:B------:R-:W3:Y:S02]  /*216d0*/  LDL R6, [R1+0x978] ;  /* 0x0009780001067983 */ /* 0x000ee40000100800 */
        /* <DEDUP_REMOVED lines=9> */
[----:B------:R-:W-:Y:S01]  /*21770*/  LOP3.LUT R169, R169, 0x7f, RZ, 0xc0, !PT ;  /* 0x0000007fa9a97812 */ /* 0x000fe200078ec0ff */
[----:B------:R-:W3:Y:S02]  /*21780*/  LDL R18, [R1+0x9fc] ;  /* 0x0009fc0001127983 */ /* 0x000ee40000100800 */
[----:B--2---:R-:W-:-:S05]  /*21790*/  IMAD.X R5, R2, 0x1, R9, P1 ;  /* 0x0000000102057824 */ /* 0x004fca00008e0609 */
[----:B------:R1:W-:Y:S01]  /*217a0*/  LDGSTS.E [R3+0xe400], [R4.64], P2 ;  /* 0x0e40000004037fae */ /* 0x0003e20009121844 */
[----:B----4-:R-:W-:-:S04]  /*217b0*/  IADD3 R8, P1, R0, R8, RZ ;  /* 0x0000000800087210 */ /* 0x010fc80007f3e0ff */
[----:B------:R-:W-:Y:S01]  /*217c0*/  IADD3.X R9, R2, R17, RZ, P1, !PT ;  /* 0x0000001102097210 */ /* 0x000fe20000ffe4ff */
[----:B------:R-:W-:Y:S01]  /*217d0*/  IMAD.SHL.U32 R169, R169, 0x4, RZ ;  /* 0x00000004a9a97824 */ /* 0x000fe200078e00ff */
[----:B------:R-:W2:Y:S04]  /*217e0*/  LDL R17, [R1+0xa00] ;  /* 0x000a000001117983 */ /* 0x000ea80000100800 */
[----:B------:R4:W-:Y:S04]  /*217f0*/  LDGSTS.E [R3+0xe600], [R8.64], P2 ;  /* 0x0e60000008037fae */ /* 0x0009e80009121844 */
[----:B----4-:R-:W4:Y:S01]  /*21800*/  LDL R8, [R1+0x9f0] ;  /* 0x0009f00001087983 */ /* 0x010f220000100800 */
[----:B------:R-:W-:-:S03]  /*21810*/  ISETP.GT.AND P1, PT, R241, 0x1, PT ;  /* 0x00000001f100780c */ /* 0x000fc60003f24270 */
[----:B------:R-:W2:Y:S01]  /*21820*/  LDL R9, [R1+0xa78] ;  /* 0x000a780001097983 */ /* 0x000ea20000100800 */
[----:B-1----:R-:W-:-:S04]  /*21830*/  SEL R3, RZ, 0x4, !P1 ;  /* 0x00000004ff037807 */ /* 0x002fc80004800000 */
[----:B------:R-:W-:-:S04]  /*21840*/  SEL R3, R3, RZ, !P0 ;  /* 0x000000ff03037207 */ /* 0x000fc80004000000 */
[----:B------:R-:W-:Y:S02]  /*21850*/  ISETP.NE.U32.AND P1, PT, R3, RZ, PT ;  /* 0x000000ff0300720c */ /* 0x000fe40003f25070 */
[----:B---3--:R-:W-:Y:S02]  /*21860*/  IADD3 R4, P2, R0, R7, RZ ;  /* 0x0000000700047210 */ /* 0x008fe40007f5e0ff */
[----:B------:R-:W-:-:S05]  /*21870*/  LOP3.LUT R7, R169, 0x20, RZ, 0x3c, !PT ;  /* 0x00000020a9077812 */ /* 0x000fca00078e3cff */
[----:B------:R-:W-:Y:S02]  /*21880*/  IMAD R3, R252, 0x10000, R7 ;  /* 0x00010000fc037824 */ /* 0x000fe400078e0207 */
[----:B------:R-:W-:Y:S02]  /*21890*/  IMAD.X R5, R2, 0x1, R10, P2 ;  /* 0x0000000102057824 */ /* 0x000fe400010e060a */
[----:B------:R-:W3:Y:S04]  /*218a0*/  LDL R10, [R1+0xa04] ;  /* 0x000a0400010a7983 */ /* 0x000ee80000100800 */
[----:B------:R1:W-:Y:S01]  /*218b0*/  LDGSTS.E [R3+0x800], [R4.64], P1 ;  /* 0x0080000004037fae */ /* 0x0003e20008921844 */
[----:B------:R-:W-:Y:S03]  /*218c0*/  HMMA.1688.F32.TF32 R212, R12, R34, R236 ;  /* 0x000000220cd4723c */ /* 0x000fe600000810ec */
[----:B------:R-:W3:Y:S04]  /*218d0*/  LDL R34, [R1+0xa0c] ;  /* 0x000a0c0001227983 */ /* 0x000ee80000100800 */
[----:B------:R-:W3:Y:S01]  /*218e0*/  LDL R35, [R1+0xaf4] ;  /* 0x000af40001237983 */ /* 0x000ee20000100800 */
[----:B------:R-:W-:-:S05]  /*218f0*/  IADD3 R6, P2, R0, R6, RZ ;  /* 0x0000000600067210 */ /* 0x000fca0007f5e0ff */
[----:B------:R-:W-:Y:S01]  /*21900*/  IMAD.X R7, R2, 0x1, R113, P2 ;  /* 0x0000000102077824 */ /* 0x000fe200010e0671 */
[----:B------:R-:W-:-:S04]  /*21910*/  ISETP.GT.AND P2, PT, R241, 0x5, PT ;  /* 0x00000005f100780c */ /* 0x000fc80003f44270 */
[----:B------:R1:W-:Y:S02]  /*21920*/  LDGSTS.E [R3+0xa00], [R6.64], P1 ;  /* 0x00a0000006037fae */ /* 0x0003e40008921844 */
[----:B-1----:R-:W-:Y:S02]  /*21930*/  IADD3 R4, P3, R0, R11, RZ ;  /* 0x0000000b00047210 */ /* 0x002fe40007f7e0ff */
[----:B------:R-:W3:Y:S01]  /*21940*/  LDL R11, [R1+0xa08] ;  /* 0x000a0800010b7983 */ /* 0x000ee20000100800 */
[----:B------:R-:W-:Y:S02]  /*21950*/  SEL R6, RZ, 0x4, !P2 ;  /* 0x00000004ff067807 */ /* 0x000fe40005000000 */
[----:B------:R-:W-:Y:S02]  /*21960*/  IMAD.X R5, R2, 0x1, R16, P3 ;  /* 0x0000000102057824 */ /* 0x000fe400018e0610 */
[----:B------:R-:W3:Y:S04]  /*21970*/  LDL R16, [R1+0xa70] ;  /* 0x000a700001107983 */ /* 0x000ee80000100800 */
[----:B------:R1:W-:Y:S02]  /*21980*/  LDGSTS.E [R3+0xc00], [R4.64], P1 ;  /* 0x00c0000004037fae */ /* 0x0003e40008921844 */
[----:B-1----:R-:W-:-:S02]  /*21990*/  SEL R4, R6, RZ, !P0 ;  /* 0x000000ff06047207 */ /* 0x002fc40004000000 */
[----:B------:R-:W-:Y:S02]  /*219a0*/  IADD3 R6, P3, R0, R23, RZ ;  /* 0x0000001700067210 */ /* 0x000fe40007f7e0ff */
[----:B------:R-:W3:Y:S01]  /*219b0*/  LDL R23, [R1+0xa74] ;  /* 0x000a740001177983 */ /* 0x000ee20000100800 */
[----:B------:R-:W-:Y:S02]  /*219c0*/  ISETP.NE.U32.AND P2, PT, R4, RZ, PT ;  /* 0x000000ff0400720c */ /* 0x000fe40003f45070 */
[----:B------:R-:W-:Y:S02]  /*219d0*/  IMAD.X R7, R2, 0x1, R21, P3 ;  /* 0x0000000102077824 */ /* 0x000fe400018e0615 */
[----:B------:R-:W3:Y:S04]  /*219e0*/  LDL R21, [R1+0xa7c] ;  /* 0x000a7c0001157983 */ /* 0x000ee80000100800 */
[----:B------:R1:W-:Y:S01]  /*219f0*/  LDGSTS.E [R3+0xe00], [R6.64], P1 ;  /* 0x00e0000006037fae */ /* 0x0003e20008921844 */
[----:B----4-:R-:W-:-:S03]  /*21a00*/  IADD3 R4, P3, R0, R8, RZ ;  /* 0x0000000800047210 */ /* 0x010fc60007f7e0ff */
[----:B------:R-:W4:Y:S01]  /*21a10*/  LDL R8, [R1+0xa80] ;  /* 0x000a800001087983 */ /* 0x000f220000100800 */
[----:B-1----:R-:W-:Y:S02]  /*21a20*/  IADD3 R6, P1, R0, R19, RZ ;  /* 0x0000001300067210 */ /* 0x002fe40007f3e0ff */
[C---:B------:R-:W-:Y:S01]  /*21a30*/  IADD3.X R5, R2.reuse, R112, RZ, P3, !PT ;  /* 0x0000007002057210 */ /* 0x040fe20001ffe4ff */
[----:B------:R-:W4:Y:S02]  /*21a40*/  LDL R19, [R1+0xa84] ;  /* 0x000a840001137983 */ /* 0x000f240000100800 */
[----:B------:R-:W-:Y:S02]  /*21a50*/  IMAD.X R7, R2, 0x1, R18, P1 ;  /* 0x0000000102077824 */ /* 0x000fe400008e0612 */
[----:B------:R2:W-:Y:S01]  /*21a60*/  LDGSTS.E [R3+0x2800], [R4.64], P2 ;  /* 0x0280000004037fae */ /* 0x0005e20009121844 */
[----:B------:R-:W-:-:S03]  /*21a70*/  ISETP.GT.AND P1, PT, R241, 0x9, PT ;  /* 0x00000009f100780c */ /* 0x000fc60003f24270 */
[----:B------:R-:W4:Y:S04]  /*21a80*/  LDL R18, [R1+0xa88] ;  /* 0x000a880001127983 */ /* 0x000f280000100800 */
[----:B------:R1:W-:Y:S01]  /*21a90*/  LDGSTS.E [R3+0x2a00], [R6.64], P2 ;  /* 0x02a0000006037fae */ /* 0x0003e20009121844 */
[----:B--2---:R-:W-:-:S03]  /*21aa0*/  IADD3 R4, P3, R0, R17, RZ ;  /* 0x0000001100047210 */ /* 0x004fc60007f7e0ff */
[----:B------:R-:W2:Y:S01]  /*21ab0*/  LDL R17, [R1+0xa8c] ;  /* 0x000a8c0001117983 */ /* 0x000ea20000100800 */
[----:B-1----:R-:W-:Y:S01]  /*21ac0*/  SEL R6, RZ, 0x4, !P1 ;  /* 0x00000004ff067807 */ /* 0x002fe20004800000 */
[----:B---3--:R-:W-:Y:S02]  /*21ad0*/  IMAD.X R5, R2, 0x1, R10, P3 ;  /* 0x0000000102057824 */ /* 0x008fe400018e060a */
[----:B------:R-:W3:Y:S04]  /*21ae0*/  LDL R10, [R1+0xaf0] ;  /* 0x000af000010a7983 */ /* 0x000ee80000100800 */
[----:B------:R1:W-:Y:S02]  /*21af0*/  LDGSTS.E [R3+0x2c00], [R4.64], P2 ;  /* 0x02c0000004037fae */ /* 0x0003e40009121844 */
[----:B-1----:R-:W-:-:S04]  /*21b00*/  SEL R4, R6, RZ, !P0 ;  /* 0x000000ff06047207 */ /* 0x002fc80004000000 */
[----:B------:R-:W-:Y:S02]  /*21b10*/  ISETP.NE.U32.AND P1, PT, R4, RZ, PT ;  /* 0x000000ff0400720c */ /* 0x000fe40003f25070 */
[----:B------:R-:W-:Y:S02]  /*21b20*/  IADD3 R6, P3, R0, R11, RZ ;  /* 0x0000000b00067210 */ /* 0x000fe40007f7e0ff */
[----:B------:R-:W3:Y:S03]  /*21b30*/  LDL R11, [R1+0xaf8] ;  /* 0x000af800010b7983 */ /* 0x000ee60000100800 */
[----:B------:R-:W-:Y:S01]  /*21b40*/  IMAD.X R7, R2, 0x1, R34, P3 ;  /* 0x0000000102077824 */ /* 0x000fe200018e0622 */
[----:B------:R-:W-:Y:S01]  /*21b50*/  IADD3 R4, P3, R0, R16, RZ ;  /* 0x0000001000047210 */ /* 0x000fe20007f7e0ff */
[----:B------:R-:W3:Y:S04]  /*21b60*/  LDL R34, [R1+0xafc] ;  /* 0x000afc0001227983 */ /* 0x000ee80000100800 */
[----:B------:R-:W3:Y:S04]  /*21b70*/  LDL R16, [R1+0xb00] ;  /* 0x000b000001107983 */ /* 0x000ee80000100800 */
[----:B------:R1:W-:Y:S01]  /*21b80*/  LDGSTS.E [R3+0x2e00], [R6.64], P2 ;  /* 0x02e0000006037fae */ /* 0x0003e20009121844 */
[----:B------:R-:W-:Y:S01]  /*21b90*/  IMAD.X R5, R2, 0x1, R23, P3 ;  /* 0x0000000102057824 */ /* 0x000fe200018e0617 */
[----:B-1----:R-:W-:-:S02]  /*21ba0*/  IADD3 R6, P2, R0, R9, RZ ;  /* 0x0000000900067210 */ /* 0x002fc40007f5e0ff */
[----:B------:R-:W3:Y:S04]  /*21bb0*/  LDL R23, [R1+0xb0c] ;  /* 0x000b0c0001177983 */ /* 0x000ee80000100800 */
[----:B------:R-:W3:Y:S04]  /*21bc0*/  LDL R9, [R1+0xb04] ;  /* 0x000b040001097983 */ /* 0x000ee80000100800 */
[----:B------:R4:W-:Y:S02]  /*21bd0*/  LDGSTS.E [R3+0x4800], [R4.64], P1 ;  /* 0x0480000004037fae */ /* 0x0009e40008921844 */
[----:B----4-:R-:W-:-:S02]  /*21be0*/  IADD3 R4, P3, R0, R8, RZ ;  /* 0x0000000800047210 */ /* 0x010fc40007f7e0ff */
[----:B------:R-:W4:Y:S01]  /*21bf0*/  LDL R8, [R1+0xb08] ;  /* 0x000b080001087983 */ /* 0x000f220000100800 */
[C---:B------:R-:W-:Y:S01]  /*21c00*/  IMAD.X R7, R2.reuse, 0x1, R21, P2 ;  /* 0x0000000102077824 */ /* 0x040fe200010e0615 */
[----:B------:R-:W-:Y:S01]  /*21c10*/  ISETP.GT.AND P2, PT, R241, 0xd, PT ;  /* 0x0000000df100780c */ /* 0x000fe20003f44270 */
[----:B------:R-:W-:Y:S01]  /*21c20*/  IMAD.X R5, R2, 0x1, R19, P3 ;  /* 0x0000000102057824 */ /* 0x000fe200018e0613 */
[----:B------:R-:W4:Y:S04]  /*21c30*/  LDL R21, [R1+0xb70] ;  /* 0x000b700001157983 */ /* 0x000f280000100800 */
[----:B------:R1:W-:Y:S04]  /*21c40*/  LDGSTS.E [R3+0x4a00], [R6.64], P1 ;  /* 0x04a0000006037fae */ /* 0x0003e80008921844 */
[----:B------:R2:W-:Y:S04]  /*21c50*/  LDGSTS.E [R3+0x4c00], [R4.64], P1 ;  /* 0x04c0000004037fae */ /* 0x0005e80008921844 */
[----:B------:R-:W4:Y:S01]  /*21c60*/  LDL R19, [R1+0xb74] ;  /* 0x000b740001137983 */ /* 0x000f220000100800 */
[----:B-1----:R-:W-:-:S04]  /*21c70*/  SEL R6, RZ, 0x4, !P2 ;  /* 0x00000004ff067807 */ /* 0x002fc80005000000 */
[----:B--2---:R-:W-:Y:S02]  /*21c80*/  SEL R4, R6, RZ, !P0 ;  /* 0x000000ff06047207 */ /* 0x004fe40004000000 */
[----:B------:R-:W-:Y:S02]  /*21c90*/  IADD3 R6, P3, R0, R18, RZ ;  /* 0x0000001200067210 */ /* 0x000fe40007f7e0ff */
[----:B------:R-:W-:Y:S01]  /*21ca0*/  ISETP.NE.U32.AND P2, PT, R4, RZ, PT ;  /* 0x000000ff0400720c */ /* 0x000fe20003f45070 */
[----:B------:R-:W2:Y:S01]  /*21cb0*/  LDL R18, [R1+0xb78] ;  /* 0x000b780001127983 */ /* 0x000ea20000100800 */
[----:B------:R-:W-:-:S03]  /*21cc0*/  IADD3.X R7, R2, R17, RZ, P3, !PT ;  /* 0x0000001102077210 */ /* 0x000fc60001ffe4ff */
[----:B------:R-:W2:Y:S04]  /*21cd0*/  LDL R17, [R1+0xb80] ;  /* 0x000b800001117983 */ /* 0x000ea80000100800 */
[----:B------:R1:W-:Y:S01]  /*21ce0*/  LDGSTS.E [R3+0x4e00], [R6.64], P1 ;  /* 0x04e0000006037fae */ /* 0x0003e20008921844 */
[----:B------:R-:W-:Y:S03]  /*21cf0*/  HMMA.1688.F32.TF32 R200, R12, R38, R124 ;  /* 0x000000260cc8723c */ /* 0x000fe6000008107c */
[----:B------:R-:W2:Y:S01]  /*21d00*/  LDL R38, [R1+0xbf0] ;  /* 0x000bf00001267983 */ /* 0x000ea20000100800 */
[----:B---3--:R-:W-:-:S03]  /*21d10*/  IADD3 R4, P3, R0, R10, RZ ;  /* 0x0000000a00047210 */ /* 0x008fc60007f7e0ff */
[----:B------:R-:W3:Y:S02]  /*21d20*/  LDL R10, [R1+0xb7c] ;  /* 0x000b7c00010a7983 */ /* 0x000ee40000100800 */
[----:B------:R-:W-:Y:S02]  /*21d30*/  IMAD.X R5, R2, 0x1, R35, P3 ;  /* 0x0000000102057824 */ /* 0x000fe400018e0623 */
[----:B------:R-:W3:Y:S04]  /*21d40*/  LDL R35, [R1+0xbf8] ;  /* 0x000bf80001237983 */ /* 0x000ee80000100800 */
[----:B------:R1:W-:Y:S02]  /*21d50*/  LDGSTS.E [R3+0x6800], [R4.64], P2 ;  /* 0x0680000004037fae */ /* 0x0003e40009121844 */
[----:B-1----:R-:W-:-:S02]  /*21d60*/  IADD3 R6, P1, R0, R11, RZ ;  /* 0x0000000b00067210 */ /* 0x002fc40007f3e0ff */
[----:B------:R-:W3:Y:S03]  /*21d70*/  LDL R11, [R1+0xb84] ;  /* 0x000b8400010b7983 */ /* 0x000ee60000100800 */
[----:B------:R-:W-:Y:S01]  /*21d80*/  IMAD.X R7, R2, 0x1, R34, P1 ;  /* 0x0000000102077824 */ /* 0x000fe200008e0622 */
[----:B------:R-:W-:Y:S01]  /*21d90*/  ISETP.GT.AND P1, PT, R241, 0x11, PT ;  /* 0x00000011f100780c */ /* 0x000fe20003f24270 */
[----:B------:R-:W3:Y:S01]  /*21da0*/  LDL R34, [R1+0xbfc] ;  /* 0x000bfc0001227983 */ /* 0x000ee20000100800 */
[----:B------:R-:W-:-:S03]  /*21db0*/  IADD3 R4, P3, R0, R16, RZ ;  /* 0x0000001000047210 */ /* 0x000fc60007f7e0ff */
[----:B------:R-:W3:Y:S04]  /*21dc0*/  LDL R16, [R1+0xb88] ;  /* 0x000b880001107983 */ /* 0x000ee80000100800 */
[----:B------:R1:W-:Y:S02]  /*21dd0*/  LDGSTS.E [R3+0x6a00], [R6.64], P2 ;  /* 0x06a0000006037fae */ /* 0x0003e40009121844 */
[----:B-1----:R-:W-:Y:S01]  /*21de0*/  SEL R6, RZ, 0x4, !P1 ;  /* 0x00000004ff067807 */ /* 0x002fe20004800000 */
[----:B------:R-:W-:Y:S02]  /*21df0*/  IMAD.X R5, R2, 0x1, R9, P3 ;  /* 0x0000000102057824 */ /* 0x000fe400018e0609 */
[----:B------:R-:W3:Y:S04]  /*21e00*/  LDL R9, [R1+0xb8c] ;  /* 0x000b8c0001097983 */ /* 0x000ee80000100800 */
[----:B------:R1:W-:Y:S02]  /*21e10*/  LDGSTS.E [R3+0x6c00], [R4.64], P2 ;  /* 0x06c0000004037fae */ /* 0x0003e40009121844 */
[----:B-1----:R-:W-:-:S02]  /*21e20*/  SEL R4, R6, RZ, !P0 ;  /* 0x000000ff06047207 */ /* 0x002fc40004000000 */
[----:B----4-:R-:W-:Y:S02]  /*21e30*/  IADD3 R6, P3, R0, R8, RZ ;  /* 0x0000000800067210 */ /* 0x010fe40007f7e0ff */
[----:B------:R-:W4:Y:S01]  /*21e40*/  LDL R8, [R1+0xbf4] ;  /* 0x000bf40001087983 */ /* 0x000f220000100800 */
[----:B------:R-:W-:Y:S02]  /*21e50*/  ISETP.NE.U32.AND P1, PT, R4, RZ, PT ;  /* 0x000000ff0400720c */ /* 0x000fe40003f25070 */
[----:B------:R-:W-:Y:S01]  /*21e60*/  IMAD.X R7, R2, 0x1, R23, P3 ;  /* 0x0000000102077824 */ /* 0x000fe200018e0617 */
[----:B------:R-:W-:Y:S01]  /*21e70*/  IADD3 R4, P3, R0, R21, RZ ;  /* 0x0000001500047210 */ /* 0x000fe20007f7e0ff */
[----:B------:R-:W4:Y:S04]  /*21e80*/  LDL R23, [R1+0xc00] ;  /* 0x000c000001177983 */ /* 0x000f280000100800 */
[----:B------:R2:W-:Y:S04]  /*21e90*/  LDGSTS.E [R3+0x6e00], [R6.64], P2 ;  /* 0x06e0000006037fae */ /* 0x0005e80009121844 */
[----:B------:R-:W4:Y:S01]  /*21ea0*/  LDL R21, [R1+0xc04] ;  /* 0x000c040001157983 */ /* 0x000f220000100800 */
[----:B------:R-:W-:-:S03]  /*21eb0*/  IMAD.X R5, R2, 0x1, R19, P3 ;  /* 0x0000000102057824 */ /* 0x000fc600018e0613 */
[----:B------:R-:W4:Y:S04]  /*21ec0*/  LDL R19, [R1+0xc0c] ;  /* 0x000c0c0001137983 */ /* 0x000f280000100800 */
[----:B------:R1:W-:Y:S01]  /*21ed0*/  LDGSTS.E [R3+0x8800], [R4.64], P1 ;  /* 0x0880000004037fae */ /* 0x0003e20008921844 */
[----:B--2---:R-:W-:-:S03]  /*21ee0*/  IADD3 R6, P2, R0, R18, RZ ;  /* 0x0000001200067210 */ /* 0x004fc60007f5e0ff */
[----:B------:R-:W2:Y:S01]  /*21ef0*/  LDL R18, [R1+0xc74] ;  /* 0x000c740001127983 */ /* 0x000ea20000100800 */
[----:B-1----:R-:W-:-:S03]  /*21f00*/  IADD3 R4, P3, R0, R17, RZ ;  /* 0x0000001100047210 */ /* 0x002fc60007f7e0ff */
[----:B------:R-:W2:Y:S01]  /*21f10*/  LDL R17, [R1+0xc78] ;  /* 0x000c780001117983 */ /* 0x000ea20000100800 */
[----:B---3--:R-:W-:Y:S01]  /*21f20*/  IMAD.X R7, R2, 0x1, R10, P2 ;  /* 0x0000000102077824 */ /* 0x008fe200010e060a */
[----:B------:R-:W-:Y:S02]  /*21f30*/  ISETP.GT.AND P2, PT, R241, 0x15, PT ;  /* 0x00000015f100780c */ /* 0x000fe40003f44270 */
[----:B------:R-:W3:Y:S04]  /*21f40*/  LDL R10, [R1+0xc08] ;  /* 0x000c0800010a7983 */ /* 0x000ee80000100800 */
[----:B------:R1:W-:Y:S02]  /*21f50*/  LDGSTS.E [R3+0x8a00], [R6.64], P1 ;  /* 0x08a0000006037fae */ /* 0x0003e40008921844 */
[----:B-1----:R-:W-:-:S02]  /*21f60*/  SEL R6, RZ, 0x4, !P2 ;  /* 0x00000004ff067807 */ /* 0x002fc40005000000 */
[----:B------:R-:W-:Y:S02]  /*21f70*/  IADD3.X R5, R2, R11, RZ, P3, !PT ;  /* 0x0000000b02057210 */ /* 0x000fe40001ffe4ff */
[----:B------:R-:W2:Y:S04]  /*21f80*/  LDL R11, [R1+0xc70] ;  /* 0x000c7000010b7983 */ /* 0x000ea80000100800 */
[----:B------:R1:W-:Y:S02]  /*21f90*/  LDGSTS.E [R3+0x8c00], [R4.64], P1 ;  /* 0x08c0000004037fae */ /* 0x0003e40008921844 */
[----:B-1----:R-:W-:Y:S02]  /*21fa0*/  SEL R4, R6, RZ, !P0 ;  /* 0x000000ff06047207 */ /* 0x002fe40004000000 */
[----:B------:R-:W-:-:S02]  /*21fb0*/  IADD3 R6, P3, R0, R16, RZ ;  /* 0x0000001000067210 */ /* 0x000fc40007f7e0ff */
[----:B------:R-:W-:Y:S01]  /*21fc0*/  ISETP.NE.U32.AND P2, PT, R4, RZ, PT ;  /* 0x000000ff0400720c */ /* 0x000fe20003f45070 */
[----:B------:R-:W2:Y:S02]  /*21fd0*/  LDL R16, [R1+0xc7c] ;  /* 0x000c7c0001107983 */ /* 0x000ea40000100800 */
[----:B------:R-:W-:Y:S01]  /*21fe0*/  IMAD.X R7, R2, 0x1, R9, P3 ;  /* 0x0000000102077824 */ /* 0x000fe200018e0609 */
[----:B------:R-:W-:Y:S01]  /*21ff0*/  IADD3 R4, P3, R0, R38, RZ ;  /* 0x0000002600047210 */ /* 0x000fe20007f7e0ff */
[----:B------:R-:W2:Y:S04]  /*22000*/  LDL R9, [R1+0xc80] ;  /* 0x000c800001097983 */ /* 0x000ea80000100800 */
[----:B------:R1:W-:Y:S01]  /*22010*/  LDGSTS.E [R3+0x8e00], [R6.64], P1 ;  /* 0x08e0000006037fae */ /* 0x0003e20008921844 */
[----:B----4-:R-:W-:-:S03]  /*22020*/  IMAD.X R5, R2, 0x1, R8, P3 ;  /* 0x0000000102057824 */ /* 0x010fc600018e0608 */
[----:B------:R-:W4:Y:S01]  /*22030*/  LDL R8, [R1+0xc84] ;  /* 0x000c840001087983 */ /* 0x000f220000100800 */
[----:B-1----:R-:W-:-:S03]  /*22040*/  IADD3 R6, P1, R0, R35, RZ ;  /* 0x0000002300067210 */ /* 0x002fc60007f3e0ff */
[----:B------:R1:W-:Y:S02]  /*22050*/  LDGSTS.E [R3+0xa800], [R4.64], P2 ;  /* 0x0a80000004037fae */ /* 0x0003e40009121844 */
[----:B------:R-:W-:Y:S01]  /*22060*/  IMAD.X R7, R2, 0x1, R34, P1 ;  /* 0x0000000102077824 */ /* 0x000fe200008e0622 */
[----:B------:R-:W-:Y:S01]  /*22070*/  ISETP.GT.AND P1, PT, R241, 0x19, PT ;  /* 0x00000019f100780c */ /* 0x000fe20003f24270 */
[----:B------:R-:W4:Y:S04]  /*22080*/  LDL R35, [R1+0xc8c] ;  /* 0x000c8c0001237983 */ /* 0x000f280000100800 */
[----:B------:R1:W-:Y:S02]  /*22090*/  LDGSTS.E [R3+0xaa00], [R6.64], P2 ;  /* 0x0aa0000006037fae */ /* 0x0003e40009121844 */
[----:B-1----:R-:W-:-:S02]  /*220a0*/  IADD3 R4, P3, R0, R23, RZ ;  /* 0x0000001700047210 */ /* 0x002fc40007f7e0ff */
[----:B------:R-:W4:Y:S03]  /*220b0*/  LDL R34, [R1+0xcf0] ;  /* 0x000cf00001227983 */ /* 0x000f260000100800 */
[----:B------:R-:W-:Y:S01]  /*220c0*/  IMAD.X R5, R2, 0x1, R21, P3 ;  /* 0x0000000102057824 */ /* 0x000fe200018e0615 */
[----:B------:R-:W4:Y:S01]  /*220d0*/  LDL R23, [R1+0xcf4] ;  /* 0x000cf40001177983 */ /* 0x000f220000100800 */
[----:B------:R-:W-:-:S03]  /*220e0*/  SEL R6, RZ, 0x4, !P1 ;  /* 0x00000004ff067807 */ /* 0x000fc60004800000 */
[----:B------:R1:W-:Y:S04]  /*220f0*/  LDGSTS.E [R3+0xac00], [R4.64], P2 ;  /* 0x0ac0000004037fae */ /* 0x0003e80009121844 */
[----:B------:R-:W4:Y:S01]  /*22100*/  LDL R21, [R1+0xcf8] ;  /* 0x000cf80001157983 */ /* 0x000f220000100800 */
[----:B-1----:R-:W-:-:S04]  /*22110*/  SEL R4, R6, RZ, !P0 ;  /* 0x000000ff06047207 */ /* 0x002fc80004000000 */
[----:B------:R-:W-:Y:S02]  /*22120*/  ISETP.NE.U32.AND P1, PT, R4, RZ, PT ;  /* 0x000000ff0400720c */ /* 0x000fe40003f25070 */
[----:B---3--:R-:W-:Y:S02]  /*22130*/  IADD3 R6, P3, R0, R10, RZ ;  /* 0x0000000a00067210 */ /* 0x008fe40007f7e0ff */
[----:B------:R-:W3:Y:S03]  /*22140*/  LDL R10, [R1+0xc88] ;  /* 0x000c8800010a7983 */ /* 0x000ee60000100800 */
[----:B------:R-:W-:Y:S02]  /*22150*/  IMAD.X R7, R2, 0x1, R19, P3 ;  /* 0x0000000102077824 */ /* 0x000fe400018e0613 */
[----:B------:R-:W3:Y:S04]  /*22160*/  LDL R19, [R1+0xcfc] ;  /* 0x000cfc0001137983 */ /* 0x000ee80000100800 */
[----:B------:R2:W-:Y:S02]  /*22170*/  LDGSTS.E [R3+0xae00], [R6.64], P2 ;  /* 0x0ae0000006037fae */ /* 0x0005e40009121844 */
[----:B--2---:R-:W-:-:S02]  /*22180*/  IADD3 R6, P2, R0, R17, RZ ;  /* 0x0000001100067210 */ /* 0x004fc40007f5e0ff */
[----:B------:R-:W2:Y:S01]  /*22190*/  LDL R17, [R1+0xd08] ;  /* 0x000d080001117983 */ /* 0x000ea20000100800 */
[----:B------:R-:W-:-:S03]  /*221a0*/  IADD3 R4, P3, R0, R11, RZ ;  /* 0x0000000b00047210 */ /* 0x000fc60007f7e0ff */
[----:B------:R-:W2:Y:S02]  /*221b0*/  LDL R11, [R1+0xd00] ;  /* 0x000d0000010b7983 */ /* 0x000ea40000100800 */
[C---:B------:R-:W-:Y:S02]  /*221c0*/  IMAD.X R5, R2.reuse, 0x1, R18, P3 ;  /* 0x0000000102057824 */ /* 0x040fe400018e0612 */
[----:B------:R-:W2:Y:S04]  /*221d0*/  LDL R18, [R1+0xd04] ;  /* 0x000d040001127983 */ /* 0x000ea80000100800 */
[----:B------:R1:W-:Y:S01]  /*221e0*/  LDGSTS.E [R3+0xc800], [R4.64], P1 ;  /* 0x0c80000004037fae */ /* 0x0003e20008921844 */
[----:B------:R-:W-:-:S03]  /*221f0*/  IADD3.X R7, R2, R16, RZ, P2, !PT ;  /* 0x0000001002077210 */ /* 0x000fc600017fe4ff */
[----:B------:R-:W2:Y:S01]  /*22200*/  LDL R16, [R1+0xd0c] ;  /* 0x000d0c0001107983 */ /* 0x000ea20000100800 */
[----:B-1----:R-:W-:-:S03]  /*22210*/  IADD3 R4, P3, R0, R9, RZ ;  /* 0x0000000900047210 */ /* 0x002fc60007f7e0ff */
[----:B------:R1:W-:Y:S04]  /*22220*/  LDGSTS.E [R3+0xca00], [R6.64], P1 ;  /* 0x0ca0000006037fae */ /* 0x0003e80008921844 */
[----:B------:R-:W2:Y:S01]  /*22230*/  LDL R9, [R1+0x994] ;  /* 0x0009940001097983 */ /* 0x000ea20000100800 */
[----:B----4-:R-:W-:-:S03]  /*22240*/  IMAD.X R5, R2, 0x1, R8, P3 ;  /* 0x0000000102057824 */ /* 0x010fc600018e0608 */
[----:B------:R-:W4:Y:S04]  /*22250*/  LDL R8, [R1+0x990] ;  /* 0x0009900001087983 */ /* 0x000f280000100800 */
[----:B------:R-:W4:Y:S04]  /*22260*/  LDL.LU R236, [R1+0x330] ;  /* 0x0003300001ec7983 */ /* 0x000f280000300800 */
[----:B------:R-:W4:Y:S04]  /*22270*/  LDL.LU R237, [R1+0x334] ;  /* 0x0003340001ed7983 */ /* 0x000f280000300800 */
[----:B------:R-:W4:Y:S04]  /*22280*/  LDL.LU R238, [R1+0x338] ;  /* 0x0003380001ee7983 */ /* 0x000f280000300800 */
[----:B------:R-:W4:Y:S01]  /*22290*/  LDL.LU R239, [R1+0x33c] ;  /* 0x00033c0001ef7983 */ /* 0x000f220000300800 */
[----:B------:R-:W-:-:S03]  /*222a0*/  ISETP.GT.AND P2, PT, R241, 0x1d, PT ;  /* 0x0000001df100780c */ /* 0x000fc60003f44270 */
[----:B------:R1:W-:Y:S02]  /*222b0*/  LDGSTS.E [R3+0xcc00], [R4.64], P1 ;  /* 0x0cc0000004037fae */ /* 0x0003e40008921844 */
[----:B-1----:R-:W-:Y:S02]  /*222c0*/  SEL R6, RZ, 0x4, !P2 ;  /* 0x00000004ff067807 */ /* 0x002fe40005000000 */
[----:B------:R-:W1:Y:S02]  /*222d0*/  S2R R169, SR_TID.X ;  /* 0x0000000000a97919 */ /* 0x000e640000002100 */
[----:B------:R-:W-:-:S04]  /*222e0*/  SEL R4, R6, RZ, !P0 ;  /* 0x000000ff06047207 */ /* 0x000fc80004000000 */
[----:B------:R-:W-:Y:S02]  /*222f0*/  ISETP.NE.U32.AND P2, PT, R4, RZ, PT ;  /* 0x000000ff0400720c */ /* 0x000fe40003f45070 */
[----:B---3--:R-:W-:Y:S02]  /*22300*/  IADD3 R6, P3, R0, R10, RZ ;  /* 0x0000000a00067210 */ /* 0x008fe40007f7e0ff */
[----:B------:R-:W3:Y:S03]  /*22310*/  LDL R10, [R1+0x998] ;  /* 0x00099800010a7983 */ /* 0x000ee60000100800 */
[----:B------:R-:W-:Y:S01]  /*22320*/  IMAD.X R7, R2, 0x1, R35, P3 ;  /* 0x0000000102077824 */ /* 0x000fe200018e0623 */
[----:B------:R-:W-:-:S04]  /*22330*/  IADD3 R4, P3, R0, R34, RZ ;  /* 0x0000002200047210 */ /* 0x000fc80007f7e0ff */
[----:B------:R1:W-:Y:S01]  /*22340*/  LDGSTS.E [R3+0xce00], [R6.64], P1 ;  /* 0x0ce0000006037fae */ /* 0x0003e20008921844 */
[----:B------:R-:W-:-:S05]  /*22350*/  IMAD.X R5, R2, 0x1, R23, P3 ;  /* 0x0000000102057824 */ /* 0x000fca00018e0617 */
[----:B------:R2:W-:Y:S01]  /*22360*/  LDGSTS.E [R3+0xe800], [R4.64], P2 ;  /* 0x0e80000004037fae */ /* 0x0005e20009121844 */
[----:B-1----:R-:W-:-:S05]  /*22370*/  IADD3 R6, P1, R0, R21, RZ ;  /* 0x0000001500067210 */ /* 0x002fca0007f3e0ff */
[----:B------:R-:W-:Y:S01]  /*22380*/  IMAD.X R7, R2, 0x1, R19, P1 ;  /* 0x0000000102077824 */ /* 0x000fe200008e0613 */
[----:B------:R-:W-:Y:S01]  /*22390*/  ISETP.GT.AND P1, PT, R241, 0x2, PT ;  /* 0x00000002f100780c */ /* 0x000fe20003f24270 */
[----:B------:R-:W3:Y:S04]  /*223a0*/  LDL R19, [R1+0x9a0] ;  /* 0x0009a00001137983 */ /* 0x000ee80000100800 */
[----:B------:R1:W-:Y:S01]  /*223b0*/  LDGSTS.E [R3+0xea00], [R6.64], P2 ;  /* 0x0ea0000006037fae */ /* 0x0003e20009121844 */
[----:B------:R-:W-:Y:S02]  /*223c0*/  LOP3.LUT R169, R169, 0x7f, RZ, 0xc0, !PT ;  /* 0x0000007fa9a97812 */ /* 0x000fe400078ec0ff */
[----:B-1----:R-:W-:Y:S02]  /*223d0*/  SEL R6, RZ, 0x4, !P1 ;  /* 0x00000004ff067807 */ /* 0x002fe40004800000 */
[----:B--2---:R-:W-:Y:S01]  /*223e0*/  IADD3 R4, P3, R0, R11, RZ ;  /* 0x0000000b00047210 */ /* 0x004fe20007f7e0ff */
[----:B------:R-:W-:Y:S01]  /*223f0*/  IMAD.SHL.U32 R169, R169, 0x4, RZ ;  /* 0x00000004a9a97824 */ /* 0x000fe200078e00ff */
[----:B------:R-:W2:Y:S03]  /*22400*/  LDL R11, [R1+0x99c] ;  /* 0x00099c00010b7983 */ /* 0x000ea60000100800 */
[----:B------:R-:W-:-:S02]  /*22410*/  IMAD.X R5, R2, 0x1, R18, P3 ;  /* 0x0000000102057824 */ /* 0x000fc400018e0612 */
[----:B------:R-:W2:Y:S04]  /*22420*/  LDL R18, [R1+0x9a8] ;  /* 0x0009a80001127983 */ /* 0x000ea80000100800 */
[----:B------:R1:W-:Y:S02]  /*22430*/  LDGSTS.E [R3+0xec00], [R4.64], P2 ;  /* 0x0ec0000004037fae */ /* 0x0003e40009121844 */
[----:B-1----:R-:W-:Y:S02]  /*22440*/  SEL R4, R6, RZ, !P0 ;  /* 0x000000ff06047207 */ /* 0x002fe40004000000 */
[----:B------:R-:W-:Y:S02]  /*22450*/  IADD3 R6, P3, R0, R17, RZ ;  /* 0x0000001100067210 */ /* 0x000fe40007f7e0ff */
[----:B------:R-:W-:-:S02]  /*22460*/  ISETP.NE.U32.AND P1, PT, R4, RZ, PT ;  /* 0x000000ff0400720c */ /* 0x000fc40003f25070 */
[----:B------:R-:W-:-:S05]  /*22470*/  IADD3.X R7, R2, R16, RZ, P3, !PT ;  /* 0x0000001002077210 */ /* 0x000fca0001ffe4ff */
[----:B------:R1:W-:Y:S01]  /*22480*/  LDGSTS.E [R3+0xee00], [R6.64], P2 ;  /* 0x0ee0000006037fae */ /* 0x0003e20009121844 */
[----:B----4-:R-:W-:Y:S01]  /*22490*/  IADD3 R4, P3, R0, R8, RZ ;  /* 0x0000000800047210 */ /* 0x010fe20007f7e0ff */
[----:B------:R-:W-:Y:S04]  /*224a0*/  HMMA.1688.F32.TF32 R112, R12, R166, R236 ;  /* 0x000000a60c70723c */ /* 0x000fe800000810ec */
[----:B------:R-:W-:Y:S01]  /*224b0*/  IMAD.X R5, R2, 0x1, R9, P3 ;  /* 0x0000000102057824 */ /* 0x000fe200018e0609 */
[----:B------:R-:W-:Y:S01]  /*224c0*/  LOP3.LUT R8, R169, 0x40, RZ, 0x3c, !PT ;  /* 0x00000040a9087812 */ /* 0x000fe200078e3cff */
[----:B------:R-:W1:Y:S04]  /*224d0*/  LDL R9, [R1+0x9a4] ;  /* 0x0009a40001097983 */ /* 0x000e680000100800 */
[----:B-1----:R-:W-:Y:S01]  /*224e0*/  IMAD R3, R252, 0x10000, R8 ;  /* 0x00010000fc037824 */ /* 0x002fe200078e0208 */
[----:B------:R-:W-:Y:S11]  /*224f0*/  ISETP.GT.AND P2, PT, R241, 0x6, PT ;  /* 0x00000006f100780c */ /* 0x000ff60003f44270 */
[----:B------:R-:W-:Y:S01]  /*22500*/  @!UPT UIADD3 URZ, URZ, URZ, URZ ;  /* 0x0000003f3f3ff290 */ /* 0x000fe2000fffe03f */
[----:B------:R-:W-:Y:S04]  /*22510*/  STL.64 [R1+0x210], R112 ;  /* 0x0002107001007387 */ /* 0x000fe80000100a00 */
[----:B------:R1:W-:Y:S04]  /*22520*/  STL.64 [R1+0x218], R114 ;  /* 0x0002187201007387 */ /* 0x0003e80000100a00 */
[----:B------:R-:W1:Y:S04]  /*22530*/  LDL R8, [R1+0x9ac] ;  /* 0x0009ac0001087983 */ /* 0x000e680000100800 */
[----:B------:R-:W1:Y:S04]  /*22540*/  LDL R17, [R1+0xa10] ;  /* 0x000a100001117983 */ /* 0x000e680000100800 */
[----:B------:R-:W1:Y:S04]  /*22550*/  LDL.LU R236, [R1+0x3b0] ;  /* 0x0003b00001ec7983 */ /* 0x000e680000300800 */
[----:B------:R-:W1:Y:S04]  /*22560*/  LDL.LU R237, [R1+0x3b4] ;  /* 0x0003b40001ed7983 */ /* 0x000e680000300800 */
[----:B------:R-:W1:Y:S04]  /*22570*/  LDL.LU R238, [R1+0x3b8] ;  /* 0x0003b80001ee7983 */ /* 0x000e680000300800 */
[----:B------:R-:W1:Y:S04]  /*22580*/  LDL.LU R239, [R1+0x3bc] ;  /* 0x0003bc0001ef7983 */ /* 0x000e680000300800 */
[----:B------:R-:W1:Y:S01]  /*22590*/  LDL R16, [R1+0xa18] ;  /* 0x000a180001107983 */ /* 0x000e620000100800 */
[----:B------:R-:W-:-:S02]  /*225a0*/  SEL R7, RZ, 0x4, !P2 ;  /* 0x00000004ff077807 */ /* 0x000fc40005000000 */
[----:B---3--:R-:W-:Y:S01]  /*225b0*/  IADD3 R6, P2, R0, R10, RZ ;  /* 0x0000000a00067210 */ /* 0x008fe20007f5e0ff */
[----:B------:R3:W-:Y:S04]  /*225c0*/  LDGSTS.E [R3+0x1000], [R4.64], P1 ;  /* 0x0100000004037fae */ /* 0x0007e80008921844 */
[----:B------:R-:W1:Y:S01]  /*225d0*/  LDL R10, [R1+0xa14] ;  /* 0x000a1400010a7983 */ /* 0x000e620000100800 */
[----:B------:R-:W-:-:S03]  /*225e0*/  ISETP.GT.AND P3, PT, R241, 0xa, PT ;  /* 0x0000000af100780c */ /* 0x000fc60003f64270 */
[----:B------:R-:W1:Y:S01]  /*225f0*/  LDL R39, [R1+0xa1c] ;  /* 0x000a1c0001277983 */ /* 0x000e620000100800 */
[----:B---3--:R-:W-:-:S03]  /*22600*/  SEL R5, R7, RZ, !P0 ;  /* 0x000000ff07057207 */ /* 0x008fc60004000000 */
[----:B------:R-:W3:Y:S04]  /*22610*/  LDL R35, [R1+0xa24] ;  /* 0x000a240001237983 */ /* 0x000ee80000100800 */
[----:B------:R-:W3:Y:S04]  /*22620*/  LDL R38, [R1+0xa28] ;  /* 0x000a280001267983 */ /* 0x000ee80000100800 */
[----:B------:R-:W3:Y:S01]  /*22630*/  LDL R34, [R1+0xa2c] ;  /* 0x000a2c0001227983 */ /* 0x000ee20000100800 */
[----:B------:R-:W-:-:S03]  /*22640*/  IADD3 R4, P4, R0, R19, RZ ;  /* 0x0000001300047210 */ /* 0x000fc60007f9e0ff */
[----:B------:R-:W3:Y:S01]  /*22650*/  LDL R23, [R1+0xa98] ;  /* 0x000a980001177983 */ /* 0x000ee20000100800 */
[----:B--2---:R-:W-:Y:S01]  /*22660*/  IMAD.X R7, R2, 0x1, R11, P2 ;  /* 0x0000000102077824 */ /* 0x004fe200010e060b */
[----:B------:R-:W-:Y:S02]  /*22670*/  ISETP.NE.U32.AND P2, PT, R5, RZ, PT ;  /* 0x000000ff0500720c */ /* 0x000fe40003f45070 */
[----:B------:R-:W2:Y:S04]  /*22680*/  LDL R11, [R1+0xa90] ;  /* 0x000a9000010b7983 */ /* 0x000ea80000100800 */
[----:B------:R4:W-:Y:S02]  /*22690*/  LDGSTS.E [R3+0x1200], [R6.64], P1 ;  /* 0x0120000006037fae */ /* 0x0009e40008921844 */
[----:B----4-:R-:W-:-:S02]  /*226a0*/  SEL R7, RZ, 0x4, !P3 ;  /* 0x00000004ff077807 */ /* 0x010fc40005800000 */
[----:B------:R-:W-:Y:S01]  /*226b0*/  IADD3 R6, P3, R0, R18, RZ ;  /* 0x0000001200067210 */ /* 0x000fe20007f7e0ff */
[----:B-1----:R-:W-:Y:S01]  /*226c0*/  IMAD.X R5, R2, 0x1, R9, P4 ;  /* 0x0000000102057824 */ /* 0x002fe200020e0609 */
[----:B------:R-:W-:Y:S01]  /*226d0*/  ISETP.GT.AND P4, PT, R241, 0xe, PT ;  /* 0x0000000ef100780c */ /* 0x000fe20003f84270 */
[----:B------:R-:W4:Y:S04]  /*226e0*/  LDL R9, [R1+0xa20] ;  /* 0x000a200001097983 */ /* 0x000f280000100800 */
[----:B------:R1:W-:Y:S02]  /*226f0*/  LDGSTS.E [R3+0x1400], [R4.64], P1 ;  /* 0x0140000004037fae */ /* 0x0003e40008921844 */
[----:B-1----:R-:W-:Y:S02]  /*22700*/  SEL R5, R7, RZ, !P0 ;  /* 0x000000ff07057207 */ /* 0x002fe40004000000 */
[----:B------:R-:W-:-:S02]  /*22710*/  SEL R4, RZ, 0x4, !P4 ;  /* 0x00000004ff047807 */ /* 0x000fc40006000000 */
[----:B------:R-:W-:Y:S01]  /*22720*/  ISETP.GT.AND P4, PT, R241, 0x12, PT ;  /* 0x00000012f100780c */ /* 0x000fe20003f84270 */
[----:B------:R-:W-:-:S03]  /*22730*/  IMAD.X R7, R2, 0x1, R8, P3 ;  /* 0x0000000102077824 */ /* 0x000fc600018e0608 */
[----:B------:R-:W-:Y:S02]  /*22740*/  SEL R8, RZ, 0x4, !P4 ;  /* 0x00000004ff087807 */ /* 0x000fe40006000000 */
[----:B------:R1:W-:Y:S02]  /*22750*/  LDGSTS.E [R3+0x1600], [R6.64], P1 ;  /* 0x0160000006037fae */ /* 0x0003e40008921844 */
[----:B-1----:R-:W-:Y:S02]  /*22760*/  IADD3 R6, P4, R0, R16, RZ ;  /* 0x0000001000067210 */ /* 0x002fe40007f9e0ff */
[----:B------:R-:W2:Y:S01]  /*22770*/  LDL R16, [R1+0xa94] ;  /* 0x000a940001107983 */ /* 0x000ea20000100800 */
[----:B------:R-:W-:Y:S01]  /*22780*/  HMMA.1688.F32.TF32 R112, R12, R162, R236 ;  /* 0x000000a20c70723c */ /* 0x000fe200000810ec */
[----:B------:R-:W-:-:S04]  /*22790*/  SEL R4, R4, RZ, !P0 ;  /* 0x000000ff04047207 */ /* 0x000fc80004000000 */
[----:B------:R-:W-:Y:S02]  /*227a0*/  ISETP.NE.U32.AND P5, PT, R4, RZ, PT ;  /* 0x000000ff0400720c */ /* 0x000fe40003fa5070 */
[----:B------:R-:W-:Y:S02]  /*227b0*/  IADD3 R4, P6, R0, R17, RZ ;  /* 0x0000001100047210 */ /* 0x000fe40007fde0ff */
[----:B------:R-:W-:-:S03]  /*227c0*/  ISETP.NE.U32.AND P3, PT, R5, RZ, PT ;  /* 0x000000ff0500720c */ /* 0x000fc60003f65070 */
[----:B------:R-:W-:Y:S01]  /*227d0*/  IMAD.X R5, R2, 0x1, R10, P6 ;  /* 0x0000000102057824 */ /* 0x000fe200030e060a */
[----:B------:R-:W-:-:S10]  /*227e0*/  SEL R8, R8, RZ, !P0 ;  /* 0x000000ff08087207 */ /* 0x000fd40004000000 */
[----:B------:R1:W-:Y:S04]  /*227f0*/  STL.64 [R1+0x200], R112 ;  /* 0x0002007001007387 */ /* 0x0003e80000100a00 */
[----:B------:R1:W-:Y:S04]  /*22800*/  STL.64 [R1+0x208], R114 ;  /* 0x0002087201007387 */ /* 0x0003e80000100a00 */
[----:B------:R-:W2:Y:S04]  /*22810*/  LDL R10, [R1+0xa9c] ;  /* 0x000a9c00010a7983 */ /* 0x000ea80000100800 */
[----:B------:R-:W2:Y:S04]  /*22820*/  LDL R21, [R1+0xaa0] ;  /* 0x000aa00001157983 */ /* 0x000ea80000100800 */
[----:B------:R-:W2:Y:S04]  /*22830*/  LDL R19, [R1+0xaa8] ;  /* 0x000aa80001137983 */ /* 0x000ea80000100800 */
[----:B------:R-:W2:Y:S01]  /*22840*/  LDL R17, [R1+0xb10] ;  /* 0x000b100001117983 */ /* 0x000ea20000100800 */
[----:B------:R-:W-:-:S02]  /*22850*/  ISETP.NE.U32.AND P1, PT, R8, RZ, PT ;  /* 0x000000ff0800720c */ /* 0x000fc40003f25070 */
[----:B------:R-:W-:Y:S01]  /*22860*/  IADD3.X R7, R2, R39, RZ, P4, !PT ;  /* 0x0000002702077210 */ /* 0x000fe200027fe4ff */
[----:B------:R1:W-:Y:S04]  /*22870*/  LDGSTS.E [R3+0x3000], [R4.64], P2 ;  /* 0x0300000004037fae */ /* 0x0003e80009121844 */
[----:B------:R2:W-:Y:S04]  /*22880*/  LDGSTS.E [R3+0x3200], [R6.64], P2 ;  /* 0x0320000006037fae */ /* 0x0005e80009121844 */
[----:B------:R-:W2:Y:S04]  /*22890*/  LDL R18, [R1+0xaa4] ;  /* 0x000aa40001127983 */ /* 0x000ea80000100800 */
[----:B-1----:R-:W2:Y:S04]  /*228a0*/  LDL R113, [R1+0xb18] ;  /* 0x000b180001717983 */ /* 0x002ea80000100800 */
[----:B------:R-:W2:Y:S01]  /*228b0*/  LDL R112, [R1+0xb20] ;  /* 0x000b200001707983 */ /* 0x000ea20000100800 */
[----:B----4-:R-:W-:-:S03]  /*228c0*/  IADD3 R8, P6, R0, R9, RZ ;  /* 0x0000000900087210 */ /* 0x010fc60007fde0ff */
[----:B------:R-:W4:Y:S02]  /*228d0*/  LDL R39, [R1+0xb28] ;  /* 0x000b280001277983 */ /* 0x000f240000100800 */
[----:B---3--:R-:W-:Y:S01]  /*228e0*/  IMAD.X R9, R2, 0x1, R35, P6 ;  /* 0x0000000102097824 */ /* 0x008fe200030e0623 */
[C---:B--2---:R-:W-:Y:S01]  /*228f0*/  IADD3 R6, P6, R0.reuse, R11, RZ ;  /* 0x0000000b00067210 */ /* 0x044fe20007fde0ff */
[----:B------:R-:W2:Y:S04]  /*22900*/  LDL R35, [R1+0xb24] ;  /* 0x000b240001237983 */ /* 0x000ea80000100800 */
[----:B------:R-:W3:Y:S01]  /*22910*/  LDL R11, [R1+0xaac] ;  /* 0x000aac00010b7983 */ /* 0x000ee20000100800 */
[----:B------:R-:W-:-:S03]  /*22920*/  IADD3 R4, P4, R0, R38, RZ ;  /* 0x0000002600047210 */ /* 0x000fc60007f9e0ff */
[----:B------:R1:W-:Y:S01]  /*22930*/  LDGSTS.E [R3+0x3400], [R8.64], P2 ;  /* 0x0340000008037fae */ /* 0x0003e20009121844 */
[----:B------:R-:W-:-:S03]  /*22940*/  IMAD.X R7, R2, 0x1, R16, P6 ;  /* 0x0000000102077824 */ /* 0x000fc600030e0610 */
[----:B------:R-:W2:Y:S04]  /*22950*/  LDL R38, [R1+0xb1c] ;  /* 0x000b1c0001267983 */ /* 0x000ea80000100800 */
[----:B------:R-:W2:Y:S01]  /*22960*/  LDL R16, [R1+0xb14] ;  /* 0x000b140001107983 */ /* 0x000ea20000100800 */
[----:B------:R-:W-:Y:S01]  /*22970*/  IMAD.X R5, R2, 0x1, R34, P4 ;  /* 0x0000000102057824 */ /* 0x000fe200020e0622 */
[----:B-1----:R-:W-:Y:S02]  /*22980*/  IADD3 R8, P4, R0, R23, RZ ;  /* 0x0000001700087210 */ /* 0x002fe40007f9e0ff */
[----:B------:R-:W-:Y:S01]  /*22990*/  ISETP.GT.AND P6, PT, R241, 0x16, PT ;  /* 0x00000016f100780c */ /* 0x000fe20003fc4270 */
[----:B------:R-:W4:Y:S04]  /*229a0*/  LDL R34, [R1+0xb2c] ;  /* 0x000b2c0001227983 */ /* 0x000f280000100800 */
[----:B------:R1:W-:Y:S04]  /*229b0*/  LDGSTS.E [R3+0x3600], [R4.64], P2 ;  /* 0x0360000004037fae */ /* 0x0003e80009121844 */
[----:B------:R-:W4:Y:S04]  /*229c0*/  LDL R23, [R1+0xb90] ;  /* 0x000b900001177983 */ /* 0x000f280000100800 */
[----:B------:R1:W-:Y:S01]  /*229d0*/  LDGSTS.E [R3+0x5000], [R6.64], P3 ;  /* 0x0500000006037fae */ /* 0x0003e20009921844 */
[----:B------:R-:W-:Y:S01]  /*229e0*/  IMAD.X R9, R2, 0x1, R10, P4 ;  /* 0x0000000102097824 */ /* 0x000fe200020e060a */
[----:B------:R-:W-:-:S02]  /*229f0*/  SEL R10, RZ, 0x4, !P6 ;  /* 0x00000004ff0a7807 */ /* 0x000fc40007000000 */
[C---:B-1----:R-:W-:Y:S02]  /*22a00*/  IADD3 R4, P2, R0.reuse, R21, RZ ;  /* 0x0000001500047210 */ /* 0x042fe40007f5e0ff */
[----:B------:R1:W-:Y:S01]  /*22a10*/  LDGSTS.E [R3+0x5200], [R8.64], P3 ;  /* 0x0520000008037fae */ /* 0x0003e20009921844 */
[----:B------:R-:W-:-:S03]  /*22a20*/  IADD3 R6, P4, R0, R19, RZ ;  /* 0x0000001300067210 */ /* 0x000fc60007f9e0ff */
[----:B------:R-:W4:Y:S04]  /*22a30*/  LDL R21, [R1+0xb98] ;  /* 0x000b980001157983 */ /* 0x000f280000100800 */
[----:B------:R-:W4:Y:S01]  /*22a40*/  LDL R19, [R1+0xb94] ;  /* 0x000b940001137983 */ /* 0x000f220000100800 */
[----:B-1----:R-:W-:-:S03]  /*22a50*/  IADD3 R8, P6, R0, R17, RZ ;  /* 0x0000001100087210 */ /* 0x002fc60007fde0ff */
[----:B------:R-:W4:Y:S04]  /*22a60*/  LDL R17, [R1+0xba0] ;  /* 0x000ba00001117983 */ /* 0x000f280000100800 */
[----:B------:R-:W4:Y:S04]  /*22a70*/  LDL.LU R236, [R1+0x3c0] ;  /* 0x0003c00001ec7983 */ /* 0x000f280000300800 */
[----:B------:R-:W4:Y:S04]  /*22a80*/  LDL.LU R237, [R1+0x3c4] ;  /* 0x0003c40001ed7983 */ /* 0x000f280000300800 */
[----:B------:R-:W4:Y:S04]  /*22a90*/  LDL.LU R238, [R1+0x3c8] ;  /* 0x0003c80001ee7983 */ /* 0x000f280000300800 */
[----:B------:R-:W4:Y:S01]  /*22aa0*/  LDL.LU R239, [R1+0x3cc] ;  /* 0x0003cc0001ef7983 */ /* 0x000f220000300800 */
[----:B------:R-:W-:-:S03]  /*22ab0*/  IMAD.X R5, R2, 0x1, R18, P2 ;  /* 0x0000000102057824 */ /* 0x000fc600010e0612 */
[----:B------:R-:W4:Y:S04]  /*22ac0*/  LDL R18, [R1+0xb9c] ;  /* 0x000b9c0001127983 */ /* 0x000f280000100800 */
[----:B------:R1:W-:Y:S04]  /*22ad0*/  LDGSTS.E [R3+0x5400], [R4.64], P3 ;  /* 0x0540000004037fae */ /* 0x0003e80009921844 */
[----:B------:R-:W4:Y:S01]  /*22ae0*/  LDL R125, [R1+0xc10] ;  /* 0x000c1000017d7983 */ /* 0x000f220000100800 */
[----:B--2---:R-:W-:-:S03]  /*22af0*/  IADD3.X R9, R2, R16, RZ, P6, !PT ;  /* 0x0000001002097210 */ /* 0x004fc600037fe4ff */
[----:B------:R-:W2:Y:S01]  /*22b00*/  LDL R16, [R1+0xba4] ;  /* 0x000ba40001107983 */ /* 0x000ea20000100800 */
[----:B---3--:R-:W-:Y:S01]  /*22b10*/  IMAD.X R7, R2, 0x1, R11, P4 ;  /* 0x0000000102077824 */ /* 0x008fe200020e060b */
[C---:B------:R-:W-:Y:S02]  /*22b20*/  ISETP.GT.AND P4, PT, R241.reuse, 0x1e, PT ;  /* 0x0000001ef100780c */ /* 0x040fe40003f84270 */
[----:B------:R-:W3:Y:S04]  /*22b30*/  LDL R11, [R1+0xba8] ;  /* 0x000ba800010b7983 */ /* 0x000ee80000100800 */
[----:B------:R1:W-:Y:S01]  /*22b40*/  LDGSTS.E [R3+0x5600], [R6.64], P3 ;  /* 0x0560000006037fae */ /* 0x0003e20009921844 */
[----:B------:R-:W-:-:S03]  /*22b50*/  ISETP.GT.AND P3, PT, R241, 0x1a, PT ;  /* 0x0000001af100780c */ /* 0x000fc60003f64270 */
[----:B------:R1:W-:Y:S02]  /*22b60*/  LDGSTS.E [R3+0x7000], [R8.64], P5 ;  /* 0x0700000008037fae */ /* 0x0003e4000a921844 */
[----:B-1----:R-:W-:Y:S02]  /*22b70*/  SEL R7, RZ, 0x4, !P4 ;  /* 0x00000004ff077807 */ /* 0x002fe40006000000 */
[----:B------:R-:W-:Y:S02]  /*22b80*/  SEL R9, RZ, 0x4, !P3 ;  /* 0x00000004ff097807 */ /* 0x000fe40005800000 */
[C---:B------:R-:W-:Y:S02]  /*22b90*/  IADD3 R4, P3, R0.reuse, R113, RZ ;  /* 0x0000007100047210 */ /* 0x040fe40007f7e0ff */
[----:B------:R-:W-:Y:S02]  /*22ba0*/  IADD3 R8, P4, R0, R112, RZ ;  /* 0x0000007000087210 */ /* 0x000fe40007f9e0ff */
[----:B------:R-:W-:Y:S01]  /*22bb0*/  SEL R9, R9, RZ, !P0 ;  /* 0x000000ff09097207 */ /* 0x000fe20004000000 */
[----:B------:R-:W-:Y:S01]  /*22bc0*/  IMAD.X R5, R2, 0x1, R38, P3 ;  /* 0x0000000102057824 */ /* 0x000fe200018e0626 */
[----:B----4-:R-:W-:-:S02]  /*22bd0*/  IADD3 R6, P6, R0, R39, RZ ;  /* 0x0000002700067210 */ /* 0x010fc40007fde0ff */
[----:B------:R-:W-:Y:S02]  /*22be0*/  SEL R7, R7, RZ, !P0 ;  /* 0x000000ff07077207 */ /* 0x000fe40004000000 */
[----:B------:R-:W-:Y:S01]  /*22bf0*/  ISETP.NE.U32.AND P3, PT, R9, RZ, PT ;  /* 0x000000ff0900720c */ /* 0x000fe20003f65070 */
[C---:B------:R-:W-:Y:S01]  /*22c00*/  IMAD.X R9, R2.reuse, 0x1, R35, P4 ;  /* 0x0000000102097824 */ /* 0x040fe200020e0623 */
[----:B------:R-:W-:Y:S01]  /*22c10*/  ISETP.NE.U32.AND P4, PT, R7, RZ, PT ;  /* 0x000000ff0700720c */ /* 0x000fe20003f85070 */
[----:B------:R-:W-:Y:S01]  /*22c20*/  IMAD.X R7, R2, 0x1, R34, P6 ;  /* 0x0000000102077824 */ /* 0x000fe200030e0622 */
[----:B------:R1:W-:Y:S04]  /*22c30*/  LDGSTS.E [R3+0x7200], [R4.64], P5 ;  /* 0x0720000004037fae */ /* 0x0003e8000a921844 */
[----:B------:R4:W-:Y:S04]  /*22c40*/  LDGSTS.E [R3+0x7400], [R8.64], P5 ;  /* 0x0740000008037fae */ /* 0x0009e8000a921844 */
[----:B------:R4:W-:Y:S01]  /*22c50*/  LDGSTS.E [R3+0x7600], [R6.64], P5 ;  /* 0x0760000006037fae */ /* 0x0009e2000a921844 */
[----:B-1----:R-:W-:-:S05]  /*22c60*/  IADD3 R4, P6, R0, R23, RZ ;  /* 0x0000001700047210 */ /* 0x002fca0007fde0ff */
[----:B------:R-:W-:Y:S01]  /*22c70*/  IMAD.X R5, R2, 0x1, R19, P6 ;  /* 0x0000000102057824 */ /* 0x000fe200030e0613 */
[C---:B----4-:R-:W-:Y:S02]  /*22c80*/  IADD3 R8, P6, R0.reuse, R17, RZ ;  /* 0x0000001100087210 */ /* 0x050fe40007fde0ff */
[----:B------:R-:W4:Y:S01]  /*22c90*/  LDL R17, [R1+0xbac] ;  /* 0x000bac0001117983 */ /* 0x000f220000100800 */
[----:B------:R-:W-:Y:S01]  /*22ca0*/  HMMA.1688.F32.TF32 R112, R12, R198, R236 ;  /* 0x000000c60c70723c */ /* 0x000fe200000810ec */
[----:B------:R-:W-:Y:S02]  /*22cb0*/  IADD3 R6, P5, R0, R21, RZ ;  /* 0x0000001500067210 */ /* 0x000fe40007fbe0ff */
[----:B------:R-:W-:Y:S01]  /*22cc0*/  SEL R10, R10, RZ, !P0 ;  /* 0x000000ff0a0a7207 */ /* 0x000fe20004000000 */
[----:B------:R1:W-:Y:S02]  /*22cd0*/  LDGSTS.E [R3+0x9000], [R4.64], P1 ;  /* 0x0900000004037fae */ /* 0x0003e40008921844 */
[C---:B------:R-:W-:Y:S11]  /*22ce0*/  IMAD.X R7, R2.reuse, 0x1, R18, P5 ;  /* 0x0000000102077824 */ /* 0x040ff600028e0612 */
[----:B------:R-:W-:Y:S06]  /*22cf0*/  @!UPT UIADD3 URZ, URZ, URZ, URZ ;  /* 0x0000003f3f3ff290 */ /* 0x000fec000fffe03f */
[----:B------:R1:W-:Y:S04]  /*22d00*/  STL.64 [R1+0x330], R112 ;  /* 0x0003307001007387 */ /* 0x0003e80000100a00 */
[----:B------:R1:W-:Y:S04]  /*22d10*/  STL.64 [R1+0x338], R114 ;  /* 0x0003387201007387 */ /* 0x0003e80000100a00 */
[----:B------:R-:W4:Y:S04]  /*22d20*/  LDL R124, [R1+0xc18] ;  /* 0x000c1800017c7983 */ /* 0x000f280000100800 */
[----:B------:R-:W4:Y:S04]  /*22d30*/  LDL R39, [R1+0xc20] ;  /* 0x000c200001277983 */ /* 0x000f280000100800 */
[----:B------:R-:W4:Y:S04]  /*22d40*/  LDL R38, [R1+0xc14] ;  /* 0x000c140001267983 */ /* 0x000f280000100800 */
[----:B------:R-:W4:Y:S04]  /*22d50*/  LDL R19, [R1+0xc1c] ;  /* 0x000c1c0001137983 */ /* 0x000f280000100800 */
[----:B------:R-:W4:Y:S01]  /*22d60*/  LDL R18, [R1+0xc24] ;  /* 0x000c240001127983 */ /* 0x000f220000100800 */
[----:B--2---:R-:W-:Y:S01]  /*22d70*/  IMAD.X R9, R2, 0x1, R16, P6 ;  /* 0x0000000102097824 */ /* 0x004fe200030e0610 */
[----:B------:R-:W-:-:S02]  /*22d80*/  ISETP.NE.U32.AND P2, PT, R10, RZ, PT ;  /* 0x000000ff0a00720c */ /* 0x000fc40003f45070 */
[----:B------:R-:W2:Y:S04]  /*22d90*/  LDL R16, [R1+0xc28] ;  /* 0x000c280001107983 */ /* 0x000ea80000100800 */
[----:B-1----:R-:W2:Y:S04]  /*22da0*/  LDL.LU R112, [R1+0x460] ;  /* 0x0004600001707983 */ /* 0x002ea80000300800 */
[----:B------:R-:W2:Y:S04]  /*22db0*/  LDL.LU R113, [R1+0x464] ;  /* 0x0004640001717983 */ /* 0x000ea80000300800 */
[----:B------:R-:W2:Y:S04]  /*22dc0*/  LDL.LU R114, [R1+0x468] ;  /* 0x0004680001727983 */ /* 0x000ea80000300800 */
[----:B------:R-:W2:Y:S01]  /*22dd0*/  LDL.LU R115, [R1+0x46c] ;  /* 0x00046c0001737983 */ /* 0x000ea20000300800 */
[----:B---3--:R-:W-:-:S03]  /*22de0*/  IADD3 R10, P5, R0, R11, RZ ;  /* 0x0000000b000a7210 */ /* 0x008fc60007fbe0ff */
[----:B------:R-:W3:Y:S04]  /*22df0*/  LDL R35, [R1+0xc2c] ;  /* 0x000c2c0001237983 */ /* 0x000ee80000100800 */
[----:B------:R-:W3:Y:S04]  /*22e00*/  LDL R34, [R1+0xc90] ;  /* 0x000c900001227983 */ /* 0x000ee80000100800 */
[----:B------:R-:W3:Y:S04]  /*22e10*/  LDL R23, [R1+0xc98] ;  /* 0x000c980001177983 */ /* 0x000ee80000100800 */
[----:B------:R-:W3:Y:S01]  /*22e20*/  LDL R21, [R1+0xc94] ;  /* 0x000c940001157983 */ /* 0x000ee20000100800 */
[----:B------:R-:W-:-:S03]  /*22e30*/  ISETP.GT.AND P6, PT, R241, 0x7, PT ;  /* 0x00000007f100780c */ /* 0x000fc60003fc4270 */
[----:B------:R1:W-:Y:S04]  /*22e40*/  LDGSTS.E [R3+0x9200], [R6.64], P1 ;  /* 0x0920000006037fae */ /* 0x0003e80008921844 */
[----:B------:R1:W-:Y:S01]  /*22e50*/  LDGSTS.E [R3+0x9400], [R8.64], P1 ;  /* 0x0940000008037fae */ /* 0x0003e20008921844 */
[----:B----4-:R-:W-:-:S03]  /*22e60*/  IADD3.X R11, R2, R17, RZ, P5, !PT ;  /* 0x00000011020b7210 */ /* 0x010fc60002ffe4ff */
[----:B------:R-:W4:Y:S04]  /*22e70*/  LDL R17, [R1+0xca0] ;  /* 0x000ca00001117983 */ /* 0x000f280000100800 */
[----:B------:R-:W4:Y:S04]  /*22e80*/  LDL.LU R236, [R1+0x440] ;  /* 0x0004400001ec7983 */ /* 0x000f280000300800 */
[----:B------:R-:W4:Y:S01]  /*22e90*/  LDL.LU R237, [R1+0x444] ;  /* 0x0004440001ed7983 */ /* 0x000f220000300800 */
[----:B------:R-:W-:Y:S02]  /*22ea0*/  ISETP.GT.AND P5, PT, R241, 0x3, PT ;  /* 0x00000003f100780c */ /* 0x000fe40003fa4270 */
[----:B-1----:R-:W-:Y:S01]  /*22eb0*/  SEL R9, RZ, 0x4, !P6 ;  /* 0x00000004ff097807 */ /* 0x002fe20007000000 */
[----:B------:R2:W-:Y:S01]  /*22ec0*/  LDGSTS.E [R3+0x9600], [R10.64], P1 ;  /* 0x096000000a037fae */ /* 0x0005e20008921844 */
[----:B------:R-:W-:-:S02]  /*22ed0*/  SEL R7, RZ, 0x4, !P5 ;  /* 0x00000004ff077807 */ /* 0x000fc40006800000 */
[----:B------:R-:W-:Y:S02]  /*22ee0*/  IADD3 R4, P5, R0, R125, RZ ;  /* 0x0000007d00047210 */ /* 0x000fe40007fbe0ff */
[----:B------:R-:W-:Y:S02]  /*22ef0*/  SEL R7, R7, RZ, !P0 ;  /* 0x000000ff07077207 */ /* 0x000fe40004000000 */
[----:B------:R-:W-:Y:S01]  /*22f00*/  SEL R9, R9, RZ, !P0 ;  /* 0x000000ff09097207 */ /* 0x000fe20004000000 */
[----:B------:R-:W-:Y:S02]  /*22f10*/  IMAD.MOV.U32 R238, RZ, RZ, R243 ;  /* 0x000000ffffee7224 */ /* 0x000fe400078e00f3 */
[----:B------:R-:W4:Y:S01]  /*22f20*/  LDL.LU R243, [R1+0xe90] ;  /* 0x000e900001f37983 */ /* 0x000f220000300800 */
[----:B------:R-:W-:-:S03]  /*22f30*/  IMAD.MOV.U32 R239, RZ, RZ, R242 ;  /* 0x000000ffffef7224 */ /* 0x000fc600078e00f2 */
[----:B------:R-:W4:Y:S01]  /*22f40*/  LDL.LU R242, [R1+0xe8c] ;  /* 0x000e8c0001f27983 */ /* 0x000f220000300800 */
[C---:B------:R-:W-:Y:S02]  /*22f50*/  IADD3 R6, P1, R0.reuse, R124, RZ ;  /* 0x0000007c00067210 */ /* 0x040fe40007f3e0ff */
[----:B------:R-:W-:Y:S01]  /*22f60*/  IADD3 R8, P6, R0, R39, RZ ;  /* 0x0000002700087210 */ /* 0x000fe20007fde0ff */
[C---:B------:R-:W-:Y:S01]  /*22f70*/  IMAD.X R5, R2.reuse, 0x1, R38, P5 ;  /* 0x0000000102057824 */ /* 0x040fe200028e0626 */
[----:B------:R-:W-:Y:S01]  /*22f80*/  ISETP.NE.U32.AND P5, PT, R7, RZ, PT ;  /* 0x000000ff0700720c */ /* 0x000fe20003fa5070 */
[C---:B------:R-:W-:Y:S01]  /*22f90*/  IMAD.X R7, R2.reuse, 0x1, R19, P1 ;  /* 0x0000000102077824 */ /* 0x040fe200008e0613 */
[----:B------:R-:W-:Y:S01]  /*22fa0*/  ISETP.NE.U32.AND P1, PT, R9, RZ, PT ;  /* 0x000000ff0900720c */ /* 0x000fe20003f25070 */
[----:B------:R-:W4:Y:S01]  /*22fb0*/  LDL R19, [R1+0xc9c] ;  /* 0x000c9c0001137983 */ /* 0x000f220000100800 */
[----:B------:R-:W-:-:S03]  /*22fc0*/  IMAD.X R9, R2, 0x1, R18, P6 ;  /* 0x0000000102097824 */ /* 0x000fc600030e0612 */
[----:B------:R-:W4:Y:S04]  /*22fd0*/  LDL R18, [R1+0xca4] ;  /* 0x000ca40001127983 */ /* 0x000f280000100800 */
[----:B------:R1:W-:Y:S04]  /*22fe0*/  LDGSTS.E [R3+0xb000], [R4.64], P2 ;  /* 0x0b00000004037fae */ /* 0x0003e80009121844 */
[----:B------:R1:W-:Y:S04]  /*22ff0*/  LDGSTS.E [R3+0xb200], [R6.64], P2 ;  /* 0x0b20000006037fae */ /* 0x0003e80009121844 */
[----:B------:R1:W-:Y:S01]  /*23000*/  LDGSTS.E [R3+0xb400], [R8.64], P2 ;  /* 0x0b40000008037fae */ /* 0x0003e20009121844 */
[----:B--2---:R-:W-:-:S03]  /*23010*/  IADD3 R10, P6, R0, R16, RZ ;  /* 0x00000010000a7210 */ /* 0x004fc60007fde0ff */
[----:B------:R-:W2:Y:S01]  /*23020*/  LDL R16, [R1+0xca8] ;  /* 0x000ca80001107983 */ /* 0x000ea20000100800 */
[----:B------:R-:W-:Y:S01]  /*23030*/  HMMA.1688.F32.TF32 R112, R12, R194, R112 ;  /* 0x000000c20c70723c */ /* 0x000fe20000081070 */
[----:B---3--:R-:W-:Y:S01]  /*23040*/  IMAD.X R11, R2, 0x1, R35, P6 ;  /* 0x00000001020b7824 */ /* 0x008fe200030e0623 */
[----:B-1----:R-:W-:-:S04]  /*23050*/  IADD3 R4, P6, R0, R34, RZ ;  /* 0x0000002200047210 */ /* 0x002fc80007fde0ff */
[----:B------:R2:W-:Y:S11]  /*23060*/  LDGSTS.E [R3+0xb600], [R10.64], P2 ;  /* 0x0b6000000a037fae */ /* 0x0005f60009121844 */
[----:B------:R-:W-:Y:S06]  /*23070*/  @!UPT UIADD3 URZ, URZ, URZ, URZ ;  /* 0x0000003f3f3ff290 */ /* 0x000fec000fffe03f */
[----:B------:R-:W-:Y:S04]  /*23080*/  STL.64 [R1+0x2e0], R112 ;  /* 0x0002e07001007387 */ /* 0x000fe80000100a00 */
[----:B------:R4:W-:Y:S01]  /*23090*/  STL.64 [R1+0x2e8], R114 ;  /* 0x0002e87201007387 */ /* 0x0009e20000100a00 */
[----:B------:R-:W-:-:S03]  /*230a0*/  IADD3.X R5, R2, R21, RZ, P6, !PT ;  /* 0x0000001502057210 */ /* 0x000fc600037fe4ff */
[----:B------:R-:W3:Y:S01]  /*230b0*/  LDL R124, [R1+0xd10] ;  /* 0x000d1000017c7983 */ /* 0x000ee20000100800 */
[----:B------:R-:W-:-:S03]  /*230c0*/  IADD3 R6, P2, R0, R23, RZ ;  /* 0x0000001700067210 */ /* 0x000fc60007f5e0ff */
[----:B------:R3:W-:Y:S01]  /*230d0*/  LDGSTS.E [R3+0xd000], [R4.64], P3 ;  /* 0x0d00000004037fae */ /* 0x0007e20009921844 */
[----:B----4-:R-:W-:Y:S01]  /*230e0*/  HMMA.1688.F32.TF32 R112, R12, R190, R236 ;  /* 0x000000be0c70723c */ /* 0x010fe200000810ec */
[----:B------:R-:W-:Y:S02]  /*230f0*/  IADD3 R8, P6, R0, R17, RZ ;  /* 0x0000001100087210 */ /* 0x000fe40007fde0ff */
[----:B------:R-:W4:Y:S11]  /*23100*/  LDL R17, [R1+0xcac] ;  /* 0x000cac0001117983 */ /* 0x000f360000100800 */
[----:B------:R-:W-:Y:S09]  /*23110*/  @!UPT UIADD3 URZ, URZ, URZ, URZ ;  /* 0x0000003f3f3ff290 */ /* 0x000ff2000fffe03f */
[----:B------:R1:W-:Y:S04]  /*23120*/  STL.64 [R1+0x2d0], R112 ;  /* 0x0002d07001007387 */ /* 0x0003e80000100a00 */
[----:B------:R1:W-:Y:S04]  /*23130*/  STL.64 [R1+0x2d8], R114 ;  /* 0x0002d87201007387 */ /* 0x0003e80000100a00 */
[----:B------:R-:W3:Y:S04]  /*23140*/  LDL R39, [R1+0xd24] ;  /* 0x000d240001277983 */ /* 0x000ee80000100800 */
[----:B-1----:R-:W3:Y:S04]  /*23150*/  LDL R113, [R1+0xd14] ;  /* 0x000d140001717983 */ /* 0x002ee80000100800 */
[----:B------:R-:W3:Y:S04]  /*23160*/  LDL R115, [R1+0xd18] ;  /* 0x000d180001737983 */ /* 0x000ee80000100800 */
[----:B------:R-:W3:Y:S01]  /*23170*/  LDL R114, [R1+0xd20] ;  /* 0x000d200001727983 */ /* 0x000ee20000100800 */
[----:B------:R-:W-:-:S03]  /*23180*/  IMAD.X R7, R2, 0x1, R19, P2 ;  /* 0x0000000102077824 */ /* 0x000fc600010e0613 */
[----:B------:R-:W3:Y:S04]  /*23190*/  LDL R112, [R1+0xd1c] ;  /* 0x000d1c0001707983 */ /* 0x000ee80000100800 */
[----:B------:R-:W3:Y:S04]  /*231a0*/  LDL R38, [R1+0xd2c] ;  /* 0x000d2c0001267983 */ /* 0x000ee80000100800 */
[----:B------:R-:W3:Y:S01]  /*231b0*/  LDL R35, [R1+0x9b8] ;  /* 0x0009b80001237983 */ /* 0x000ee20000100800 */
[----:B------:R-:W-:-:S03]  /*231c0*/  IMAD.X R9, R2, 0x1, R18, P6 ;  /* 0x0000000102097824 */ /* 0x000fc600030e0612 */
[----:B------:R-:W3:Y:S04]  /*231d0*/  LDL R19, [R1+0x9bc] ;  /* 0x0009bc0001137983 */ /* 0x000ee80000100800 */
[----:B------:R-:W3:Y:S04]  /*231e0*/  LDL R18, [R1+0x9c8] ;  /* 0x0009c80001127983 */ /* 0x000ee80000100800 */
[----:B------:R-:W3:Y:S04]  /*231f0*/  LDL R21, [R1+0x9b0] ;  /* 0x0009b00001157983 */ /* 0x000ee80000100800 */
[----:B------:R-:W3:Y:S04]  /*23200*/  LDL R34, [R1+0x9b4] ;  /* 0x0009b40001227983 */ /* 0x000ee80000100800 */
[----:B------:R-:W3:Y:S01]  /*23210*/  LDL R23, [R1+0x9c0] ;  /* 0x0009c00001177983 */ /* 0x000ee20000100800 */
[----:B--2---:R-:W-:-:S03]  /*23220*/  IADD3 R10, P2, R0, R16, RZ ;  /* 0x00000010000a7210 */ /* 0x004fc60007f5e0ff */
[----:B------:R1:W-:Y:S04]  /*23230*/  LDGSTS.E [R3+0xd200], [R6.64], P3 ;  /* 0x0d20000006037fae */ /* 0x0003e80009921844 */
[----:B------:R-:W2:Y:S01]  /*23240*/  LDL R16, [R1+0xd28] ;  /* 0x000d280001107983 */ /* 0x000ea20000100800 */
[----:B------:R-:W-:-:S03]  /*23250*/  ISETP.GT.AND P6, PT, R241, 0xf, PT ;  /* 0x0000000ff100780c */ /* 0x000fc60003fc4270 */
[----:B------:R1:W-:Y:S02]  /*23260*/  LDGSTS.E [R3+0xd400], [R8.64], P3 ;  /* 0x0d40000008037fae */ /* 0x0003e40009921844 */
[----:B-1----:R-:W-:-:S04]  /*23270*/  SEL R9, RZ, 0x4, !P6 ;  /* 0x00000004ff097807 */ /* 0x002fc80007000000 */
[----:B------:R-:W-:Y:S02]  /*23280*/  SEL R9, R9, RZ, !P0 ;  /* 0x000000ff09097207 */ /* 0x000fe40004000000 */
[----:B----4-:R-:W-:Y:S02]  /*23290*/  IADD3.X R11, R2, R17, RZ, P2, !PT ;  /* 0x00000011020b7210 */ /* 0x010fe400017fe4ff */
[----:B------:R-:W-:Y:S01]  /*232a0*/  ISETP.GT.AND P2, PT, R241, 0xb, PT ;  /* 0x0000000bf100780c */ /* 0x000fe20003f44270 */
[----:B------:R-:W4:Y:S03]  /*232b0*/  LDL R17, [R1+0x9c4] ;  /* 0x0009c40001117983 */ /* 0x000f260000100800 */
[----:B------:R-:W-:Y:S01]  /*232c0*/  SEL R7, RZ, 0x4, !P2 ;  /* 0x00000004ff077807 */ /* 0x000fe20005000000 */
[----:B------:R2:W-:Y:S01]  /*232d0*/  LDGSTS.E [R3+0xd600], [R10.64], P3 ;  /* 0x0d6000000a037fae */ /* 0x0005e20009921844 */
[----:B---3--:R-:W-:-:S02]  /*232e0*/  IADD3 R4, P2, R0, R124, RZ ;  /* 0x0000007c00047210 */ /* 0x008fc40007f5e0ff */
[----:B------:R-:W-:-:S03]  /*232f0*/  SEL R7, R7, RZ, !P0 ;  /* 0x000000ff07077207 */ /* 0x000fc60004000000 */
[----:B------:R-:W-:Y:S01]  /*23300*/  IMAD.X R5, R2, 0x1, R113, P2 ;  /* 0x0000000102057824 */ /* 0x000fe200010e0671 */
[C---:B------:R-:W-:Y:S01]  /*23310*/  IADD3 R6, P3, R0.reuse, R115, RZ ;  /* 0x0000007300067210 */ /* 0x040fe20007f7e0ff */
[----:B------:R-:W-:Y:S01]  /*23320*/  IMAD.MOV.U32 R236, RZ, RZ, R197 ;  /* 0x000000ffffec7224 */ /* 0x000fe200078e00c5 */
[----:B------:R-:W-:Y:S01]  /*23330*/  ISETP.NE.U32.AND P2, PT, R7, RZ, PT ;  /* 0x000000ff0700720c */ /* 0x000fe20003f45070 */
[----:B------:R-:W-:Y:S01]  /*23340*/  IMAD.MOV.U32 R237, RZ, RZ, R196 ;  /* 0x000000ffffed7224 */ /* 0x000fe200078e00c4 */
[----:B------:R-:W-:Y:S01]  /*23350*/  IADD3 R8, P6, R0, R114, RZ ;  /* 0x0000007200087210 */ /* 0x000fe20007fde0ff */
[----:B------:R-:W-:Y:S01]  /*23360*/  IMAD.MOV.U32 R238, RZ, RZ, R193 ;  /* 0x000000ffffee7224 */ /* 0x000fe200078e00c1 */
[----:B------:R1:W-:Y:S01]  /*23370*/  LDGSTS.E [R3+0xf000], [R4.64], P4 ;  /* 0x0f00000004037fae */ /* 0x0003e2000a121844 */
[C---:B------:R-:W-:Y:S01]  /*23380*/  IMAD.X R7, R2.reuse, 0x1, R112, P3 ;  /* 0x0000000102077824 */ /* 0x040fe200018e0670 */
[----:B------:R-:W-:Y:S01]  /*23390*/  ISETP.NE.U32.AND P3, PT, R9, RZ, PT ;  /* 0x000000ff0900720c */ /* 0x000fe20003f65070 */
[----:B------:R-:W-:-:S02]  /*233a0*/  IMAD.X R9, R2, 0x1, R39, P6 ;  /* 0x0000000102097824 */ /* 0x000fc400030e0627 */
[----:B------:R-:W-:Y:S01]  /*233b0*/  IMAD.MOV.U32 R239, RZ, RZ, R192 ;  /* 0x000000ffffef7224 */ /* 0x000fe200078e00c0 */
[----:B------:R3:W-:Y:S04]  /*233c0*/  LDGSTS.E [R3+0xf200], [R6.64], P4 ;  /* 0x0f20000006037fae */ /* 0x0007e8000a121844 */
[----:B------:R1:W-:Y:S01]  /*233d0*/  LDGSTS.E [R3+0xf400], [R8.64], P4 ;  /* 0x0f40000008037fae */ /* 0x0003e2000a121844 */
[----:B--2---:R-:W-:-:S03]  /*233e0*/  IADD3 R10, P6, R0, R16, RZ ;  /* 0x00000010000a7210 */ /* 0x004fc60007fde0ff */
[----:B------:R-:W2:Y:S01]  /*233f0*/  LDL R16, [R1+0x9cc] ;  /* 0x0009cc0001107983 */ /* 0x000ea20000100800 */
[----:B------:R-:W-:Y:S01]  /*23400*/  HMMA.1688.F32.TF32 R112, R12, R186, R236 ;  /* 0x000000ba0c70723c */ /* 0x000fe200000810ec */
[----:B------:R-:W-:-:S05]  /*23410*/  IMAD.X R11, R2, 0x1, R38, P6 ;  /* 0x00000001020b7824 */ /* 0x000fca00030e0626 */
[----:B------:R1:W-:Y:S01]  /*23420*/  LDGSTS.E [R3+0xf600], [R10.64], P4 ;  /* 0x0f6000000a037fae */ /* 0x0003e2000a121844 */
[C---:B---3--:R-:W-:Y:S02]  /*23430*/  IADD3 R6, P4, R0.reuse, R35, RZ ;  /* 0x0000002300067210 */ /* 0x048fe40007f9e0ff */
[----:B-1----:R-:W-:-:S03]  /*23440*/  IADD3 R4, P6, R0, R21, RZ ;  /* 0x0000001500047210 */ /* 0x002fc60007fde0ff */
[----:B------:R-:W-:Y:S01]  /*23450*/  IMAD.X R7, R2, 0x1, R19, P4 ;  /* 0x0000000102077824 */ /* 0x000fe200020e0613 */
[----:B------:R-:W1:Y:S01]  /*23460*/  S2R R197, SR_TID.X ;  /* 0x0000000000c57919 */ /* 0x000e620000002100 */
[----:B------:R-:W-:-:S09]  /*23470*/  IADD3 R10, P4, R0, R18, RZ ;  /* 0x00000012000a7210 */ /* 0x000fd20007f9e0ff */
[----:B------:R-:W-:Y:S04]  /*23480*/  STL.64 [R1+0x2c0], R112 ;  /* 0x0002c07001007387 */ /* 0x000fe80000100a00 */
[----:B------:R3:W-:Y:S04]  /*23490*/  STL.64 [R1+0x2c8], R114 ;  /* 0x0002c87201007387 */ /* 0x0007e80000100a00 */
[----:B------:R-:W2:Y:S04]  /*234a0*/  LDL R18, [R1+0xa30] ;  /* 0x000a300001127983 */ /* 0x000ea80000100800 */
[----:B------:R-:W2:Y:S01]  /*234b0*/  LDL R126, [R1+0xa38] ;  /* 0x000a3800017e7983 */ /* 0x000ea20000100800 */
[----:B------:R-:W-:-:S03]  /*234c0*/  IMAD.X R5, R2, 0x1, R34, P6 ;  /* 0x0000000102057824 */ /* 0x000fc600030e0622 */
[----:B------:R-:W2:Y:S01]  /*234d0*/  LDL R125, [R1+0xa40] ;  /* 0x000a4000017d7983 */ /* 0x000ea20000100800 */
[----:B---3--:R-:W-:-:S03]  /*234e0*/  IMAD.MOV.U32 R115, RZ, RZ, R33 ;  /* 0x000000ffff737224 */ /* 0x008fc600078e0021 */
[----:B------:R-:W3:Y:S04]  /*234f0*/  LDL R124, [R1+0xa34] ;  /* 0x000a3400017c7983 */ /* 0x000ee80000100800 */
[----:B------:R-:W3:Y:S04]  /*23500*/  LDL R34, [R1+0xa3c] ;  /* 0x000a3c0001227983 */ /* 0x000ee80000100800 */
[----:B------:R-:W3:Y:S04]  /*23510*/  LDL R33, [R1+0xa44] ;  /* 0x000a440001217983 */ /* 0x000ee80000100800 */
[----:B------:R-:W3:Y:S01]  /*23520*/  LDL R19, [R1+0xa48] ;  /* 0x000a480001137983 */ /* 0x000ee20000100800 */
[----:B------:R-:W-:-:S02]  /*23530*/  IADD3 R8, P6, R0, R23, RZ ;  /* 0x0000001700087210 */ /* 0x000fc40007fde0ff */
[----:B-1----:R-:W-:Y:S01]  /*23540*/  LOP3.LUT R197, R197, 0x7f, RZ, 0xc0, !PT ;  /* 0x0000007fc5c57812 */ /* 0x002fe200078ec0ff */
[----:B------:R-:W3:Y:S04]  /*23550*/  LDL R39, [R1+0xab8] ;  /* 0x000ab80001277983 */ /* 0x000ee80000100800 */
[----:B------:R-:W3:Y:S01]  /*23560*/  LDL R23, [R1+0xabc] ;  /* 0x000abc0001177983 */ /* 0x000ee20000100800 */
[----:B----4-:R-:W-:-:S03]  /*23570*/  IMAD.X R9, R2, 0x1, R17, P6 ;  /* 0x0000000102097824 */ /* 0x010fc600030e0611 */
[----:B------:R-:W4:Y:S01]  /*23580*/  LDL R17, [R1+0xa4c] ;  /* 0x000a4c0001117983 */ /* 0x000f220000100800 */
[----:B------:R-:W-:Y:S01]  /*23590*/  IMAD.SHL.U32 R197, R197, 0x4, RZ ;  /* 0x00000004c5c57824 */ /* 0x000fe200078e00ff */
[----:B--2---:R-:W-:Y:S01]  /*235a0*/  IADD3.X R11, R2, R16, RZ, P4, !PT ;  /* 0x00000010020b7210 */ /* 0x004fe200027fe4ff */
[----:B------:R-:W-:Y:S01]  /*235b0*/  IMAD.MOV.U32 R112, RZ, RZ, R189 ;  /* 0x000000ffff707224 */ /* 0x000fe200078e00bd */
[----:B------:R-:W2:Y:S02]  /*235c0*/  LDL R16, [R1+0xab0] ;  /* 0x000ab00001107983 */ /* 0x000ea40000100800 */
[----:B------:R-:W-:Y:S01]  /*235d0*/  LOP3.LUT R21, R197, 0x60, RZ, 0x3c, !PT ;  /* 0x00000060c5157812 */ /* 0x000fe200078e3cff */
[----:B------:R-:W-:Y:S02]  /*235e0*/  IMAD.MOV.U32 R113, RZ, RZ, R188 ;  /* 0x000000ffff717224 */ /* 0x000fe400078e00bc */
[----:B------:R-:W-:Y:S01]  /*235f0*/  IMAD.MOV.U32 R114, RZ, RZ, R185 ;  /* 0x000000ffff727224 */ /* 0x000fe200078e00b9 */
[----:B------:R-:W-:Y:S01]  /*23600*/  LEA R3, R252, R21, 0x10 ;  /* 0x00000015fc037211 */ /* 0x000fe200078e80ff */
[----:B------:R-:W-:Y:S01]  /*23610*/  IMAD.MOV.U32 R236, RZ, RZ, R184 ;  /* 0x000000ffffec7224 */ /* 0x000fe200078e00b8 */
[----:B------:R-:W2:Y:S04]  /*23620*/  LDL R21, [R1+0xac8] ;  /* 0x000ac80001157983 */ /* 0x000ea80000100800 */
[----:B------:R-:W-:Y:S01]  /*23630*/  HMMA.1688.F32.TF32 R112, R12, R182, R112 ;  /* 0x000000b60c70723c */ /* 0x000fe20000081070 */
[C---:B------:R-:W-:Y:S01]  /*23640*/  ISETP.GT.AND P4, PT, R241.reuse, 0x13, PT ;  /* 0x00000013f100780c */ /* 0x040fe20003f84270 */
[----:B------:R1:W-:Y:S01]  /*23650*/  LDGSTS.E [R3+0x1800], [R4.64], P5 ;  /* 0x0180000004037fae */ /* 0x0003e2000a921844 */
[----:B------:R-:W-:-:S03]  /*23660*/  ISETP.GT.AND P6, PT, R241, 0x17, PT ;  /* 0x00000017f100780c */ /* 0x000fc60003fc4270 */
[----:B------:R1:W-:Y:S04]  /*23670*/  LDGSTS.E [R3+0x1a00], [R6.64], P5 ;  /* 0x01a0000006037fae */ /* 0x0003e8000a921844 */
[----:B------:R1:W-:Y:S04]  /*23680*/  LDGSTS.E [R3+0x1c00], [R8.64], P5 ;  /* 0x01c0000008037fae */ /* 0x0003e8000a921844 */
[----:B------:R3:W-:Y:S01]  /*23690*/  LDGSTS.E [R3+0x1e00], [R10.64], P5 ;  /* 0x01e000000a037fae */ /* 0x0007e2000a921844 */
[----:B-1----:R-:W-:Y:S01]  /*236a0*/  SEL R7, RZ, 0x4, !P4 ;  /* 0x00000004ff077807 */ /* 0x002fe20006000000 */
[----:B------:R-:W-:Y:S01]  /*236b0*/  IMAD.MOV.U32 R237, RZ, RZ, R181 ;  /* 0x000000ffffed7224 */ /* 0x000fe200078e00b5 */
[C---:B------:R-:W-:Y:S01]  /*236c0*/  IADD3 R4, P4, R0.reuse, R18, RZ ;  /* 0x0000001200047210 */ /* 0x040fe20007f9e0ff */
[----:B------:R-:W-:Y:S01]  /*236d0*/  IMAD.MOV.U32 R238, RZ, RZ, R180 ;  /* 0x000000ffffee7224 */ /* 0x000fe200078e00b4 */
[----:B------:R-:W-:Y:S01]  /*236e0*/  SEL R9, RZ, 0x4, !P6 ;  /* 0x00000004ff097807 */ /* 0x000fe20007000000 */
[----:B------:R-:W-:Y:S01]  /*236f0*/  IMAD.MOV.U32 R239, RZ, RZ, R177 ;  /* 0x000000ffffef7224 */ /* 0x000fe200078e00b1 */
[----:B------:R-:W-:Y:S01]  /*23700*/  IADD3 R6, P5, R0, R126, RZ ;  /* 0x0000007e00067210 */ /* 0x000fe20007fbe0ff */
[----:B------:R-:W2:Y:S01]  /*23710*/  LDL R38, [R1+0xab4] ;  /* 0x000ab40001267983 */ /* 0x000ea20000100800 */
[----:B------:R-:W-:-:S02]  /*23720*/  SEL R7, R7, RZ, !P0 ;  /* 0x000000ff07077207 */ /* 0x000fc40004000000 */
[----:B------:R-:W-:Y:S01]  /*23730*/  SEL R9, R9, RZ, !P0 ;  /* 0x000000ff09097207 */ /* 0x000fe20004000000 */
[----:B------:R-:W2:Y:S01]  /*23740*/  LDL R35, [R1+0xac0] ;  /* 0x000ac00001237983 */ /* 0x000ea20000100800 */
[----:B------:R-:W-:Y:S01]  /*23750*/  IADD3 R8, P6, R0, R125, RZ ;  /* 0x0000007d00087210 */ /* 0x000fe20007fde0ff */
[C---:B---3--:R-:W-:Y:S01]  /*23760*/  IMAD.X R5, R2.reuse, 0x1, R124, P4 ;  /* 0x0000000102057824 */ /* 0x048fe200020e067c */
[----:B------:R-:W-:Y:S01]  /*23770*/  ISETP.NE.U32.AND P4, PT, R7, RZ, PT ;  /* 0x000000ff0700720c */ /* 0x000fe20003f85070 */
[----:B------:R-:W3:Y:S01]  /*23780*/  LDL R18, [R1+0xac4] ;  /* 0x000ac40001127983 */ /* 0x000ee20000100800 */
[C---:B------:R-:W-:Y:S01]  /*23790*/  IMAD.X R7, R2.reuse, 0x1, R34, P5 ;  /* 0x0000000102077824 */ /* 0x040fe200028e0622 */
[----:B------:R-:W-:Y:S02]  /*237a0*/  ISETP.NE.U32.AND P5, PT, R9, RZ, PT ;  /* 0x000000ff0900720c */ /* 0x000fe40003fa5070 */
[----:B------:R2:W-:Y:S01]  /*237b0*/  LDGSTS.E [R3+0x3800], [R4.64], P1 ;  /* 0x0380000004037fae */ /* 0x0005e20008921844 */
[----:B------:R-:W-:-:S03]  /*237c0*/  IADD3.X R9, R2, R33, RZ, P6, !PT ;  /* 0x0000002102097210 */ /* 0x000fc600037fe4ff */
[----:B------:R1:W-:Y:S01]  /*237d0*/  LDGSTS.E [R3+0x3a00], [R6.64], P1 ;  /* 0x03a0000006037fae */ /* 0x0003e20008921844 */
[----:B------:R-:W-:-:S03]  /*237e0*/  IADD3 R10, P6, R0, R19, RZ ;  /* 0x00000013000a7210 */ /* 0x000fc60007fde0ff */
[----:B------:R-:W3:Y:S04]  /*237f0*/  LDL R19, [R1+0xacc] ;  /* 0x000acc0001137983 */ /* 0x000ee80000100800 */
[----:B------:R-:W-:Y:S04]  /*23800*/  STL.64 [R1+0x2b0], R112 ;  /* 0x0002b07001007387 */ /* 0x000fe80000100a00 */
[----:B------:R1:W-:Y:S01]  /*23810*/  STL.64 [R1+0x2b8], R114 ;  /* 0x0002b87201007387 */ /* 0x0003e20000100a00 */
[----:B----4-:R-:W-:-:S03]  /*23820*/  IMAD.X R11, R2, 0x1, R17, P6 ;  /* 0x00000001020b7824 */ /* 0x010fc600030e0611 */
[----:B------:R-:W4:Y:S04]  /*23830*/  LDL R34, [R1+0xb30] ;  /* 0x000b300001227983 */ /* 0x000f280000100800 */
[----:B------:R-:W4:Y:S01]  /*23840*/  LDL R17, [R1+0xb38] ;  /* 0x000b380001117983 */ /* 0x000f220000100800 */
[----:B-1----:R-:W-:Y:S03]  /*23850*/  HMMA.1688.F32.TF32 R112, R12, R178, R236 ;  /* 0x000000b20c70723c */ /* 0x002fe600000810ec */
[----:B------:R-:W4:Y:S04]  /*23860*/  LDL R33, [R1+0xb34] ;  /* 0x000b340001217983 */ /* 0x000f280000100800 */
[----:B------:R1:W-:Y:S04]  /*23870*/  LDGSTS.E [R3+0x3c00], [R8.64], P1 ;  /* 0x03c0000008037fae */ /* 0x0003e80008921844 */
[----:B------:R1:W-:Y:S01]  /*23880*/  LDGSTS.E [R3+0x3e00], [R10.64], P1 ;  /* 0x03e000000a037fae */ /* 0x0003e20008921844 */
[----:B------:R-:W-:-:S05]  /*23890*/  IADD3 R6, P1, R0, R39, RZ ;  /* 0x0000002700067210 */ /* 0x000fca0007f3e0ff */
[----:B------:R-:W-:Y:S01]  /*238a0*/  IMAD.X R7, R2, 0x1, R23, P1 ;  /* 0x0000000102077824 */ /* 0x000fe200008e0617 */
[C---:B--2---:R-:W-:Y:S02]  /*238b0*/  IADD3 R4, P6, R0.reuse, R16, RZ ;  /* 0x0000001000047210 */ /* 0x044fe40007fde0ff */
[----:B------:R-:W2:Y:S04]  /*238c0*/  LDL R16, [R1+0xb40] ;  /* 0x000b400001107983 */ /* 0x000ea80000100800 */
[----:B------:R1:W-:Y:S04]  /*238d0*/  STL.64 [R1+0x290], R112 ;  /* 0x0002907001007387 */ /* 0x0003e80000100a00 */
[----:B------:R1:W-:Y:S04]  /*238e0*/  STL.64 [R1+0x298], R114 ;  /* 0x0002987201007387 */ /* 0x0003e80000100a00 */
[----:B------:R-:W2:Y:S01]  /*238f0*/  LDL R23, [R1+0xb3c] ;  /* 0x000b3c0001177983 */ /* 0x000ea20000100800 */
[----:B-1----:R-:W-:-:S03]  /*23900*/  IADD3 R10, P1, R0, R21, RZ ;  /* 0x00000015000a7210 */ /* 0x002fc60007f3e0ff */
[----:B------:R-:W2:Y:S04]  /*23910*/  LDL R21, [R1+0xb48] ;  /* 0x000b480001157983 */ /* 0x000ea80000100800 */
[----:B------:R-:W2:Y:S01]  /*23920*/  LDL R39, [R1+0xbc0] ;  /* 0x000bc00001277983 */ /* 0x000ea20000100800 */
[----:B------:R-:W-:Y:S01]  /*23930*/  IMAD.X R5, R2, 0x1, R38, P6 ;  /* 0x0000000102057824 */ /* 0x000fe200030e0626 */
[----:B------:R-:W-:Y:S01]  /*23940*/  MOV R113, R173 ;  /* 0x000000ad00717202 */ /* 0x000fe20000000f00 */
[----:B------:R-:W-:Y:S01]  /*23950*/  IMAD.MOV.U32 R112, RZ, RZ, R176 ;  /* 0x000000ffff707224 */ /* 0x000fe200078e00b0 */
[----:B------:R-:W-:Y:S01]  /*23960*/  MOV R239, R32 ;  /* 0x0000002000ef7202 */ /* 0x000fe20000000f00 */
[----:B------:R-:W-:Y:S01]  /*23970*/  IMAD.MOV.U32 R114, RZ, RZ, R172 ;  /* 0x000000ffff727224 */ /* 0x000fe200078e00ac */
[----:B------:R-:W-:Y:S01]  /*23980*/  IADD3 R8, P6, R0, R35, RZ ;  /* 0x0000002300087210 */ /* 0x000fe20007fde0ff */
[----:B------:R4:W-:Y:S04]  /*23990*/  LDGSTS.E [R3+0x5800], [R4.64], P2 ;  /* 0x0580000004037fae */ /* 0x0009e80009121844 */
[----:B---3--:R-:W-:Y:S01]  /*239a0*/  IMAD.X R9, R2, 0x1, R18, P6 ;  /* 0x0000000102097824 */ /* 0x008fe200030e0612 */
[----:B------:R1:W-:Y:S04]  /*239b0*/  LDGSTS.E [R3+0x5a00], [R6.64], P2 ;  /* 0x05a0000006037fae */ /* 0x0003e80009121844 */
[----:B------:R-:W3:Y:S01]  /*239c0*/  LDL R18, [R1+0xb44] ;  /* 0x000b440001127983 */ /* 0x000ee20000100800 */
[----:B------:R-:W-:-:S03]  /*239d0*/  ISETP.GT.AND P6, PT, R241, 0x1b, PT ;  /* 0x0000001bf100780c */ /* 0x000fc60003fc4270 */
[----:B------:R2:W-:Y:S01]  /*239e0*/  LDGSTS.E [R3+0x5c00], [R8.64], P2 ;  /* 0x05c0000008037fae */ /* 0x0005e20009121844 */
[----:B------:R-:W-:-:S03]  /*239f0*/  IMAD.X R11, R2, 0x1, R19, P1 ;  /* 0x00000001020b7824 */ /* 0x000fc600008e0613 */
[----:B------:R-:W3:Y:S01]  /*23a00*/  LDL R19, [R1+0xb4c] ;  /* 0x000b4c0001137983 */ /* 0x000ee20000100800 */
[----:B-1----:R-:W-:-:S03]  /*23a10*/  SEL R7, RZ, 0x4, !P6 ;  /* 0x00000004ff077807 */ /* 0x002fc60007000000 */
[----:B------:R1:W-:Y:S01]  /*23a20*/  LDGSTS.E [R3+0x5e00], [R10.64], P2 ;  /* 0x05e000000a037fae */ /* 0x0003e20009121844 */
[----:B------:R-:W-:-:S03]  /*23a30*/  ISETP.GT.AND P1, PT, R241, 0x1f, PT ;  /* 0x0000001ff100780c */ /* 0x000fc60003f24270 */
[----:B------:R-:W3:Y:S01]  /*23a40*/  LDL R35, [R1+0xbc4] ;  /* 0x000bc40001237983 */ /* 0x000ee20000100800 */
[C---:B----4-:R-:W-:Y:S01]  /*23a50*/  IADD3 R4, P2, R0.reuse, R34, RZ ;  /* 0x0000002200047210 */ /* 0x050fe20007f5e0ff */
[----:B------:R-:W-:Y:S02]  /*23a60*/  IMAD.MOV.U32 R115, RZ, RZ, R165 ;  /* 0x000000ffff737224 */ /* 0x000fe400078e00a5 */
[----:B------:R-:W-:Y:S01]  /*23a70*/  IMAD.MOV.U32 R236, RZ, RZ, R164 ;  /* 0x000000ffffec7224 */ /* 0x000fe200078e00a4 */
[----:B------:R-:W-:Y:S01]  /*23a80*/  IADD3 R6, P6, R0, R17, RZ ;  /* 0x0000001100067210 */ /* 0x000fe20007fde0ff */
[----:B------:R-:W-:Y:S01]  /*23a90*/  IMAD.MOV.U32 R237, RZ, RZ, R161 ;  /* 0x000000ffffed7224 */ /* 0x000fe200078e00a1 */
[----:B------:R-:W4:Y:S01]  /*23aa0*/  LDL R17, [R1+0xbb0] ;  /* 0x000bb00001117983 */ /* 0x000f220000100800 */
[----:B-1----:R-:W-:Y:S01]  /*23ab0*/  SEL R11, RZ, 0x4, !P1 ;  /* 0x00000004ff0b7807 */ /* 0x002fe20004800000 */
[----:B------:R-:W-:Y:S02]  /*23ac0*/  IMAD.X R5, R2, 0x1, R33, P2 ;  /* 0x0000000102057824 */ /* 0x000fe400010e0621 */
[----:B------:R-:W4:Y:S01]  /*23ad0*/  LDL R38, [R1+0xbc8] ;  /* 0x000bc80001267983 */ /* 0x000f220000100800 */
[----:B------:R-:W-:-:S03]  /*23ae0*/  SEL R7, R7, RZ, !P0 ;  /* 0x000000ff07077207 */ /* 0x000fc60004000000 */
[----:B------:R-:W4:Y:S01]  /*23af0*/  LDL R33, [R1+0xbb8] ;  /* 0x000bb80001217983 */ /* 0x000f220000100800 */
[----:B------:R-:W-:Y:S02]  /*23b00*/  ISETP.NE.U32.AND P2, PT, R7, RZ, PT ;  /* 0x000000ff0700720c */ /* 0x000fe40003f45070 */
[----:B--2---:R-:W-:Y:S01]  /*23b10*/  IADD3 R8, P1, R0, R16, RZ ;  /* 0x0000001000087210 */ /* 0x004fe20007f3e0ff */
[----:B------:R-:W1:Y:S04]  /*23b20*/  S2R R32, SR_TID.X ;  /* 0x0000000000207919 */ /* 0x000e680000002100 */
[----:B------:R-:W2:Y:S01]  /*23b30*/  LDL R16, [R1+0xbb4] ;  /* 0x000bb40001107983 */ /* 0x000ea20000100800 */
[----:B------:R-:W-:Y:S01]  /*23b40*/  HMMA.1688.F32.TF32 R112, R12, R174, R112 ;  /* 0x000000ae0c70723c */ /* 0x000fe20000081070 */
[----:B------:R-:W-:Y:S01]  /*23b50*/  IMAD.MOV.U32 R238, RZ, RZ, R160 ;  /* 0x000000ffffee7224 */ /* 0x000fe200078e00a0 */
[----:B------:R-:W-:Y:S01]  /*23b60*/  SEL R11, R11, RZ, !P0 ;  /* 0x000000ff0b0b7207 */ /* 0x000fe20004000000 */
[----:B------:R4:W-:Y:S01]  /*23b70*/  LDGSTS.E [R3+0x7800], [R4.64], P3 ;  /* 0x0780000004037fae */ /* 0x0009e20009921844 */
[----:B------:R-:W-:-:S03]  /*23b80*/  IMAD.X R7, R2, 0x1, R23, P6 ;  /* 0x0000000102077824 */ /* 0x000fc600030e0617 */
[----:B------:R-:W2:Y:S01]  /*23b90*/  LDL R23, [R1+0xbbc] ;  /* 0x000bbc0001177983 */ /* 0x000ea20000100800 */
[----:B------:R-:W-:-:S03]  /*23ba0*/  IADD3 R10, P6, R0, R21, RZ ;  /* 0x00000015000a7210 */ /* 0x000fc60007fde0ff */
[----:B------:R-:W2:Y:S01]  /*23bb0*/  LDL R21, [R1+0xc30] ;  /* 0x000c300001157983 */ /* 0x000ea20000100800 */
[----:B------:R-:W-:Y:S03]  /*23bc0*/  HMMA.1688.F32.TF32 R12, R12, R170, R236 ;  /* 0x000000aa0c0c723c */ /* 0x000fe600000810ec */
[----:B------:R1:W-:Y:S08]  /*23bd0*/  LDGSTS.E [R3+0x7a00], [R6.64], P3 ;  /* 0x07a0000006037fae */ /* 0x0003f00009921844 */
[----:B------:R-:W-:Y:S04]  /*23be0*/  STL.64 [R1+0x280], R112 ;  /* 0x0002807001007387 */ /* 0x000fe80000100a00 */
[----:B------:R-:W-:Y:S04]  /*23bf0*/  STL.64 [R1+0x288], R114 ;  /* 0x0002887201007387 */ /* 0x000fe80000100a00 */
[----:B------:R-:W2:Y:S01]  /*23c00*/  LDL R34, [R1+0xbcc] ;  /* 0x000bcc0001227983 */ /* 0x000ea20000100800 */
[----:B---3--:R-:W-:Y:S01]  /*23c10*/  IMAD.X R9, R2, 0x1, R18, P1 ;  /* 0x0000000102097824 */ /* 0x008fe200008e0612 */
[----:B-1----:R-:W-:-:S02]  /*23c20*/  LOP3.LUT R18, R32, 0x1f, RZ, 0xc0, !PT ;  /* 0x0000001f20127812 */ /* 0x002fc400078ec0ff */
[----:B------:R-:W-:Y:S01]  /*23c30*/  ISETP.NE.U32.AND P1, PT, R11, RZ, PT ;  /* 0x000000ff0b00720c */ /* 0x000fe20003f25070 */
[----:B------:R-:W3:Y:S01]  /*23c40*/  LDL R32, [R1+0xc38] ;  /* 0x000c380001207983 */ /* 0x000ee20000100800 */
[----:B------:R-:W-:Y:S01]  /*23c50*/  IMAD.X R11, R2, 0x1, R19, P6 ;  /* 0x00000001020b7824 */ /* 0x000fe200030e0613 */
[----:B------:R-:W-:Y:S02]  /*23c60*/  ISETP.GE.AND P6, PT, R18, R241, PT ;  /* 0x000000f11200720c */ /* 0x000fe40003fc6270 */
[----:B------:R-:W3:Y:S02]  /*23c70*/  LDL R19, [R1+0xc34] ;  /* 0x000c340001137983 */ /* 0x000ee40000100800 */
[----:B------:R-:W-:Y:S02]  /*23c80*/  SEL R7, RZ, 0x4, P6 ;  /* 0x00000004ff077807 */ /* 0x000fe40003000000 */
[----:B------:R-:W3:Y:S02]  /*23c90*/  LDL R18, [R1+0xc40] ;  /* 0x000c400001127983 */ /* 0x000ee40000100800 */
[----:B------:R-:W-:-:S02]  /*23ca0*/  SEL R7, R7, RZ, !P0 ;  /* 0x000000ff07077207 */ /* 0x000fc40004000000 */
[----:B------:R1:W-:Y:S04]  /*23cb0*/  LDGSTS.E [R3+0x7c00], [R8.64], P3 ;  /* 0x07c0000008037fae */ /* 0x0003e80009921844 */
[----:B------:R1:W-:Y:S01]  /*23cc0*/  LDGSTS.E [R3+0x7e00], [R10.64], P3 ;  /* 0x07e000000a037fae */ /* 0x0003e20009921844 */
[----:B----4-:R-:W-:-:S03]  /*23cd0*/  IADD3 R4, P6, R0, R17, RZ ;  /* 0x0000001100047210 */ /* 0x010fc60007fde0ff */
[----:B------:R-:W4:Y:S01]  /*23ce0*/  LDL R17, [R1+0xc3c] ;  /* 0x000c3c0001117983 */ /* 0x000f220000100800 */
[----:B------:R-:W-:-:S03]  /*23cf0*/  IADD3 R6, P0, R0, R33, RZ ;  /* 0x0000002100067210 */ /* 0x000fc60007f1e0ff */
[----:B------:R-:W4:Y:S04]  /*23d00*/  LDL R33, [R1+0xc48] ;  /* 0x000c480001217983 */ /* 0x000f280000100800 */
[----:B-1----:R-:W4:Y:S01]  /*23d10*/  LDL R11, [R1+0xcb0] ;  /* 0x000cb000010b7983 */ /* 0x002f220000100800 */
[----:B------:R-:W-:Y:S01]  /*23d20*/  ISETP.NE.U32.AND P3, PT, R7, RZ, PT ;  /* 0x000000ff0700720c */ /* 0x000fe20003f65070 */
[----:B--2---:R-:W-:Y:S02]  /*23d30*/  IMAD.X R5, R2, 0x1, R16, P6 ;  /* 0x0000000102057824 */ /* 0x004fe400030e0610 */
[----:B------:R-:W2:Y:S04]  /*23d40*/  LDL R16, [R1+0xc44] ;  /* 0x000c440001107983 */ /* 0x000ea80000100800 */
[----:B------:R-:W-:Y:S04]  /*23d50*/  STL.64 [R1+0x1f0], R12 ;  /* 0x0001f00c01007387 */ /* 0x000fe80000100a00 */
[----:B------:R1:W-:Y:S01]  /*23d60*/  STL.64 [R1+0x1f8], R14 ;  /* 0x0001f80e01007387 */ /* 0x0003e20000100a00 */
[----:B------:R-:W-:-:S03]  /*23d70*/  IADD3 R8, P6, R0, R39, RZ ;  /* 0x0000002700087210 */ /* 0x000fc60007fde0ff */
[----:B------:R-:W2:Y:S01]  /*23d80*/  LDL R10, [R1+0xc4c] ;  /* 0x000c4c00010a7983 */ /* 0x000ea20000100800 */
[----:B------:R-:W-:-:S03]  /*23d90*/  IMAD.X R7, R2, 0x1, R23, P0 ;  /* 0x0000000102077824 */ /* 0x000fc600000e0617 */
[----:B------:R-:W2:Y:S01]  /*23da0*/  LDL R23, [R1+0xcb8] ;  /* 0x000cb80001177983 */ /* 0x000ea20000100800 */
[----:B------:R-:W-:-:S03]  /*23db0*/  IMAD.X R9, R2, 0x1, R35, P6 ;  /* 0x0000000102097824 */ /* 0x000fc600030e0623 */
[----:B-1----:R-:W2:Y:S04]  /*23dc0*/  LDL R15, [R1+0xcb4] ;  /* 0x000cb400010f7983 */ /* 0x002ea80000100800 */
[----:B------:R-:W2:Y:S04]  /*23dd0*/  LDL R14, [R1+0xcc0] ;  /* 0x000cc000010e7983 */ /* 0x000ea80000100800 */
[----:B------:R1:W-:Y:S04]  /*23de0*/  LDGSTS.E [R3+0x9800], [R4.64], P4 ;  /* 0x0980000004037fae */ /* 0x0003e8000a121844 */
[----:B------:R1:W-:Y:S04]  /*23df0*/  LDGSTS.E [R3+0x9a00], [R6.64], P4 ;  /* 0x09a0000006037fae */ /* 0x0003e8000a121844 */
[----:B------:R-:W2:Y:S04]  /*23e00*/  LDL R13, [R1+0xcc8] ;  /* 0x000cc800010d7983 */ /* 0x000ea80000100800 */
[----:B------:R-:W2:Y:S01]  /*23e10*/  LDL R12, [R1+0xcc4] ;  /* 0x000cc400010c7983 */ /* 0x000ea20000100800 */
[----:B-1----:R-:W-:-:S03]  /*23e20*/  IADD3 R6, P6, R0, R21, RZ ;  /* 0x0000001500067210 */ /* 0x002fc60007fde0ff */
[----:B------:R1:W-:Y:S04]  /*23e30*/  LDGSTS.E [R3+0x9c00], [R8.64], P4 ;  /* 0x09c0000008037fae */ /* 0x0003e8000a121844 */
[----:B------:R-:W2:Y:S01]  /*23e40*/  LDL R21, [R1+0xcbc] ;  /* 0x000cbc0001157983 */ /* 0x000ea20000100800 */
[----:B------:R-:W-:Y:S01]  /*23e50*/  IADD3 R4, P0, R0, R38, RZ ;  /* 0x0000002600047210 */ /* 0x000fe20007f1e0ff */
[----:B---3--:R-:W-:Y:S01]  /*23e60*/  IMAD.X R7, R2, 0x1, R19, P6 ;  /* 0x0000000102077824 */ /* 0x008fe200030e0613 */
[----:B------:R-:W-:Y:S01]  /*23e70*/  LOP3.LUT R36, R36, 0x60, RZ, 0xc0, !PT ;  /* 0x0000006024247812 */ /* 0x000fe200078ec0ff */
[----:B------:R-:W3:Y:S01]  /*23e80*/  LDL R19, [R1+0xccc] ;  /* 0x000ccc0001137983 */ /* 0x000ee20000100800 */
[----:B------:R-:W-:Y:S02]  /*23e90*/  IADD3.X R5, R2, R34, RZ, P0, !PT ;  /* 0x0000002202057210 */ /* 0x000fe400007fe4ff */
[----:B-1----:R-:W-:Y:S01]  /*23ea0*/  IADD3 R8, P0, R0, R32, RZ ;  /* 0x0000002000087210 */ /* 0x002fe20007f1e0ff */
[----:B------:R-:W3:Y:S04]  /*23eb0*/  LDL R34, [R1+0xd44] ;  /* 0x000d440001227983 */ /* 0x000ee80000100800 */
[----:B------:R1:W-:Y:S04]  /*23ec0*/  LDGSTS.E [R3+0x9e00], [R4.64], P4 ;  /* 0x09e0000004037fae */ /* 0x0003e8000a121844 */
[----:B------:R-:W3:Y:S01]  /*23ed0*/  LDL R32, [R1+0xd30] ;  /* 0x000d300001207983 */ /* 0x000ee20000100800 */
[----:B----4-:R-:W-:-:S03]  /*23ee0*/  IMAD.X R9, R2, 0x1, R17, P0 ;  /* 0x0000000102097824 */ /* 0x010fc600000e0611 */
[----:B------:R4:W-:Y:S01]  /*23ef0*/  LDGSTS.E [R3+0xb800], [R6.64], P5 ;  /* 0x0b80000006037fae */ /* 0x0009e2000a921844 */
[----:B-1----:R-:W-:-:S03]  /*23f00*/  IADD3 R4, P4, R0, R18, RZ ;  /* 0x0000001200047210 */ /* 0x002fc60007f9e0ff */
[----:B------:R-:W3:Y:S04]  /*23f10*/  LDL R17, [R1+0xd34] ;  /* 0x000d340001117983 */ /* 0x000ee80000100800 */
[----:B------:R-:W3:Y:S01]  /*23f20*/  LDL R18, [R1+0xd38] ;  /* 0x000d380001127983 */ /* 0x000ee20000100800 */
[----:B----4-:R-:W-:-:S03]  /*23f30*/  IADD3 R6, P0, R0, R33, RZ ;  /* 0x0000002100067210 */ /* 0x010fc60007f1e0ff */
[----:B------:R1:W-:Y:S04]  /*23f40*/  LDGSTS.E [R3+0xba00], [R8.64], P5 ;  /* 0x0ba0000008037fae */ /* 0x0003e8000a921844 */
[----:B------:R-:W4:Y:S01]  /*23f50*/  LDL R33, [R1+0xda0] ;  /* 0x000da00001217983 */ /* 0x000f220000100800 */
[----:B------:R-:W-:-:S03]  /*23f60*/  IMAD.SHL.U32 R37, R37, 0x4, RZ ;  /* 0x0000000425257824 */ /* 0x000fc600078e00ff */
[----:B------:R-:W4:Y:S04]  /*23f70*/  LDL R35, [R1+0xe08] ;  /* 0x000e080001237983 */ /* 0x000f280000100800 */
[----:B------:R-:W4:Y:S04]  /*23f80*/  LDL R112, [R1+0xd9c] ;  /* 0x000d9c0001707983 */ /* 0x000f280000100800 */
[----:B------:R-:W4:Y:S04]  /*23f90*/  LDL R39, [R1+0xdb8] ;  /* 0x000db80001277983 */ /* 0x000f280000100800 */
[----:B------:R-:W4:Y:S01]  /*23fa0*/  LDL R38, [R1+0xdac] ;  /* 0x000dac0001267983 */ /* 0x000f220000100800 */
[----:B--2---:R-:W-:Y:S01]  /*23fb0*/  IMAD.X R5, R2, 0x1, R16, P4 ;  /* 0x0000000102057824 */ /* 0x004fe200020e0610 */
[----:B-1----:R-:W-:-:S02]  /*23fc0*/  IADD3 R8, P4, R0, R11, RZ ;  /* 0x0000000b00087210 */ /* 0x002fc40007f9e0ff */
[----:B------:R-:W2:Y:S04]  /*23fd0*/  LDL R16, [R1+0xd40] ;  /* 0x000d400001107983 */ /* 0x000ea80000100800 */
[----:B------:R-:W4:Y:S04]  /*23fe0*/  LDL R11, [R1+0xd3c] ;  /* 0x000d3c00010b7983 */ /* 0x000f280000100800 */
[----:B------:R1:W-:Y:S01]  /*23ff0*/  LDGSTS.E [R3+0xbc00], [R4.64], P5 ;  /* 0x0bc0000004037fae */ /* 0x0003e2000a921844 */
[----:B------:R-:W-:-:S03]  /*24000*/  IMAD.X R7, R2, 0x1, R10, P0 ;  /* 0x0000000102077824 */ /* 0x000fc600000e060a */
[----:B------:R-:W4:Y:S04]  /*24010*/  LDL R10, [R1+0xd48] ;  /* 0x000d4800010a7983 */ /* 0x000f280000100800 */
[----:B------:R1:W-:Y:S01]  /*24020*/  LDGSTS.E [R3+0xbe00], [R6.64], P5 ;  /* 0x0be0000006037fae */ /* 0x0003e2000a921844 */
[----:B------:R-:W-:Y:S01]  /*24030*/  IMAD.X R9, R2, 0x1, R15, P4 ;  /* 0x0000000102097824 */ /* 0x000fe200020e060f */
[C---:B-1----:R-:W-:Y:S02]  /*24040*/  IADD3 R4, P0, R0.reuse, R23, RZ ;  /* 0x0000001700047210 */ /* 0x042fe40007f1e0ff */
[----:B------:R-:W4:Y:S04]  /*24050*/  LDL R15, [R1+0xd50] ;  /* 0x000d5000010f7983 */ /* 0x000f280000100800 */
[----:B------:R1:W-:Y:S01]  /*24060*/  LDGSTS.E [R3+0xd800], [R8.64], P2 ;  /* 0x0d80000008037fae */ /* 0x0003e20009121844 */
[----:B------:R-:W-:-:S03]  /*24070*/  IADD3 R6, P4, R0, R14, RZ ;  /* 0x0000000e00067210 */ /* 0x000fc60007f9e0ff */
[----:B------:R-:W4:Y:S04]  /*24080*/  LDL R23, [R1+0xd60] ;  /* 0x000d600001177983 */ /* 0x000f280000100800 */
[----:B------:R-:W4:Y:S01]  /*24090*/  LDL R14, [R1+0xd4c] ;  /* 0x000d4c00010e7983 */ /* 0x000f220000100800 */
[----:B------:R-:W-:Y:S01]  /*240a0*/  IMAD.X R5, R2, 0x1, R21, P0 ;  /* 0x0000000102057824 */ /* 0x000fe200000e0615 */
[----:B-1----:R-:W-:Y:S02]  /*240b0*/  IADD3 R8, P0, R0, R13, RZ ;  /* 0x0000000d00087210 */ /* 0x002fe40007f1e0ff */
[----:B------:R-:W4:Y:S04]  /*240c0*/  LDL R21, [R1+0xd70] ;  /* 0x000d700001157983 */ /* 0x000f280000100800 */
[----:B------:R-:W4:Y:S01]  /*240d0*/  LDL R13, [R1+0xd54] ;  /* 0x000d5400010d7983 */ /* 0x000f220000100800 */
[----:B------:R-:W-:-:S03]  /*240e0*/  IADD3.X R7, R2, R12, RZ, P4, !PT ;  /* 0x0000000c02077210 */ /* 0x000fc600027fe4ff */
[----:B------:R-:W4:Y:S01]  /*240f0*/  LDL R12, [R1+0xd64] ;  /* 0x000d6400010c7983 */ /* 0x000f220000100800 */
[----:B---3--:R-:W-:-:S03]  /*24100*/  IMAD.X R9, R2, 0x1, R19, P0 ;  /* 0x0000000102097824 */ /* 0x008fc600000e0613 */
[----:B------:R1:W-:Y:S04]  /*24110*/  LDGSTS.E [R3+0xda00], [R4.64], P2 ;  /* 0x0da0000004037fae */ /* 0x0003e80009121844 */
[----:B------:R3:W-:Y:S04]  /*24120*/  LDGSTS.E [R3+0xdc00], [R6.64], P2 ;  /* 0x0dc0000006037fae */ /* 0x0007e80009121844 */
[----:B------:R-:W4:Y:S01]  /*24130*/  LDL R19, [R1+0xd74] ;  /* 0x000d740001137983 */ /* 0x000f220000100800 */
[----:B-1----:R-:W-:-:S03]  /*24140*/  IADD3 R4, P4, R0, R32, RZ ;  /* 0x0000002000047210 */ /* 0x002fc60007f9e0ff */
[----:B------:R2:W-:Y:S01]  /*24150*/  LDGSTS.E [R3+0xde00], [R8.64], P2 ;  /* 0x0de0000008037fae */ /* 0x0005e20009121844 */
[----:B---3--:R-:W-:-:S03]  /*24160*/  IADD3 R6, P0, R0, R18, RZ ;  /* 0x0000001200067210 */ /* 0x008fc60007f1e0ff */
[----:B------:R-:W3:Y:S04]  /*24170*/  LDL R32, [R1+0xd94] ;  /* 0x000d940001207983 */ /* 0x000ee80000100800 */
[----:B------:R-:W3:Y:S01]  /*24180*/  LDL R18, [R1+0xd80] ;  /* 0x000d800001127983 */ /* 0x000ee20000100800 */
[----:B------:R-:W-:-:S03]  /*24190*/  IMAD.X R5, R2, 0x1, R17, P4 ;  /* 0x0000000102057824 */ /* 0x000fc600020e0611 */
[----:B------:R-:W3:Y:S04]  /*241a0*/  LDL R17, [R1+0xd90] ;  /* 0x000d900001117983 */ /* 0x000ee80000100800 */
[----:B------:R1:W-:Y:S01]  /*241b0*/  LDGSTS.E [R3+0xf800], [R4.64], P1 ;  /* 0x0f80000004037fae */ /* 0x0003e20008921844 */
[----:B--2---:R-:W-:-:S03]  /*241c0*/  IADD3 R8, P2, R0, R16, RZ ;  /* 0x0000001000087210 */ /* 0x004fc60007f5e0ff */
[----:B------:R-:W2:Y:S01]  /*241d0*/  LDL R16, [R1+0xd84] ;  /* 0x000d840001107983 */ /* 0x000ea20000100800 */
[C---:B----4-:R-:W-:Y:S02]  /*241e0*/  IMAD.X R7, R2.reuse, 0x1, R11, P0 ;  /* 0x0000000102077824 */ /* 0x050fe400000e060b */
[----:B------:R-:W-:-:S03]  /*241f0*/  IMAD.X R9, R2, 0x1, R34, P2 ;  /* 0x0000000102097824 */ /* 0x000fc600010e0622 */
[----:B------:R4:W-:Y:S01]  /*24200*/  LDGSTS.E [R3+0xfa00], [R6.64], P1 ;  /* 0x0fa0000006037fae */ /* 0x0009e20008921844 */
[----:B------:R-:W-:-:S03]  /*24210*/  IADD3 R10, P0, R0, R10, RZ ;  /* 0x0000000a000a7210 */ /* 0x000fc60007f1e0ff */
[----:B------:R4:W-:Y:S01]  /*24220*/  LDGSTS.E [R3+0xfc00], [R8.64], P1 ;  /* 0x0fc0000008037fae */ /* 0x0009e20008921844 */
[----:B-1----:R-:W-:-:S03]  /*24230*/  IADD3 R4, P2, R243, R15, RZ ;  /* 0x0000000ff3047210 */ /* 0x002fc60007f5e0ff */
[----:B------:R-:W2:Y:S01]  /*24240*/  LDL R15, [R1+0xdb0] ;  /* 0x000db000010f7983 */ /* 0x000ea20000100800 */
[----:B------:R-:W-:-:S03]  /*24250*/  IMAD.X R11, R2, 0x1, R14, P0 ;  /* 0x00000001020b7824 */ /* 0x000fc600000e060e */
[----:B------:R-:W2:Y:S01]  /*24260*/  LDL R14, [R1+0xda4] ;  /* 0x000da400010e7983 */ /* 0x000ea20000100800 */
[----:B----4-:R-:W-:-:S03]  /*24270*/  IADD3 R6, P0, R243, R23, RZ ;  /* 0x00000017f3067210 */ /* 0x010fc60007f1e0ff */
[----:B------:R-:W4:Y:S01]  /*24280*/  LDL R23, [R1+0xdc0] ;  /* 0x000dc00001177983 */ /* 0x000f220000100800 */
[----:B------:R-:W-:-:S03]  /*24290*/  SHF.R.U32.HI R36, RZ, 0x1, R36 ;  /* 0x00000001ff247819 */ /* 0x000fc60000011624 */
[----:B------:R1:W-:Y:S01]  /*242a0*/  LDGSTS.E [R3+0xfe00], [R10.64], P1 ;  /* 0x0fe000000a037fae */ /* 0x0003e20008921844 */
[----:B------:R-:W-:-:S03]  /*242b0*/  IADD3.X R5, R242, R13, RZ, P2, !PT ;  /* 0x0000000df2057210 */ /* 0x000fc600017fe4ff */
[----:B------:R-:W0:Y:S04]  /*242c0*/  LDGDEPBAR ;  /* 0x00000000000079af */ /* 0x000e280000000000 */
[----:B------:R-:W4:Y:S01]  /*242d0*/  LDL R13, [R1+0xdb4] ;  /* 0x000db400010d7983 */ /* 0x000f220000100800 */
[----:B------:R-:W-:-:S03]  /*242e0*/  IMAD.X R7, R242, 0x1, R12, P0 ;  /* 0x00000001f2077824 */ /* 0x000fc600000e060c */
[----:B------:R-:W4:Y:S01]  /*242f0*/  LDL R12, [R1+0xdc4] ;  /* 0x000dc400010c7983 */ /* 0x000f220000100800 */
[----:B------:R-:W-:Y:S02]  /*24300*/  LOP3.LUT R34, R37, R36, RZ, 0x3c, !PT ;  /* 0x0000002425227212 */ /* 0x000fe400078e3cff */
[----:B------:R-:W-:Y:S01]  /*24310*/  IADD3 R8, P1, R243, R21, RZ ;  /* 0x00000015f3087210 */ /* 0x000fe20007f3e0ff */
[----:B-1----:R-:W4:Y:S02]  /*24320*/  LDL R11, [R1+0xe1c] ;  /* 0x000e1c00010b7983 */ /* 0x002f240000100800 */
[----:B------:R-:W-:Y:S02]  /*24330*/  IMAD R3, R252, 0x4000, R34 ;  /* 0x00004000fc037824 */ /* 0x000fe400078e0222 */
[----:B------:R-:W4:Y:S04]  /*24340*/  LDL R21, [R1+0xdd0] ;  /* 0x000dd00001157983 */ /* 0x000f280000100800 */
[----:B------:R3:W-:Y:S01]  /*24350*/  LDGSTS.E [R3+0x40000], [R4.64], P3 ;  /* 0x4000000004037fae */ /* 0x0007e20009921844 */
[----:B------:R-:W-:-:S03]  /*24360*/  IMAD.X R9, R242, 0x1, R19, P1 ;  /* 0x00000001f2097824 */ /* 0x000fc600008e0613 */
[----:B------:R1:W-:Y:S04]  /*24370*/  LDGSTS.E [R3+0x40400], [R6.64], P3 ;  /* 0x4040000006037fae */ /* 0x0003e80009921844 */
[----:B------:R-:W4:Y:S01]  /*24380*/  LDL R19, [R1+0xddc] ;  /* 0x000ddc0001137983 */ /* 0x000f220000100800 */
[----:B---3--:R-:W-:-:S03]  /*24390*/  IADD3 R4, P0, R243, R18, RZ ;  /* 0x00000012f3047210 */ /* 0x008fc60007f1e0ff */
[----:B------:R3:W-:Y:S04]  /*243a0*/  LDGSTS.E [R3+0x40800], [R8.64], P3 ;  /* 0x4080000008037fae */ /* 0x0007e80009921844 */
[----:B------:R-:W4:Y:S01]  /*243b0*/  LDL R18, [R1+0xde8] ;  /* 0x000de80001127983 */ /* 0x000f220000100800 */
[----:B-1----:R-:W-:-:S03]  /*243c0*/  IADD3 R6, P1, R243, R17, RZ ;  /* 0x00000011f3067210 */ /* 0x002fc60007f3e0ff */
[----:B------:R-:W4:Y:S04]  /*243d0*/  LDL R17, [R1+0xdf8] ;  /* 0x000df80001117983 */ /* 0x000f280000100800 */
[----:B------:R-:W4:Y:S01]  /*243e0*/  LDL R34, [R1+0xdfc] ;  /* 0x000dfc0001227983 */ /* 0x000f220000100800 */
[----:B------:R-:W-:-:S03]  /*243f0*/  IMAD.X R7, R242, 0x1, R32, P1 ;  /* 0x00000001f2077824 */ /* 0x000fc600008e0620 */
[----:B------:R-:W4:Y:S04]  /*24400*/  LDL R10, [R1+0xe38] ;  /* 0x000e3800010a7983 */ /* 0x000f280000100800 */
[----:B------:R-:W4:Y:S04]  /*24410*/  LDL R32, [R1+0xe3c] ;  /* 0x000e3c0001207983 */ /* 0x000f280000100800 */
[----:B------:R-:W1:Y:S04]  /*24420*/  S2R R37, SR_TID.X ;  /* 0x0000000000257919 */ /* 0x000e680000002100 */
[----:B------:R-:W4:Y:S01]  /*24430*/  LDL R36, [R1+0xdbc] ;  /* 0x000dbc0001247983 */ /* 0x000f220000100800 */
[----:B--2---:R-:W-:Y:S01]  /*24440*/  IMAD.X R5, R242, 0x1, R16, P0 ;  /* 0x00000001f2057824 */ /* 0x004fe200000e0610 */
[----:B---3--:R-:W-:-:S02]  /*24450*/  IADD3 R8, P0, R243, R33, RZ ;  /* 0x00000021f3087210 */ /* 0x008fc40007f1e0ff */
[----:B------:R-:W2:Y:S04]  /*24460*/  LDL R16, [R1+0xdec] ;  /* 0x000dec0001107983 */ /* 0x000ea80000100800 */
[----:B------:R3:W-:Y:S04]  /*24470*/  LDGSTS.E [R3+0x40c00], [R4.64], P3 ;  /* 0x40c0000004037fae */ /* 0x0007e80009921844 */
[----:B------:R-:W2:Y:S04]  /*24480*/  LDL R33, [R1+0xe28] ;  /* 0x000e280001217983 */ /* 0x000ea80000100800 */
[----:B------:R4:W-:Y:S01]  /*24490*/  LDGSTS.E [R3+0x41000], [R6.64], P3 ;  /* 0x4100000006037fae */ /* 0x0009e20009921844 */
[----:B---3--:R-:W-:-:S03]  /*244a0*/  IADD3 R4, P1, R243, R15, RZ ;  /* 0x0000000ff3047210 */ /* 0x008fc60007f3e0ff */
[----:B------:R-:W3:Y:S01]  /*244b0*/  LDL R15, [R1+0xe18] ;  /* 0x000e1800010f7983 */ /* 0x000ee20000100800 */
[----:B------:R-:W-:-:S03]  /*244c0*/  IMAD.X R9, R242, 0x1, R14, P0 ;  /* 0x00000001f2097824 */ /* 0x000fc600000e060e */
[----:B------:R-:W3:Y:S01]  /*244d0*/  LDL R14, [R1+0xe0c] ;  /* 0x000e0c00010e7983 */ /* 0x000ee20000100800 */
[----:B----4-:R-:W-:-:S03]  /*244e0*/  IADD3 R6, P0, R243, R23, RZ ;  /* 0x00000017f3067210 */ /* 0x010fc60007f1e0ff */
[----:B------:R4:W-:Y:S04]  /*244f0*/  LDGSTS.E [R3+0x41400], [R8.64], P3 ;  /* 0x4140000008037fae */ /* 0x0009e80009921844 */
[----:B------:R-:W3:Y:S01]  /*24500*/  LDL R23, [R1+0xd58] ;  /* 0x000d580001177983 */ /* 0x000ee20000100800 */
[----:B------:R-:W-:-:S03]  /*24510*/  IADD3.X R5, R242, R13, RZ, P1, !PT ;  /* 0x0000000df2057210 */ /* 0x000fc60000ffe4ff */
[----:B------:R-:W3:Y:S01]  /*24520*/  LDL R13, [R1+0xe2c] ;  /* 0x000e2c00010d7983 */ /* 0x000ee20000100800 */
[----:B------:R-:W-:-:S03]  /*24530*/  IMAD.X R7, R242, 0x1, R12, P0 ;  /* 0x00000001f2077824 */ /* 0x000fc600000e060c */
[----:B------:R-:W3:Y:S04]  /*24540*/  LDL R12, [R1+0xe48] ;  /* 0x000e4800010c7983 */ /* 0x000ee80000100800 */
[----:B------:R1:W-:Y:S01]  /*24550*/  LDGSTS.E [R3+0x41800], [R4.64], P3 ;  /* 0x4180000004037fae */ /* 0x0003e20009921844 */
[----:B----4-:R-:W-:-:S03]  /*24560*/  IADD3 R8, P1, R243, R21, RZ ;  /* 0x00000015f3087210 */ /* 0x010fc60007f3e0ff */
[----:B------:R4:W-:Y:S04]  /*24570*/  LDGSTS.E [R3+0x41c00], [R6.64], P3 ;  /* 0x41c0000006037fae */ /* 0x0009e80009921844 */
[----:B------:R-:W3:Y:S01]  /*24580*/  LDL R21, [R1+0xd68] ;  /* 0x000d680001157983 */ /* 0x000ee20000100800 */
[----:B------:R-:W-:-:S03]  /*24590*/  IMAD.X R9, R242, 0x1, R19, P1 ;  /* 0x00000001f2097824 */ /* 0x000fc600008e0613 */
[----:B------:R-:W3:Y:S04]  /*245a0*/  LDL R19, [R1+0xd5c] ;  /* 0x000d5c0001137983 */ /* 0x000ee80000100800 */
[----:B------:R2:W-:Y:S01]  /*245b0*/  LDGSTS.E [R3+0x42000], [R8.64], P3 ;  /* 0x4200000008037fae */ /* 0x0005e20009921844 */
[----:B-1----:R-:W-:-:S03]  /*245c0*/  IADD3 R4, P0, R243, R18, RZ ;  /* 0x00000012f3047210 */ /* 0x002fc60007f1e0ff */
[----:B------:R-:W3:Y:S01]  /*245d0*/  LDL R18, [R1+0xe4c] ;  /* 0x000e4c0001127983 */ /* 0x000ee20000100800 */
[----:B----4-:R-:W-:-:S03]  /*245e0*/  IADD3 R6, P1, R243, R17, RZ ;  /* 0x00000011f3067210 */ /* 0x010fc60007f3e0ff */
[----:B------:R-:W4:Y:S02]  /*245f0*/  LDL R17, [R1+0xd78] ;  /* 0x000d780001117983 */ /* 0x000f240000100800 */
[C---:B------:R-:W-:Y:S01]  /*24600*/  IMAD.X R7, R242.reuse, 0x1, R34, P1 ;  /* 0x00000001f2077824 */ /* 0x040fe200008e0622 */
[----:B------:R-:W-:Y:S01]  /*24610*/  LOP3.LUT R37, R37, 0x60, RZ, 0xc0, !PT ;  /* 0x0000006025257812 */ /* 0x000fe200078ec0ff */
[----:B------:R-:W4:Y:S01]  /*24620*/  LDL R34, [R1+0xdcc] ;  /* 0x000dcc0001227983 */ /* 0x000f220000100800 */
[----:B--2---:R-:W-:Y:S01]  /*24630*/  IMAD.X R5, R242, 0x1, R16, P0 ;  /* 0x00000001f2057824 */ /* 0x004fe200000e0610 */
[----:B------:R-:W-:Y:S02]  /*24640*/  IADD3 R8, P0, R243, R35, RZ ;  /* 0x00000023f3087210 */ /* 0x000fe40007f1e0ff */
[----:B------:R-:W2:Y:S04]  /*24650*/  LDL R16, [R1+0xd6c] ;  /* 0x000d6c0001107983 */ /* 0x000ea80000100800 */
[----:B------:R3:W-:Y:S04]  /*24660*/  LDGSTS.E [R3+0x42400], [R4.64], P3 ;  /* 0x4240000004037fae */ /* 0x0007e80009921844 */
[----:B------:R1:W-:Y:S01]  /*24670*/  LDGSTS.E [R3+0x42800], [R6.64], P3 ;  /* 0x4280000006037fae */ /* 0x0003e20009921844 */
[----:B------:R-:W-:-:S03]  /*24680*/  SHF.R.U32.HI R37, RZ, 0x1, R37 ;  /* 0x00000001ff257819 */ /* 0x000fc60000011625 */
[----:B------:R-:W2:Y:S01]  /*24690*/  LDL R35, [R1+0xde0] ;  /* 0x000de00001237983 */ /* 0x000ea20000100800 */
[----:B---3--:R-:W-:-:S03]  /*246a0*/  IADD3 R4, P1, R243, R15, RZ ;  /* 0x0000000ff3047210 */ /* 0x008fc60007f3e0ff */
[----:B------:R-:W3:Y:S01]  /*246b0*/  LDL R15, [R1+0xd88] ;  /* 0x000d8800010f7983 */ /* 0x000ee20000100800 */
[C---:B------:R-:W-:Y:S01]  /*246c0*/  IMAD.X R9, R242.reuse, 0x1, R14, P0 ;  /* 0x00000001f2097824 */ /* 0x040fe200000e060e */
[----:B-1----:R-:W-:Y:S02]  /*246d0*/  IADD3 R6, P0, R243, R33, RZ ;  /* 0x00000021f3067210 */ /* 0x002fe40007f1e0ff */
[----:B------:R-:W3:Y:S01]  /*246e0*/  LDL R14, [R1+0xd7c] ;  /* 0x000d7c00010e7983 */ /* 0x000ee20000100800 */
[----:B------:R-:W-:-:S03]  /*246f0*/  IMAD.X R5, R242, 0x1, R11, P1 ;  /* 0x00000001f2057824 */ /* 0x000fc600008e060b */
[----:B------:R1:W-:Y:S04]  /*24700*/  LDGSTS.E [R3+0x42c00], [R8.64], P3 ;  /* 0x42c0000008037fae */ /* 0x0003e80009921844 */
[----:B------:R1:W-:Y:S04]  /*24710*/  LDGSTS.E [R3+0x43000], [R4.64], P3 ;  /* 0x4300000004037fae */ /* 0x0003e80009921844 */
[----:B------:R-:W3:Y:S04]  /*24720*/  LDL R33, [R1+0xdf0] ;  /* 0x000df00001217983 */ /* 0x000ee80000100800 */
[----:B-1----:R-:W3:Y:S01]  /*24730*/  LDL R5, [R1+0xda8] ;  /* 0x000da80001057983 */ /* 0x002ee20000100800 */
[----:B------:R-:W-:-:S03]  /*24740*/  IADD3.X R7, R242, R13, RZ, P0, !PT ;  /* 0x0000000df2077210 */ /* 0x000fc600007fe4ff */
[----:B------:R-:W3:Y:S01]  /*24750*/  LDL R13, [R1+0xd98] ;  /* 0x000d9800010d7983 */ /* 0x000ee20000100800 */
[----:B------:R-:W-:-:S03]  /*24760*/  IADD3 R8, P2, R243, R12, RZ ;  /* 0x0000000cf3087210 */ /* 0x000fc60007f5e0ff */
[----:B------:R-:W3:Y:S01]  /*24770*/  LDL R12, [R1+0xd8c] ;  /* 0x000d8c00010c7983 */ /* 0x000ee20000100800 */
[----:B------:R-:W-:-:S03]  /*24780*/  IADD3 R10, P1, R243, R10, RZ ;  /* 0x0000000af30a7210 */ /* 0x000fc60007f3e0ff */
[----:B------:R1:W-:Y:S02]  /*24790*/  LDGSTS.E [R3+0x43400], [R6.64], P3 ;  /* 0x4340000006037fae */ /* 0x0003e40009921844 */
[----:B------:R-:W-:Y:S02]  /*247a0*/  IMAD.X R11, R242, 0x1, R32, P1 ;  /* 0x00000001f20b7824 */ /* 0x000fe400008e0620 */
[----:B------:R-:W3:Y:S04]  /*247b0*/  LDL R32, [R1+0xde4] ;  /* 0x000de40001207983 */ /* 0x000ee80000100800 */
[----:B------:R4:W-:Y:S01]  /*247c0*/  LDGSTS.E [R3+0x43800], [R10.64], P3 ;  /* 0x438000000a037fae */ /* 0x0009e20009921844 */
[----:B-1----:R-:W-:-:S03]  /*247d0*/  IADD3 R6, P0, R243, R23, RZ ;  /* 0x00000017f3067210 */ /* 0x002fc60007f1e0ff */
[----:B------:R-:W3:Y:S01]  /*247e0*/  LDL R23, [R1+0xe00] ;  /* 0x000e000001177983 */ /* 0x000ee20000100800 */
[----:B------:R-:W-:Y:S01]  /*247f0*/  IMAD.X R9, R242, 0x1, R18, P2 ;  /* 0x00000001f2097824 */ /* 0x000fe200010e0612 */
[----:B------:R-:W-:Y:S02]  /*24800*/  LOP3.LUT R18, R22, R37, RZ, 0x3c, !PT ;  /* 0x0000002516127212 */ /* 0x000fe400078e3cff */
[----:B------:R-:W3:Y:S01]  /*24810*/  LDL R37, [R1+0xdc8] ;  /* 0x000dc80001257983 */ /* 0x000ee20000100800 */
[C---:B----4-:R-:W-:Y:S02]  /*24820*/  IADD3 R10, P1, R243.reuse, R21, RZ ;  /* 0x00000015f30a7210 */ /* 0x050fe40007f3e0ff */
[----:B------:R-:W-:Y:S01]  /*24830*/  LOP3.LUT R18, R18, 0x40, RZ, 0x3c, !PT ;  /* 0x0000004012127812 */ /* 0x000fe200078e3cff */
[----:B------:R-:W-:Y:S01]  /*24840*/  IMAD.X R7, R242, 0x1, R19, P0 ;  /* 0x00000001f2077824 */ /* 0x000fe200000e0613 */
[----:B------:R1:W-:Y:S03]  /*24850*/  LDGSTS.E [R3+0x43c00], [R8.64], P3 ;  /* 0x43c0000008037fae */ /* 0x0003e60009921844 */
[----:B------:R-:W-:Y:S01]  /*24860*/  IMAD R4, R252, 0x4000, R18 ;  /* 0x00004000fc047824 */ /* 0x000fe200078e0212 */
[----:B------:R-:W4:Y:S04]  /*24870*/  LDL R22, [R1+0xdf4] ;  /* 0x000df40001167983 */ /* 0x000f280000100800 */
[----:B------:R-:W4:Y:S01]  /*24880*/  LDL R21, [R1+0xe10] ;  /* 0x000e100001157983 */ /* 0x000f220000100800 */
[----:B-1----:R-:W-:-:S03]  /*24890*/  IADD3 R8, P0, R243, R17, RZ ;  /* 0x00000011f3087210 */ /* 0x002fc60007f1e0ff */
[----:B------:R-:W4:Y:S04]  /*248a0*/  LDL R19, [R1+0xe04] ;  /* 0x000e040001137983 */ /* 0x000f280000100800 */
[----:B------:R3:W-:Y:S04]  /*248b0*/  LDGSTS.E [R4+0x40200], [R6.64], P3 ;  /* 0x4020000006047fae */ /* 0x0007e80009921844 */
[----:B------:R-:W4:Y:S04]  /*248c0*/  LDL R17, [R1+0xe14] ;  /* 0x000e140001117983 */ /* 0x000f280000100800 */
[----:B------:R-:W4:Y:S04]  /*248d0*/  LDL R18, [R1+0xe20] ;  /* 0x000e200001127983 */ /* 0x000f280000100800 */
[----:B------:R-:W4:Y:S01]  /*248e0*/  LDL R3, [R1+0xe58] ;  /* 0x000e580001037983 */ /* 0x000f220000100800 */
[----:B--2---:R-:W-:-:S03]  /*248f0*/  IMAD.X R11, R242, 0x1, R16, P1 ;  /* 0x00000001f20b7824 */ /* 0x004fc600008e0610 */
[----:B------:R-:W2:Y:S04]  /*24900*/  LDL R16, [R1+0xe24] ;  /* 0x000e240001107983 */ /* 0x000ea80000100800 */
[----:B------:R1:W-:Y:S01]  /*24910*/  LDGSTS.E [R4+0x40600], [R10.64], P3 ;  /* 0x406000000a047fae */ /* 0x0003e20009921844 */
[----:B---3--:R-:W-:-:S03]  /*24920*/  IADD3 R6, P1, R243, R15, RZ ;  /* 0x0000000ff3067210 */ /* 0x008fc60007f3e0ff */
[----:B------:R-:W3:Y:S01]  /*24930*/  LDL R15, [R1+0xe50] ;  /* 0x000e5000010f7983 */ /* 0x000ee20000100800 */
[----:B------:R-:W-:-:S03]  /*24940*/  IMAD.X R9, R242, 0x1, R14, P0 ;  /* 0x00000001f2097824 */ /* 0x000fc600000e060e */
[----:B------:R-:W3:Y:S04]  /*24950*/  LDL R14, [R1+0xe34] ;  /* 0x000e3400010e7983 */ /* 0x000ee80000100800 */
[----:B------:R1:W-:Y:S02]  /*24960*/  LDGSTS.E [R4+0x40a00], [R8.64], P3 ;  /* 0x40a0000008047fae */ /* 0x0003e40009921844 */
[----:B-1----:R-:W-:Y:S02]  /*24970*/  IADD3 R10, P0, R243, R13, RZ ;  /* 0x0000000df30a7210 */ /* 0x002fe40007f1e0ff */
[----:B------:R-:W3:Y:S01]  /*24980*/  LDL R13, [R1+0xe30] ;  /* 0x000e3000010d7983 */ /* 0x000ee20000100800 */
[----:B------:R-:W-:-:S03]  /*24990*/  IADD3.X R7, R242, R12, RZ, P1, !PT ;  /* 0x0000000cf2077210 */ /* 0x000fc60000ffe4ff */
[----:B------:R-:W3:Y:S01]  /*249a0*/  LDL R12, [R1+0xe40] ;  /* 0x000e4000010c7983 */ /* 0x000ee20000100800 */
[----:B------:R-:W-:-:S03]  /*249b0*/  IADD3 R8, P1, R243, R5, RZ ;  /* 0x00000005f3087210 */ /* 0x000fc60007f3e0ff */
[----:B------:R-:W3:Y:S01]  /*249c0*/  LDL R5, [R1+0xe44] ;  /* 0x000e440001057983 */ /* 0x000ee20000100800 */
[C---:B------:R-:W-:Y:S02]  /*249d0*/  IMAD.X R11, R242.reuse, 0x1, R112, P0 ;  /* 0x00000001f20b7824 */ /* 0x040fe400000e0670 */
[----:B------:R-:W-:Y:S01]  /*249e0*/  IMAD.X R9, R242, 0x1, R38, P1 ;  /* 0x00000001f2097824 */ /* 0x000fe200008e0626 */
[----:B------:R1:W-:Y:S04]  /*249f0*/  LDGSTS.E [R4+0x40e00], [R6.64], P3 ;  /* 0x40e0000006047fae */ /* 0x0003e80009921844 */
[----:B------:R1:W-:Y:S04]  /*24a00*/  LDGSTS.E [R4+0x41200], [R10.64], P3 ;  /* 0x412000000a047fae */ /* 0x0003e80009921844 */
[----:B------:R1:W-:Y:S02]  /*24a10*/  LDGSTS.E [R4+0x41600], [R8.64], P3 ;  /* 0x4160000008047fae */ /* 0x0003e40009921844 */
[----:B-1----:R-:W-:-:S02]  /*24a20*/  IADD3 R6, P0, R243, R39, RZ ;  /* 0x00000027f3067210 */ /* 0x002fc40007f1e0ff */
[----:B------:R-:W-:-:S03]  /*24a30*/  IADD3 R10, P1, R243, R37, RZ ;  /* 0x00000025f30a7210 */ /* 0x000fc60007f3e0ff */
[C---:B------:R-:W-:Y:S01]  /*24a40*/  IMAD.X R7, R242.reuse, 0x1, R36, P0 ;  /* 0x00000001f2077824 */ /* 0x040fe200000e0624 */
[----:B------:R-:W-:Y:S01]  /*24a50*/  IADD3 R8, P0, R243, R35, RZ ;  /* 0x00000023f3087210 */ /* 0x000fe20007f1e0ff */
[----:B------:R-:W-:-:S03]  /*24a60*/  IMAD.X R11, R242, 0x1, R34, P1 ;  /* 0x00000001f20b7824 */ /* 0x000fc600008e0622 */
[----:B------:R1:W-:Y:S01]  /*24a70*/  LDGSTS.E [R4+0x41a00], [R6.64], P3 ;  /* 0x41a0000006047fae */ /* 0x0003e20009921844 */
[----:B------:R-:W-:-:S03]  /*24a80*/  IMAD.X R9, R242, 0x1, R32, P0 ;  /* 0x00000001f2097824 */ /* 0x000fc600000e0620 */
[----:B------:R4:W-:Y:S04]  /*24a90*/  LDGSTS.E [R4+0x41e00], [R10.64], P3 ;  /* 0x41e000000a047fae */ /* 0x0009e80009921844 */
[----:B------:R4:W-:Y:S01]  /*24aa0*/  LDGSTS.E [R4+0x42200], [R8.64], P3 ;  /* 0x4220000008047fae */ /* 0x0009e20009921844 */
[C---:B-1----:R-:W-:Y:S02]  /*24ab0*/  IADD3 R6, P1, R243.reuse, R33, RZ ;  /* 0x00000021f3067210 */ /* 0x042fe40007f3e0ff */
[----:B----4-:R-:W-:-:S03]  /*24ac0*/  IADD3 R10, P0, R243, R23, RZ ;  /* 0x00000017f30a7210 */ /* 0x010fc60007f1e0ff */
[C---:B------:R-:W-:Y:S01]  /*24ad0*/  IMAD.X R7, R242.reuse, 0x1, R22, P1 ;  /* 0x00000001f2077824 */ /* 0x040fe200008e0616 */
[----:B------:R-:W-:Y:S02]  /*24ae0*/  IADD3 R8, P1, R243, R21, RZ ;  /* 0x00000015f3087210 */ /* 0x000fe40007f3e0ff */
[C---:B------:R-:W-:Y:S01]  /*24af0*/  IADD3.X R11, R242.reuse, R19, RZ, P0, !PT ;  /* 0x00000013f20b7210 */ /* 0x040fe200007fe4ff */
[----:B------:R-:W-:Y:S01]  /*24b00*/  IMAD.MOV.U32 R37, RZ, RZ, 0x1f ;  /* 0x0000001fff257424 */ /* 0x000fe200078e00ff */
[----:B------:R1:W-:Y:S01]  /*24b10*/  LDGSTS.E [R4+0x42600], [R6.64], P3 ;  /* 0x4260000006047fae */ /* 0x0003e20009921844 */
[----:B------:R-:W-:-:S03]  /*24b20*/  IMAD.X R9, R242, 0x1, R17, P1 ;  /* 0x00000001f2097824 */ /* 0x000fc600008e0611 */
[----:B------:R4:W-:Y:S01]  /*24b30*/  LDGSTS.E [R4+0x42a00], [R10.64], P3 ;  /* 0x42a000000a047fae */ /* 0x0009e20009921844 */
[----:B------:R-:W-:Y:S02]  /*24b40*/  IADD3 R33, R37, c[0x0][0x180], RZ ;  /* 0x0000600025217a10 */ /* 0x000fe40007ffe0ff */
[----:B------:R-:W-:Y:S01]  /*24b50*/  IADD3 R20, R20, 0x1, RZ ;  /* 0x0000000114147810 */ /* 0x000fe20007ffe0ff */
[----:B------:R3:W-:Y:S01]  /*24b60*/  LDGSTS.E [R4+0x42e00], [R8.64], P3 ;  /* 0x42e0000008047fae */ /* 0x0007e20009921844 */
[----:B-1----:R-:W-:-:S03]  /*24b70*/  IADD3 R6, P0, R243, R18, RZ ;  /* 0x00000012f3067210 */ /* 0x002fc60007f1e0ff */
[----:B------:R1:W-:Y:S01]  /*24b80*/  STL [R1+0x94c], R20 ;  /* 0x00094c1401007387 */ /* 0x0003e20000100800 */
[----:B------:R-:W-:Y:S02]  /*24b90*/  IMAD.MOV.U32 R37, RZ, RZ, c[0x0][0x188] ;  /* 0x00006200ff257624 */ /* 0x000fe400078e00ff */
[----:B------:R-:W-:-:S04]  /*24ba0*/  IMAD.MOV.U32 R36, RZ, RZ, c[0x0][0x18c] ;  /* 0x00006300ff247624 */ /* 0x000fc800078e00ff */
[----:B------:R-:W-:-:S05]  /*24bb0*/  IMAD.SHL.U32 R36, R36, 0x20, RZ ;  /* 0x0000002024247824 */ /* 0x000fca00078e00ff */
[----:B------:R-:W-:Y:S02]  /*24bc0*/  SHF.R.S32.HI R36, RZ, 0x1f, R36 ;  /* 0x0000001fff247819 */ /* 0x000fe40000011424 */
[----:B------:R-:W-:Y:S01]  /*24bd0*/  IADD3 R241, R241, -0x20, RZ ;  /* 0xffffffe0f1f17810 */ /* 0x000fe20007ffe0ff */
[----:B--2---:R-:W-:-:S05]  /*24be0*/  IMAD.X R7, R242, 0x1, R16, P0 ;  /* 0x00000001f2077824 */ /* 0x004fca00000e0610 */
[----:B------:R1:W-:Y:S01]  /*24bf0*/  LDGSTS.E [R4+0x43200], [R6.64], P3 ;  /* 0x4320000006047fae */ /* 0x0003e20009921844 */
[----:B---3--:R-:W-:-:S05]  /*24c00*/  IADD3 R8, P0, R243, R15, RZ ;  /* 0x0000000ff3087210 */ /* 0x008fca0007f1e0ff */
[----:B------:R-:W-:Y:S02]  /*24c10*/  IMAD.X R9, R242, 0x1, R3, P0 ;  /* 0x00000001f2097824 */ /* 0x000fe400000e0603 */
[C---:B------:R-:W-:Y:S02]  /*24c20*/  IMAD.SHL.U32 R3, R37.reuse, 0x20, RZ ;  /* 0x0000002025037824 */ /* 0x040fe400078e00ff */
[----:B------:R-:W-:Y:S01]  /*24c30*/  IMAD.SHL.U32 R37, R37, 0x20, RZ ;  /* 0x0000002025257824 */ /* 0x000fe200078e00ff */
[----:B----4-:R-:W-:-:S05]  /*24c40*/  IADD3 R10, P1, R243, R13, RZ ;  /* 0x0000000df30a7210 */ /* 0x010fca0007f3e0ff */
[----:B------:R-:W-:Y:S01]  /*24c50*/  IMAD.X R11, R242, 0x1, R14, P1 ;  /* 0x00000001f20b7824 */ /* 0x000fe200008e060e */
[----:B------:R-:W-:Y:S02]  /*24c60*/  SHF.R.S32.HI R14, RZ, 0x1f, R33 ;  /* 0x0000001fff0e7819 */ /* 0x000fe40000011421 */
[----:B------:R-:W-:Y:S02]  /*24c70*/  IADD3 R12, P2, R243, R12, RZ ;  /* 0x0000000cf30c7210 */ /* 0x000fe40007f5e0ff */
[----:B------:R-:W-:Y:S01]  /*24c80*/  LEA.HI R14, R14, R33, RZ, 0x5 ;  /* 0x000000210e0e7211 */ /* 0x000fe200078f28ff */
[----:B------:R1:W-:Y:S03]  /*24c90*/  LDGSTS.E [R4+0x43600], [R10.64], P3 ;  /* 0x436000000a047fae */ /* 0x0003e60009921844 */
[----:B------:R-:W-:Y:S01]  /*24ca0*/  SHF.R.S32.HI R14, RZ, 0x5, R14 ;  /* 0x00000005ff0e7819 */ /* 0x000fe2000001140e */
[----:B------:R-:W-:Y:S01]  /*24cb0*/  IMAD.X R13, R242, 0x1, R5, P2 ;  /* 0x00000001f20d7824 */ /* 0x000fe200010e0605 */
[----:B------:R-:W-:-:S02]  /*24cc0*/  MOV R5, c[0x0][0x18c] ;  /* 0x0000630000057a02 */ /* 0x000fc40000000f00 */
[----:B------:R-:W-:Y:S02]  /*24cd0*/  ISETP.NE.U32.AND P0, PT, R14, R20, PT ;  /* 0x000000140e00720c */ /* 0x000fe40003f05070 */
[----:B------:R-:W-:Y:S01]  /*24ce0*/  SHF.R.S32.HI R37, RZ, 0x1f, R37 ;  /* 0x0000001fff257819 */ /* 0x000fe20000011425 */
[----:B------:R-:W-:Y:S01]  /*24cf0*/  IMAD.SHL.U32 R5, R5, 0x20, RZ ;  /* 0x0000002005057824 */ /* 0x000fe200078e00ff */
[C---:B------:R-:W-:Y:S01]  /*24d00*/  LEA R0, P2, R3.reuse, R0, 0x2 ;  /* 0x0000000003007211 */ /* 0x040fe200078410ff */
[----:B------:R1:W-:Y:S01]  /*24d10*/  LDGSTS.E [R4+0x43a00], [R12.64], P3 ;  /* 0x43a000000c047fae */ /* 0x0003e20009921844 */
[----:B------:R-:W-:Y:S02]  /*24d20*/  SHF.L.U64.HI R3, R3, 0x2, R37 ;  /* 0x0000000203037819 */ /* 0x000fe40000010225 */
[C---:B------:R-:W-:Y:S01]  /*24d30*/  LEA R243, P1, R5.reuse, R243, 0x2 ;  /* 0x000000f305f37211 */ /* 0x040fe200078210ff */
[----:B------:R1:W-:Y:S01]  /*24d40*/  LDGSTS.E [R4+0x43e00], [R8.64], P3 ;  /* 0x43e0000008047fae */ /* 0x0003e20009921844 */
[----:B------:R-:W-:-:S03]  /*24d50*/  SHF.L.U64.HI R5, R5, 0x2, R36 ;  /* 0x0000000205057819 */ /* 0x000fc60000010224 */
[----:B------:R-:W0:Y:S01]  /*24d60*/  LDGDEPBAR ;  /* 0x00000000000079af */ /* 0x000e220000000000 */
[----:B------:R-:W-:Y:S01]  /*24d70*/  IADD3.X R242, R242, R5, RZ, P1, !PT ;  /* 0x00000005f2f27210 */ /* 0x000fe20000ffe4ff */
[----:B------:R-:W-:Y:S01]  /*24d80*/  IMAD.X R2, R2, 0x1, R3, P2 ;  /* 0x0000000102027824 */ /* 0x000fe200010e0603 */
[----:B------:R-:W-:Y:S01]  /*24d90*/  @!P0 CALL.REL.NOINC `(.L_x_0) ;  /* 0x0000001000008944 */ /* 0x000fe20003c00000 */
[----:B------:R-:W-:Y:S05]  /*24da0*/  BRA `(.L_x_1) ;  /* 0xfffeed9000007947 */ /* 0x000fea000383ffff */
.L_x_0:
[----:B-1----:R-:W2:Y:S01]  /*24db0*/  LDL R6, [R1+0x934] ;  /* 0x0009340001067983 */ /* 0x002ea20000100800 */
[----:B------:R-:W-:-:S04]  /*24dc0*/  DEPBAR.LE SB0, 0x0 ;  /* 0x000080000000791a */ /* 0x000fc80000000000 */
[----:B------:R-:W1:Y:S04]  /*24dd0*/  S2R R5, SR_TID.X ;  /* 0x0000000000057919 */ /* 0x000e680000002100 */
[----:B------:R-:W3:Y:S04]  /*24de0*/  S2R R7, SR_TID.X ;  /* 0x0000000000077919 */ /* 0x000ee80000002100 */
[----:B------:R-:W4:Y:S04]  /*24df0*/  LDL.LU R16, [R1+0x380] ;  /* 0x0003800001107983 */ /* 0x000f280000300800 */
[----:B------:R-:W4:Y:S04]  /*24e00*/  LDL.LU R17, [R1+0x384] ;  /* 0x0003840001117983 */ /* 0x000f280000300800 */
[----:B------:R-:W4:Y:S04]  /*24e10*/  LDL.LU R18, [R1+0x360] ;  /* 0x0003600001127983 */ /* 0x000f280000300800 */
[----:B------:R-:W4:Y:S01]  /*24e20*/  LDL.LU R19, [R1+0x364] ;  /* 0x0003640001137983 */ /* 0x000f220000300800 */
[----:B-1----:R-:W-:-:S03]  /*24e30*/  IMAD.SHL.U32 R3, R5, 0x100, RZ ;  /* 0x0000010005037824 */ /* 0x002fc600078e00ff */
[----:B------:R-:W4:Y:S01]  /*24e40*/  LDL.LU R12, [R1+0x388] ;  /* 0x00038800010c7983 */ /* 0x000f220000300800 */
[----:B------:R-:W-:Y:S01]  /*24e50*/  IMAD.SHL.U32 R4, R5, 0x20, RZ ;  /* 0x0000002005047824 */ /* 0x000fe200078e00ff */
[----:B------:R-:W-:Y:S01]  /*24e60*/  LOP3.LUT R3, R3, 0x1800, RZ, 0xc0, !PT ;  /* 0x0000180003037812 */ /* 0x000fe200078ec0ff */
[C---:B------:R-:W-:Y:S01]  /*24e70*/  IMAD.SHL.U32 R2, R5.reuse, 0x400, RZ ;  /* 0x0000040005027824 */ /* 0x040fe200078e00ff */
[----:B------:R-:W4:Y:S01]  /*24e80*/  LDL.LU R13, [R1+0x38c] ;  /* 0x00038c00010d7983 */ /* 0x000f220000300800 */
[----:B-----5:R-:W-:Y:S01]  /*24e90*/  IMAD.SHL.U32 R0, R5, 0x4, RZ ;  /* 0x0000000405007824 */ /* 0x020fe200078e00ff */
[----:B------:R-:W-:Y:S02]  /*24ea0*/  LOP3.LUT R3, R3, 0x60, R4, 0xf8, !PT ;  /* 0x0000006003037812 */ /* 0x000fe400078ef804 */
[----:B------:R-:W4:Y:S01]  /*24eb0*/  LDL.LU R14, [R1+0x368] ;  /* 0x00036800010e7983 */ /* 0x000f220000300800 */
[----:B------:R-:W-:Y:S02]  /*24ec0*/  LOP3.LUT R5, R5, 0x7f, RZ, 0xc0, !PT ;  /* 0x0000007f05057812 */ /* 0x000fe400078ec0ff */
[----:B------:R-:W-:Y:S01]  /*24ed0*/  LOP3.LUT R2, R2, 0x1800, RZ, 0xc0, !PT ;  /* 0x0000180002027812 */ /* 0x000fe200078ec0ff */
[----:B------:R-:W4:Y:S01]  /*24ee0*/  LDL.LU R15, [R1+0x36c] ;  /* 0x00036c00010f7983 */ /* 0x000f220000300800 */
[----:B---3--:R-:W-:-:S02]  /*24ef0*/  LOP3.LUT R7, R7, 0x60, RZ, 0xc0, !PT ;  /* 0x0000006007077812 */ /* 0x008fc400078ec0ff */
[----:B------:R-:W-:Y:S01]  /*24f00*/  LOP3.LUT R0, R0, 0x70, RZ, 0xc0, !PT ;  /* 0x0000007000007812 */ /* 0x000fe200078ec0ff */
[----:B------:R-:W3:Y:S01]  /*24f10*/  LDL.LU R8, [R1+0x130] ;  /* 0x0001300001087983 */ /* 0x000ee20000300800 */
[----:B------:R-:W-:-:S03]  /*24f20*/  LEA R2, R5, R2, 0x4 ;  /* 0x0000000205027211 */ /* 0x000fc600078e20ff */
[----:B------:R-:W3:Y:S04]  /*24f30*/  LDL.LU R9, [R1+0x134] ;  /* 0x0001340001097983 */ /* 0x000ee80000300800 */
[----:B------:R-:W3:Y:S01]  /*24f40*/  LDL.LU R10, [R1+0x120] ;  /* 0x00012000010a7983 */ /* 0x000ee20000300800 */
[----:B------:R-:W-:-:S03]  /*24f50*/  IMAD R0, R7, 0x8, R0 ;  /* 0x0000000807007824 */ /* 0x000fc600078e0200 */
[----:B------:R-:W3:Y:S04]  /*24f60*/  LDL.LU R11, [R1+0x124] ;  /* 0x00012400010b7983 */ /* 0x000ee80000300800 */
[----:B------:R-:W-:Y:S01]  /*24f70*/  BAR.SYNC.DEFER_BLOCKING 0x0 ;  /* 0x0000000000007b1d */ /* 0x000fe20000010000 */
[----:B--2---:R-:W-:-:S04]  /*24f80*/  IADD3 R4, R6, 0x1, RZ ;  /* 0x0000000106047810 */ /* 0x004fc80007ffe0ff */
[----:B------:R-:W-:Y:S02]  /*24f90*/  ISETP.GE.AND P1, PT, R4, c[0x0][0x17c], PT ;  /* 0x00005f0004007a0c */ /* 0x000fe40003f26270 */
[----:B------:R-:W2:Y:S04]  /*24fa0*/  LDL.LU R4, [R1+0x138] ;  /* 0x0001380001047983 */ /* 0x000ea80000300800 */
[----:B------:R-:W2:Y:S04]  /*24fb0*/  LDL.LU R5, [R1+0x13c] ;  /* 0x00013c0001057983 */ /* 0x000ea80000300800 */
[----:B------:R-:W2:Y:S04]  /*24fc0*/  LDL.LU R6, [R1+0x128] ;  /* 0x0001280001067983 */ /* 0x000ea80000300800 */
[----:B------:R-:W2:Y:S01]  /*24fd0*/  LDL.LU R7, [R1+0x12c] ;  /* 0x00012c0001077983 */ /* 0x000ea20000300800 */
[----:B------:R-:W-:-:S05]  /*24fe0*/  LOP3.LUT R0, R3, R0, RZ, 0x3c, !PT ;  /* 0x0000000003007212 */ /* 0x000fca00078e3cff */
[----:B----4-:R-:W-:Y:S04]  /*24ff0*/  STS.128 [R0], R16 ;  /* 0x0000001000007388 */ /* 0x010fe80000000c00 */
[----:B------:R-:W-:Y:S04]  /*25000*/  STS.128 [R0+0x80], R12 ;  /* 0x0000800c00007388 */ /* 0x000fe80000000c00 */
[----:B---3--:R1:W-:Y:S01]  /*25010*/  STS.128 [R0+0x400], R8 ;  /* 0x0004000800007388 */ /* 0x0083e20000000c00 */
[C---:B------:R-:W-:Y:S02]  /*25020*/  LOP3.LUT R112, R2.reuse, 0x20, RZ, 0x3c, !PT ;  /* 0x0000002002707812 */ /* 0x040fe400078e3cff */
[----:B------:R-:W-:-:S02]  /*25030*/  LOP3.LUT R3, R2, 0x40, RZ, 0x3c, !PT ;  /* 0x0000004002037812 */ /* 0x000fc400078e3cff */
[----:B------:R-:W-:Y:S01]  /*25040*/  LOP3.LUT R252, R2, 0x60, RZ, 0x3c, !PT ;  /* 0x0000006002fc7812 */ /* 0x000fe200078e3cff */
[----:B-1----:R-:W-:Y:S02]  /*25050*/  IMAD.MOV.U32 R10, RZ, RZ, R24 ;  /* 0x000000ffff0a7224 */ /* 0x002fe400078e0018 */
[----:B------:R-:W-:Y:S02]  /*25060*/  IMAD.MOV.U32 R11, RZ, RZ, R25 ;  /* 0x000000ffff0b7224 */ /* 0x000fe400078e0019 */
[----:B------:R-:W-:Y:S02]  /*25070*/  IMAD.MOV.U32 R8, RZ, RZ, R28 ;  /* 0x000000ffff087224 */ /* 0x000fe400078e001c */
[----:B------:R-:W-:Y:S02]  /*25080*/  IMAD.MOV.U32 R9, RZ, RZ, R29 ;  /* 0x000000ffff097224 */ /* 0x000fe400078e001d */
[----:B------:R-:W-:Y:S02]  /*25090*/  IMAD.MOV.U32 R24, RZ, RZ, R30 ;  /* 0x000000ffff187224 */ /* 0x000fe400078e001e */
[----:B------:R-:W-:Y:S01]  /*250a0*/  IMAD.MOV.U32 R25, RZ, RZ, R31 ;  /* 0x000000ffff197224 */ /* 0x000fe200078e001f */
[----:B--2---:R1:W-:Y:S04]  /*250b0*/  STS.128 [R0+0x480], R4 ;  /* 0x0004800400007388 */ /* 0x0043e80000000c00 */
[----:B------:R-:W-:Y:S06]  /*250c0*/  BAR.SYNC.DEFER_BLOCKING 0x0 ;  /* 0x0000000000007b1d */ /* 0x000fec0000010000 */
[----:B------:R-:W2:Y:S04]  /*250d0*/  LDS.128 R12, [R2] ;  /* 0x00000000020c7984 */ /* 0x000ea80000000c00 */
[----:B------:R-:W3:Y:S04]  /*250e0*/  LDS.128 R20, [R112] ;  /* 0x0000000070147984 */ /* 0x000ee80000000c00 */
[----:B------:R-:W4:Y:S01]  /*250f0*/  LDS.128 R16, [R3] ;  /* 0x0000000003107984 */ /* 0x000f220000000c00 */
[----:B-1----:R-:W-:Y:S01]  /*25100*/  IMAD.MOV.U32 R6, RZ, RZ, R116 ;  /* 0x000000ffff067224 */ /* 0x002fe200078e0074 */
[----:B------:R-:W-:Y:S01]  /*25110*/  MOV R4, R120 ;  /* 0x0000007800047202 */ /* 0x000fe20000000f00 */
[----:B------:R-:W-:-:S02]  /*25120*/  IMAD.MOV.U32 R7, RZ, RZ, R117 ;  /* 0x000000ffff077224 */ /* 0x000fc400078e0075 */
[----:B------:R-:W-:Y:S02]  /*25130*/  IMAD.MOV.U32 R5, RZ, RZ, R121 ;  /* 0x000000ffff057224 */ /* 0x000fe400078e0079 */
[----:B------:R-:W-:Y:S02]  /*25140*/  IMAD.MOV.U32 R116, RZ, RZ, R122 ;  /* 0x000000ffff747224 */ /* 0x000fe400078e007a */
[----:B------:R-:W-:Y:S01]  /*25150*/  IMAD.MOV.U32 R117, RZ, RZ, R123 ;  /* 0x000000ffff757224 */ /* 0x000fe200078e007b */
[----:B--2---:R-:W-:Y:S04]  /*25160*/  STL.64 [R1+0x80], R12 ;  /* 0x0000800c01007387 */ /* 0x004fe80000100a00 */
[----:B------:R-:W-:Y:S04]  /*25170*/  STL.64 [R1+0x88], R14 ;  /* 0x0000880e01007387 */ /* 0x000fe80000100a00 */
[----:B------:R-:W1:Y:S04]  /*25180*/  LDS.128 R12, [R252] ;  /* 0x00000000fc0c7984 */ /* 0x000e680000000c00 */
[----:B------:R-:W-:Y:S06]  /*25190*/  BAR.SYNC.DEFER_BLOCKING 0x0 ;  /* 0x0000000000007b1d */ /* 0x000fec0000010000 */
[----:B------:R2:W-:Y:S04]  /*251a0*/  STS.128 [R0], R8 ;  /* 0x0000000800007388 */ /* 0x0005e80000000c00 */
[----:B------:R-:W-:Y:S04]  /*251b0*/  STS.128 [R0+0x80], R24 ;  /* 0x0000801800007388 */ /* 0x000fe80000000c00 */
[----:B------:R1:W-:Y:S04]  /*251c0*/  STS.128 [R0+0x400], R4 ;  /* 0x0004000400007388 */ /* 0x0003e80000000c00 */
[----:B------:R-:W-:Y:S04]  /*251d0*/  STS.128 [R0+0x480], R116 ;  /* 0x0004807400007388 */ /* 0x000fe80000000c00 */
[----:B------:R-:W-:Y:S06]  /*251e0*/  BAR.SYNC.DEFER_BLOCKING 0x0 ;  /* 0x0000000000007b1d */ /* 0x000fec0000010000 */
[----:B---3--:R-:W-:Y:S04]  /*251f0*/  STL.64 [R1+0xc0], R20 ;  /* 0x0000c01401007387 */ /* 0x008fe80000100a00 */
[----:B------:R-:W-:Y:S04]  /*25200*/  STL.64 [R1+0xc8], R22 ;  /* 0x0000c81601007387 */ /* 0x000fe80000100a00 */
[----:B----4-:R-:W-:Y:S04]  /*25210*/  STL.64 [R1+0x120], R16 ;  /* 0x0001201001007387 */ /* 0x010fe80000100a00 */
[----:B------:R-:W-:Y:S04]  /*25220*/  STL.64 [R1+0x128], R18 ;  /* 0x0001281201007387 */ /* 0x000fe80000100a00 */
[----:B-1----:R-:W-:Y:S04]  /*25230*/  STL.64 [R1+0x130], R12 ;  /* 0x0001300c01007387 */ /* 0x002fe80000100a00 */
[----:B------:R-:W-:Y:S04]  /*25240*/  STL.64 [R1+0x138], R14 ;  /* 0x0001380e01007387 */ /* 0x000fe80000100a00 */
[----:B------:R-:W1:Y:S04]  /*25250*/  LDS.128 R12, [R2] ;  /* 0x00000000020c7984 */ /* 0x000e680000000c00 */
[----:B------:R-:W3:Y:S04]  /*25260*/  LDS.128 R20, [R112] ;  /* 0x0000000070147984 */ /* 0x000ee80000000c00 */
[----:B------:R-:W4:Y:S01]  /*25270*/  LDS.128 R16, [R3] ;  /* 0x0000000003107984 */ /* 0x000f220000000c00 */
[----:B--2---:R-:W-:Y:S01]  /*25280*/  IMAD.MOV.U32 R10, RZ, RZ, R144 ;  /* 0x000000ffff0a7224 */ /* 0x004fe200078e0090 */
[----:B------:R-:W-:Y:S01]  /*25290*/  MOV R6, R136 ;  /* 0x0000008800067202 */ /* 0x000fe20000000f00 */
[----:B------:R-:W-:Y:S01]  /*252a0*/  IMAD.MOV.U32 R11, RZ, RZ, R145 ;  /* 0x000000ffff0b7224 */ /* 0x000fe200078e0091 */
[----:B------:R-:W-:Y:S01]  /*252b0*/  MOV R9, R149 ;  /* 0x0000009500097202 */ /* 0x000fe20000000f00 */
[----:B------:R-:W-:-:S02]  /*252c0*/  IMAD.MOV.U32 R7, RZ, RZ, R137 ;  /* 0x000000ffff077224 */ /* 0x000fc400078e0089 */
[----:B------:R-:W-:Y:S02]  /*252d0*/  IMAD.MOV.U32 R8, RZ, RZ, R148 ;  /* 0x000000ffff087224 */ /* 0x000fe400078e0094 */
[----:B------:R-:W-:Y:S01]  /*252e0*/  IMAD.MOV.U32 R144, RZ, RZ, R150 ;  /* 0x000000ffff907224 */ /* 0x000fe200078e0096 */
[----:B-1----:R-:W-:Y:S04]  /*252f0*/  STL.64 [R1+0x60], R12 ;  /* 0x0000600c01007387 */ /* 0x002fe80000100a00 */
[----:B------:R-:W-:Y:S04]  /*25300*/  STL.64 [R1+0x68], R14 ;  /* 0x0000680e01007387 */ /* 0x000fe80000100a00 */
[----:B------:R-:W1:Y:S04]  /*25310*/  LDS.128 R12, [R252] ;  /* 0x00000000fc0c7984 */ /* 0x000e680000000c00 */
[----:B------:R-:W-:Y:S01]  /*25320*/  BAR.SYNC.DEFER_BLOCKING 0x0 ;  /* 0x0000000000007b1d */ /* 0x000fe20000010000 */
[----:B------:R-:W-:-:S02]  /*25330*/  IMAD.MOV.U32 R145, RZ, RZ, R151 ;  /* 0x000000ffff917224 */ /* 0x000fc400078e0097 */
[----:B------:R-:W-:Y:S02]  /*25340*/  IMAD.MOV.U32 R4, RZ, RZ, R140 ;  /* 0x000000ffff047224 */ /* 0x000fe400078e008c */
[----:B------:R-:W-:Y:S02]  /*25350*/  IMAD.MOV.U32 R5, RZ, RZ, R141 ;  /* 0x000000ffff057224 */ /* 0x000fe400078e008d */
[----:B------:R-:W-:Y:S02]  /*25360*/  IMAD.MOV.U32 R136, RZ, RZ, R142 ;  /* 0x000000ffff887224 */ /* 0x000fe400078e008e */
[----:B------:R-:W-:Y:S01]  /*25370*/  IMAD.MOV.U32 R137, RZ, RZ, R143 ;  /* 0x000000ffff897224 */ /* 0x000fe200078e008f */
[----:B------:R-:W-:Y:S04]  /*25380*/  STS.128 [R0], R8 ;  /* 0x0000000800007388 */ /* 0x000fe80000000c00 */
[----:B------:R-:W-:Y:S04]  /*25390*/  STS.128 [R0+0x80], R144 ;  /* 0x0000809000007388 */ /* 0x000fe80000000c00 */
[----:B------:R-:W-:Y:S04]  /*253a0*/  STS.128 [R0+0x400], R4 ;  /* 0x0004000400007388 */ /* 0x000fe80000000c00 */
        /* <DEDUP_REMOVED lines=9> */
[----:B------:R-:W2:Y:S04]  /*25440*/  LDS.128 R20, [R112] ;  /* 0x0000000070147984 */ /* 0x000ea80000000c00 */
[----:B------:R-:W3:Y:S04]  /*25450*/  LDS.128 R16, [R3] ;  /* 0x0000000003107984 */ /* 0x000ee80000000c00 */
[----:B-1----:R-:W-:Y:S04]  /*25460*/  STL.64 [R1+0x30], R12 ;  /* 0x0000300c01007387 */ /* 0x002fe80000100a00 */
[----:B------:R-:W-:Y:S04]  /*25470*/  STL.64 [R1+0x38], R14 ;  /* 0x0000380e01007387 */ /* 0x000fe80000100a00 */
[----:B------:R-:W1:Y:S04]  /*25480*/  LDS.128 R12, [R252] ;  /* 0x00000000fc0c7984 */ /* 0x000e680000000c00 */
[----:B--2---:R-:W-:Y:S04]  /*25490*/  STL.64 [R1+0x50], R20 ;  /* 0x0000501401007387 */ /* 0x004fe80000100a00 */
[----:B------:R-:W-:Y:S04]  /*254a0*/  STL.64 [R1+0x58], R22 ;  /* 0x0000581601007387 */ /* 0x000fe80000100a00 */
[----:B------:R-:W-:Y:S06]  /*254b0*/  BAR.SYNC.DEFER_BLOCKING 0x0 ;  /* 0x0000000000007b1d */ /* 0x000fec0000010000 */
[----:B---3--:R2:W-:Y:S04]  /*254c0*/  STL.64 [R1+0xa0], R16 ;  /* 0x0000a01001007387 */ /* 0x0085e80000100a00 */
[----:B------:R3:W-:Y:S01]  /*254d0*/  STL.64 [R1+0xa8], R18 ;  /* 0x0000a81201007387 */ /* 0x0007e20000100a00 */
[----:B------:R-:W-:Y:S01]  /*254e0*/  IMAD.MOV.U32 R8, RZ, RZ, R132 ;  /* 0x000000ffff087224 */ /* 0x000fe200078e0084 */
[----:B------:R-:W-:Y:S01]  /*254f0*/  MOV R11, R129 ;  /* 0x00000081000b7202 */ /* 0x000fe20000000f00 */
[----:B------:R-:W-:-:S02]  /*25500*/  IMAD.MOV.U32 R9, RZ, RZ, R133 ;  /* 0x000000ffff097224 */ /* 0x000fc400078e0085 */
[----:B------:R-:W-:Y:S01]  /*25510*/  IMAD.MOV.U32 R10, RZ, RZ, R128 ;  /* 0x000000ffff0a7224 */ /* 0x000fe200078e0080 */
[----:B-1----:R1:W-:Y:S04]  /*25520*/  STL.64 [R1+0xe0], R12 ;  /* 0x0000e00c01007387 */ /* 0x0023e80000100a00 */
[----:B------:R4:W-:Y:S04]  /*25530*/  STL.64 [R1+0xe8], R14 ;  /* 0x0000e80e01007387 */ /* 0x0009e80000100a00 */
[----:B--2---:R-:W2:Y:S04]  /*25540*/  LDL.LU R16, [R1+0x550] ;  /* 0x0005500001107983 */ /* 0x004ea80000300800 */
[----:B------:R-:W2:Y:S04]  /*25550*/  LDL.LU R17, [R1+0x554] ;  /* 0x0005540001117983 */ /* 0x000ea80000300800 */
[----:B---3--:R-:W2:Y:S04]  /*25560*/  LDL.LU R18, [R1+0x610] ;  /* 0x0006100001127983 */ /* 0x008ea80000300800 */
[----:B------:R-:W2:Y:S04]  /*25570*/  LDL.LU R19, [R1+0x614] ;  /* 0x0006140001137983 */ /* 0x000ea80000300800 */
[----:B-1----:R-:W3:Y:S04]  /*25580*/  LDL.LU R12, [R1+0x558] ;  /* 0x00055800010c7983 */ /* 0x002ee80000300800 */
[----:B------:R-:W3:Y:S04]  /*25590*/  LDL.LU R13, [R1+0x55c] ;  /* 0x00055c00010d7983 */ /* 0x000ee80000300800 */
[----:B----4-:R-:W3:Y:S04]  /*255a0*/  LDL.LU R14, [R1+0x618] ;  /* 0x00061800010e7983 */ /* 0x010ee80000300800 */
[----:B------:R1:W-:Y:S04]  /*255b0*/  STS.128 [R0], R8 ;  /* 0x0000000800007388 */ /* 0x0003e80000000c00 */
[----:B------:R-:W3:Y:S04]  /*255c0*/  LDL.LU R15, [R1+0x61c] ;  /* 0x00061c00010f7983 */ /* 0x000ee80000300800 */
[----:B-1----:R-:W4:Y:S04]  /*255d0*/  LDL.LU R8, [R1+0x160] ;  /* 0x0001600001087983 */ /* 0x002f280000300800 */
[----:B------:R-:W4:Y:S04]  /*255e0*/  LDL.LU R9, [R1+0x164] ;  /* 0x0001640001097983 */ /* 0x000f280000300800 */
[----:B------:R-:W4:Y:S04]  /*255f0*/  LDL.LU R10, [R1+0x150] ;  /* 0x00015000010a7983 */ /* 0x000f280000300800 */
[----:B------:R-:W4:Y:S01]  /*25600*/  LDL.LU R11, [R1+0x154] ;  /* 0x00015400010b7983 */ /* 0x000f220000300800 */
[----:B------:R-:W-:Y:S01]  /*25610*/  IMAD.MOV.U32 R6, RZ, RZ, R208 ;  /* 0x000000ffff067224 */ /* 0x000fe200078e00d0 */
[----:B------:R-:W-:Y:S01]  /*25620*/  MOV R208, R206 ;  /* 0x000000ce00d07202 */ /* 0x000fe20000000f00 */
[----:B------:R-:W-:-:S02]  /*25630*/  IMAD.MOV.U32 R7, RZ, RZ, R209 ;  /* 0x000000ffff077224 */ /* 0x000fc400078e00d1 */
[----:B------:R-:W-:Y:S02]  /*25640*/  IMAD.MOV.U32 R128, RZ, RZ, R134 ;  /* 0x000000ffff807224 */ /* 0x000fe400078e0086 */
[----:B------:R-:W-:Y:S02]  /*25650*/  IMAD.MOV.U32 R129, RZ, RZ, R135 ;  /* 0x000000ffff817224 */ /* 0x000fe400078e0087 */
[----:B------:R-:W-:Y:S02]  /*25660*/  IMAD.MOV.U32 R4, RZ, RZ, R204 ;  /* 0x000000ffff047224 */ /* 0x000fe400078e00cc */
[----:B------:R-:W-:Y:S02]  /*25670*/  IMAD.MOV.U32 R5, RZ, RZ, R205 ;  /* 0x000000ffff057224 */ /* 0x000fe400078e00cd */
[----:B------:R-:W-:Y:S01]  /*25680*/  IMAD.MOV.U32 R209, RZ, RZ, R207 ;  /* 0x000000ffffd17224 */ /* 0x000fe200078e00cf */
[----:B------:R-:W-:Y:S04]  /*25690*/  STS.128 [R0+0x80], R128 ;  /* 0x0000808000007388 */ /* 0x000fe80000000c00 */
[----:B------:R1:W-:Y:S04]  /*256a0*/  STS.128 [R0+0x400], R4 ;  /* 0x0004000400007388 */ /* 0x0003e80000000c00 */
[----:B------:R-:W-:Y:S04]  /*256b0*/  STS.128 [R0+0x480], R208 ;  /* 0x000480d000007388 */ /* 0x000fe80000000c00 */
[----:B------:R-:W-:Y:S06]  /*256c0*/  BAR.SYNC.DEFER_BLOCKING 0x0 ;  /* 0x0000000000007b1d */ /* 0x000fec0000010000 */
[----:B-1----:R-:W3:Y:S04]  /*256d0*/  LDL.LU R4, [R1+0x168] ;  /* 0x0001680001047983 */ /* 0x002ee80000300800 */
[----:B------:R-:W3:Y:S04]  /*256e0*/  LDL.LU R5, [R1+0x16c] ;  /* 0x00016c0001057983 */ /* 0x000ee80000300800 */
[----:B------:R-:W3:Y:S04]  /*256f0*/  LDL.LU R6, [R1+0x158] ;  /* 0x0001580001067983 */ /* 0x000ee80000300800 */
[----:B------:R-:W3:Y:S04]  /*25700*/  LDL.LU R7, [R1+0x15c] ;  /* 0x00015c0001077983 */ /* 0x000ee80000300800 */
[----:B------:R-:W1:Y:S04]  /*25710*/  LDS.128 R20, [R2] ;  /* 0x0000000002147984 */ /* 0x000e680000000c00 */
[----:B------:R-:W1:Y:S04]  /*25720*/  LDS.128 R28, [R112] ;  /* 0x00000000701c7984 */ /* 0x000e680000000c00 */
[----:B------:R-:W1:Y:S04]  /*25730*/  LDS.128 R24, [R3] ;  /* 0x0000000003187984 */ /* 0x000e680000000c00 */
[----:B-1----:R-:W-:Y:S04]  /*25740*/  STL.64 [R1+0x20], R20 ;  /* 0x0000201401007387 */ /* 0x002fe80000100a00 */
[----:B------:R-:W-:Y:S04]  /*25750*/  STL.64 [R1+0x28], R22 ;  /* 0x0000281601007387 */ /* 0x000fe80000100a00 */
[----:B------:R-:W1:Y:S04]  /*25760*/  LDS.128 R20, [R252] ;  /* 0x00000000fc147984 */ /* 0x000e680000000c00 */
[----:B------:R-:W-:Y:S06]  /*25770*/  BAR.SYNC.DEFER_BLOCKING 0x0 ;  /* 0x0000000000007b1d */ /* 0x000fec0000010000 */
[----:B------:R-:W-:Y:S04]  /*25780*/  STL.64 [R1+0x40], R28 ;  /* 0x0000401c01007387 */ /* 0x000fe80000100a00 */
[----:B------:R-:W-:Y:S04]  /*25790*/  STL.64 [R1+0x48], R30 ;  /* 0x0000481e01007387 */ /* 0x000fe80000100a00 */
[----:B------:R-:W-:Y:S04]  /*257a0*/  STL.64 [R1+0x70], R24 ;  /* 0x0000701801007387 */ /* 0x000fe80000100a00 */
[----:B------:R-:W-:Y:S04]  /*257b0*/  STL.64 [R1+0x78], R26 ;  /* 0x0000781a01007387 */ /* 0x000fe80000100a00 */
[----:B-1----:R-:W-:Y:S04]  /*257c0*/  STL.64 [R1+0xb0], R20 ;  /* 0x0000b01401007387 */ /* 0x002fe80000100a00 */
[----:B------:R-:W-:Y:S04]  /*257d0*/  STL.64 [R1+0xb8], R22 ;  /* 0x0000b81601007387 */ /* 0x000fe80000100a00 */
[----:B----4-:R1:W-:Y:S04]  /*257e0*/  STS.128 [R0+0x400], R8 ;  /* 0x0004000800007388 */ /* 0x0103e80000000c00 */
[----:B-1----:R-:W4:Y:S01]  /*257f0*/  LDL.LU R8, [R1] ;  /* 0x0000000001087983 */ /* 0x002f220000300800 */
[----:B------:R-:W-:-:S02]  /*25800*/  IMAD.MOV.U32 R10, RZ, RZ, R244 ;  /* 0x000000ffff0a7224 */ /* 0x000fc400078e00f4 */
[----:B------:R-:W-:Y:S01]  /*25810*/  IMAD.MOV.U32 R11, RZ, RZ, R245 ;  /* 0x000000ffff0b7224 */ /* 0x000fe200078e00f5 */
[----:B------:R-:W4:Y:S04]  /*25820*/  LDL.LU R9, [R1+0x4] ;  /* 0x0000040001097983 */ /* 0x000f280000300800 */
[----:B------:R-:W4:Y:S04]  /*25830*/  LDL.LU R244, [R1+0x8] ;  /* 0x0000080001f47983 */ /* 0x000f280000300800 */
[----:B------:R-:W4:Y:S04]  /*25840*/  LDL.LU R245, [R1+0xc] ;  /* 0x00000c0001f57983 */ /* 0x000f280000300800 */
[----:B--2---:R-:W-:Y:S04]  /*25850*/  STS.128 [R0], R16 ;  /* 0x0000001000007388 */ /* 0x004fe80000000c00 */
[----:B---3--:R-:W-:Y:S04]  /*25860*/  STS.128 [R0+0x80], R12 ;  /* 0x0000800c00007388 */ /* 0x008fe80000000c00 */
[----:B------:R1:W-:Y:S04]  /*25870*/  STS.128 [R0+0x480], R4 ;  /* 0x0004800400007388 */ /* 0x0003e80000000c00 */
[----:B------:R-:W-:Y:S06]  /*25880*/  BAR.SYNC.DEFER_BLOCKING 0x0 ;  /* 0x0000000000007b1d */ /* 0x000fec0000010000 */
[----:B------:R-:W2:Y:S04]  /*25890*/  LDS.128 R12, [R2] ;  /* 0x00000000020c7984 */ /* 0x000ea80000000c00 */
[----:B------:R-:W3:Y:S04]  /*258a0*/  LDS.128 R20, [R112] ;  /* 0x0000000070147984 */ /* 0x000ee80000000c00 */
[----:B------:R-:W3:Y:S01]  /*258b0*/  LDS.128 R16, [R3] ;  /* 0x0000000003107984 */ /* 0x000ee20000000c00 */
        /* <DEDUP_REMOVED lines=10> */
[----:B------:R2:W-:Y:S04]  /*25960*/  STS.128 [R0+0x400], R4 ;  /* 0x0004000400007388 */ /* 0x0005e80000000c00 */
[----:B------:R-:W-:Y:S04]  /*25970*/  STS.128 [R0+0x480], R56 ;  /* 0x0004803800007388 */ /* 0x000fe80000000c00 */
[----:B---3--:R-:W-:Y:S04]  /*25980*/  STL.64 [R1+0x2a0], R20 ;  /* 0x0002a01401007387 */ /* 0x008fe80000100a00 */
[----:B------:R-:W-:Y:S04]  /*25990*/  STL.64 [R1+0x2a8], R22 ;  /* 0x0002a81601007387 */ /* 0x000fe80000100a00 */
[----:B------:R-:W-:Y:S04]  /*259a0*/  STL.64 [R1+0x310], R16 ;  /* 0x0003101001007387 */ /* 0x000fe80000100a00 */
[----:B------:R-:W-:Y:S04]  /*259b0*/  STL.64 [R1+0x318], R18 ;  /* 0x0003181201007387 */ /* 0x000fe80000100a00 */
[----:B-1----:R-:W-:Y:S04]  /*259c0*/  STL.64 [R1+0x350], R12 ;  /* 0x0003500c01007387 */ /* 0x002fe80000100a00 */
[----:B------:R-:W-:Y:S01]  /*259d0*/  STL.64 [R1+0x358], R14 ;  /* 0x0003580e01007387 */ /* 0x000fe20000100a00 */
[----:B--2---:R-:W-:-:S02]  /*259e0*/  IMAD.MOV.U32 R6, RZ, RZ, R84 ;  /* 0x000000ffff067224 */ /* 0x004fc400078e0054 */
[----:B------:R-:W-:Y:S01]  /*259f0*/  IMAD.MOV.U32 R7, RZ, RZ, R85 ;  /* 0x000000ffff077224 */ /* 0x000fe200078e0055 */
[----:B------:R-:W-:Y:S01]  /*25a00*/  MOV R85, R83 ;  /* 0x0000005300557202 */ /* 0x000fe20000000f00 */
[----:B------:R-:W-:Y:S02]  /*25a10*/  IMAD.MOV.U32 R4, RZ, RZ, R80 ;  /* 0x000000ffff047224 */ /* 0x000fe400078e0050 */
[----:B------:R-:W-:Y:S02]  /*25a20*/  IMAD.MOV.U32 R5, RZ, RZ, R81 ;  /* 0x000000ffff057224 */ /* 0x000fe400078e0051 */
[----:B------:R-:W-:Y:S01]  /*25a30*/  IMAD.MOV.U32 R84, RZ, RZ, R82 ;  /* 0x000000ffff547224 */ /* 0x000fe200078e0052 */
[----:B----4-:R1:W-:Y:S04]  /*25a40*/  STS.128 [R0], R8 ;  /* 0x0000000800007388 */ /* 0x0103e80000000c00 */
[----:B------:R-:W-:Y:S04]  /*25a50*/  STS.128 [R0+0x80], R244 ;  /* 0x000080f400007388 */ /* 0x000fe80000000c00 */
        /* <DEDUP_REMOVED lines=36> */
[----:B------:R-:W-:-:S02]  /*25ca0*/  IMAD.MOV.U32 R8, RZ, RZ, R96 ;  /* 0x000000ffff087224 */ /* 0x000fc400078e0060 */
[----:B------:R-:W-:Y:S02]  /*25cb0*/  IMAD.MOV.U32 R9, RZ, RZ, R97 ;  /* 0x000000ffff097224 */ /* 0x000fe400078e0061 */
[----:B------:R-:W-:Y:S02]  /*25cc0*/  IMAD.MOV.U32 R10, RZ, RZ, R100 ;  /* 0x000000ffff0a7224 */ /* 0x000fe400078e0064 */
[----:B------:R-:W-:Y:S01]  /*25cd0*/  IMAD.MOV.U32 R11, RZ, RZ, R101 ;  /* 0x000000ffff0b7224 */ /* 0x000fe200078e0065 */
[----:B------:R-:W-:Y:S01]  /*25ce0*/  MOV R4, R44 ;  /* 0x0000002c00047202 */ /* 0x000fe20000000f00 */
[----:B------:R-:W-:Y:S01]  /*25cf0*/  IMAD.MOV.U32 R5, RZ, RZ, R45 ;  /* 0x000000ffff057224 */ /* 0x000fe200078e002d */
[----:B-1----:R1:W-:Y:S04]  /*25d00*/  STL.64 [R1+0x2f0], R12 ;  /* 0x0002f00c01007387 */ /* 0x0023e80000100a00 */
[----:B------:R4:W-:Y:S04]  /*25d10*/  STL.64 [R1+0x2f8], R14 ;  /* 0x0002f80e01007387 */ /* 0x0009e80000100a00 */
[----:B--2---:R-:W2:Y:S04]  /*25d20*/  LDL.LU R16, [R1+0x690] ;  /* 0x0006900001107983 */ /* 0x004ea80000300800 */
[----:B------:R-:W2:Y:S04]  /*25d30*/  LDL.LU R17, [R1+0x694] ;  /* 0x0006940001117983 */ /* 0x000ea80000300800 */
[----:B---3--:R-:W2:Y:S01]  /*25d40*/  LDL.LU R18, [R1+0x740] ;  /* 0x0007400001127983 */ /* 0x008ea20000300800 */
[----:B------:R-:W-:-:S03]  /*25d50*/  IMAD.MOV.U32 R6, RZ, RZ, R40 ;  /* 0x000000ffff067224 */ /* 0x000fc600078e0028 */
[----:B------:R-:W2:Y:S01]  /*25d60*/  LDL.LU R19, [R1+0x744] ;  /* 0x0007440001137983 */ /* 0x000ea20000300800 */
[----:B------:R-:W-:-:S03]  /*25d70*/  IMAD.MOV.U32 R7, RZ, RZ, R41 ;  /* 0x000000ffff077224 */ /* 0x000fc600078e0029 */
[----:B-1----:R-:W3:Y:S04]  /*25d80*/  LDL.LU R12, [R1+0x698] ;  /* 0x00069800010c7983 */ /* 0x002ee80000300800 */
[----:B------:R-:W3:Y:S04]  /*25d90*/  LDL.LU R13, [R1+0x69c] ;  /* 0x00069c00010d7983 */ /* 0x000ee80000300800 */
[----:B----4-:R-:W3:Y:S04]  /*25da0*/  LDL.LU R14, [R1+0x748] ;  /* 0x00074800010e7983 */ /* 0x010ee80000300800 */
[----:B------:R1:W-:Y:S04]  /*25db0*/  STS.128 [R0], R8 ;  /* 0x0000000800007388 */ /* 0x0003e80000000c00 */
[----:B------:R-:W3:Y:S04]  /*25dc0*/  LDL.LU R15, [R1+0x74c] ;  /* 0x00074c00010f7983 */ /* 0x000ee80000300800 */
[----:B------:R4:W-:Y:S04]  /*25dd0*/  STS.128 [R0+0x400], R4 ;  /* 0x0004000400007388 */ /* 0x0009e80000000c00 */
[----:B-1----:R-:W3:Y:S04]  /*25de0*/  LDL.LU R8, [R1+0x170] ;  /* 0x0001700001087983 */ /* 0x002ee80000300800 */
[----:B------:R-:W3:Y:S04]  /*25df0*/  LDL.LU R9, [R1+0x174] ;  /* 0x0001740001097983 */ /* 0x000ee80000300800 */
[----:B------:R-:W3:Y:S04]  /*25e00*/  LDL.LU R10, [R1+0x5e0] ;  /* 0x0005e000010a7983 */ /* 0x000ee80000300800 */
[----:B------:R-:W3:Y:S04]  /*25e10*/  LDL.LU R11, [R1+0x5e4] ;  /* 0x0005e400010b7983 */ /* 0x000ee80000300800 */
[----:B----4-:R-:W4:Y:S04]  /*25e20*/  LDL.LU R4, [R1+0x178] ;  /* 0x0001780001047983 */ /* 0x010f280000300800 */
[----:B------:R-:W4:Y:S04]  /*25e30*/  LDL.LU R5, [R1+0x17c] ;  /* 0x00017c0001057983 */ /* 0x000f280000300800 */
[----:B------:R-:W4:Y:S04]  /*25e40*/  LDL.LU R6, [R1+0x5e8] ;  /* 0x0005e80001067983 */ /* 0x000f280000300800 */
[----:B------:R-:W4:Y:S01]  /*25e50*/  LDL.LU R7, [R1+0x5ec] ;  /* 0x0005ec0001077983 */ /* 0x000f220000300800 */
[----:B------:R-:W-:-:S02]  /*25e60*/  IMAD.MOV.U32 R100, RZ, RZ, R98 ;  /* 0x000000ffff647224 */ /* 0x000fc400078e0062 */
[----:B------:R-:W-:Y:S02]  /*25e70*/  IMAD.MOV.U32 R101, RZ, RZ, R99 ;  /* 0x000000ffff657224 */ /* 0x000fe400078e0063 */
[----:B------:R-:W-:Y:S02]  /*25e80*/  IMAD.MOV.U32 R40, RZ, RZ, R46 ;  /* 0x000000ffff287224 */ /* 0x000fe400078e002e */
[----:B------:R-:W-:Y:S01]  /*25e90*/  IMAD.MOV.U32 R41, RZ, RZ, R47 ;  /* 0x000000ffff297224 */ /* 0x000fe200078e002f */
[----:B------:R-:W-:Y:S04]  /*25ea0*/  STS.128 [R0+0x80], R100 ;  /* 0x0000806400007388 */ /* 0x000fe80000000c00 */
[----:B------:R-:W-:Y:S04]  /*25eb0*/  STS.128 [R0+0x480], R40 ;  /* 0x0004802800007388 */ /* 0x000fe80000000c00 */
[----:B------:R-:W-:Y:S06]  /*25ec0*/  BAR.SYNC.DEFER_BLOCKING 0x0 ;  /* 0x0000000000007b1d */ /* 0x000fec0000010000 */
        /* <DEDUP_REMOVED lines=13> */
[----:B--2---:R-:W-:Y:S04]  /*25fa0*/  STS.128 [R0], R16 ;  /* 0x0000001000007388 */ /* 0x004fe80000000c00 */
[----:B---3--:R-:W-:Y:S04]  /*25fb0*/  STS.128 [R0+0x80], R12 ;  /* 0x0000800c00007388 */ /* 0x008fe80000000c00 */
[----:B------:R1:W-:Y:S04]  /*25fc0*/  STS.128 [R0+0x400], R8 ;  /* 0x0004000800007388 */ /* 0x0003e80000000c00 */
[----:B----4-:R2:W-:Y:S04]  /*25fd0*/  STS.128 [R0+0x480], R4 ;  /* 0x0004800400007388 */ /* 0x0105e80000000c00 */
[----:B------:R-:W-:Y:S06]  /*25fe0*/  BAR.SYNC.DEFER_BLOCKING 0x0 ;  /* 0x0000000000007b1d */ /* 0x000fec0000010000 */
[----:B------:R-:W3:Y:S04]  /*25ff0*/  LDS.128 R12, [R2] ;  /* 0x00000000020c7984 */ /* 0x000ee80000000c00 */
[----:B------:R-:W4:Y:S04]  /*26000*/  LDS.128 R20, [R112] ;  /* 0x0000000070147984 */ /* 0x000f280000000c00 */
[----:B------:R-:W4:Y:S01]  /*26010*/  LDS.128 R16, [R3] ;  /* 0x0000000003107984 */ /* 0x000f220000000c00 */
[----:B-1----:R-:W-:Y:S01]  /*26020*/  IMAD.MOV.U32 R10, RZ, RZ, R156 ;  /* 0x000000ffff0a7224 */ /* 0x002fe200078e009c */
[----:B--2---:R-:W-:Y:S01]  /*26030*/  MOV R6, R48 ;  /* 0x0000003000067202 */ /* 0x004fe20000000f00 */
[----:B------:R-:W-:Y:S01]  /*26040*/  IMAD.MOV.U32 R11, RZ, RZ, R157 ;  /* 0x000000ffff0b7224 */ /* 0x000fe200078e009d */
[----:B------:R-:W-:Y:S01]  /*26050*/  MOV R9, R153 ;  /* 0x0000009900097202 */ /* 0x000fe20000000f00 */
[----:B------:R-:W-:-:S02]  /*26060*/  IMAD.MOV.U32 R7, RZ, RZ, R49 ;  /* 0x000000ffff077224 */ /* 0x000fc400078e0031 */
[----:B------:R-:W-:Y:S02]  /*26070*/  IMAD.MOV.U32 R8, RZ, RZ, R152 ;  /* 0x000000ffff087224 */ /* 0x000fe400078e0098 */
[----:B------:R-:W-:Y:S01]  /*26080*/  IMAD.MOV.U32 R156, RZ, RZ, R154 ;  /* 0x000000ffff9c7224 */ /* 0x000fe200078e009a */
[----:B---3--:R-:W-:Y:S04]  /*26090*/  STL.64 [R1+0x3c0], R12 ;  /* 0x0003c00c01007387 */ /* 0x008fe80000100a00 */
        /* <DEDUP_REMOVED lines=8> */
[----:B------:R2:W-:Y:S04]  /*26120*/  STS.128 [R0], R8 ;  /* 0x0000000800007388 */ /* 0x0005e80000000c00 */
[----:B------:R-:W-:Y:S04]  /*26130*/  STS.128 [R0+0x80], R156 ;  /* 0x0000809c00007388 */ /* 0x000fe80000000c00 */
[----:B------:R3:W-:Y:S04]  /*26140*/  STS.128 [R0+0x400], R4 ;  /* 0x0004000400007388 */ /* 0x0007e80000000c00 */
[----:B------:R-:W-:Y:S04]  /*26150*/  STS.128 [R0+0x480], R48 ;  /* 0x0004803000007388 */ /* 0x000fe80000000c00 */
[----:B------:R-:W-:Y:S06]  /*26160*/  BAR.SYNC.DEFER_BLOCKING 0x0 ;  /* 0x0000000000007b1d */ /* 0x000fec0000010000 */
[----:B----4-:R-:W-:Y:S04]  /*26170*/  STL.64 [R1+0x3f0], R20 ;  /* 0x0003f01401007387 */ /* 0x010fe80000100a00 */
[----:B------:R-:W-:Y:S04]  /*26180*/  STL.64 [R1+0x3f8], R22 ;  /* 0x0003f81601007387 */ /* 0x000fe80000100a00 */
[----:B------:R-:W-:Y:S04]  /*26190*/  STL.64 [R1+0x440], R16 ;  /* 0x0004401001007387 */ /* 0x000fe80000100a00 */
[----:B------:R-:W-:Y:S04]  /*261a0*/  STL.64 [R1+0x448], R18 ;  /* 0x0004481201007387 */ /* 0x000fe80000100a00 */
[----:B-1----:R-:W-:Y:S04]  /*261b0*/  STL.64 [R1+0x460], R12 ;  /* 0x0004600c01007387 */ /* 0x002fe80000100a00 */
[----:B------:R-:W-:Y:S04]  /*261c0*/  STL.64 [R1+0x468], R14 ;  /* 0x0004680e01007387 */ /* 0x000fe80000100a00 */
[----:B------:R-:W1:Y:S04]  /*261d0*/  LDS.128 R12, [R2] ;  /* 0x00000000020c7984 */ /* 0x000e680000000c00 */
[----:B------:R-:W4:Y:S04]  /*261e0*/  LDS.128 R20, [R112] ;  /* 0x0000000070147984 */ /* 0x000f280000000c00 */
[----:B------:R-:W4:Y:S01]  /*261f0*/  LDS.128 R16, [R3] ;  /* 0x0000000003107984 */ /* 0x000f220000000c00 */
[----:B--2---:R-:W-:Y:S01]  /*26200*/  IMAD.MOV.U32 R10, RZ, RZ, R76 ;  /* 0x000000ffff0a7224 */ /* 0x004fe200078e004c */
[----:B------:R-:W-:Y:S01]  /*26210*/  MOV R11, R77 ;  /* 0x0000004d000b7202 */ /* 0x000fe20000000f00 */
[----:B---3--:R-:W-:Y:S01]  /*26220*/  IMAD.MOV.U32 R6, RZ, RZ, R92 ;  /* 0x000000ffff067224 */ /* 0x008fe200078e005c */
        /* <DEDUP_REMOVED lines=38> */
[----:B------:R-:W-:Y:S02]  /*26490*/  IMAD.MOV.U32 R11, RZ, RZ, R109 ;  /* 0x000000ffff0b7224 */ /* 0x000fe400078e006d */
        /* <DEDUP_REMOVED lines=9> */
[----:B-1----:R-:W3:Y:S01]  /*26530*/  LDL.LU R12, [R1+0x928] ;  /* 0x00092800010c7983 */ /* 0x002ee20000300800 */
[----:B------:R-:W-:-:S03]  /*26540*/  IMAD.MOV.U32 R7, RZ, RZ, R213 ;  /* 0x000000ffff077224 */ /* 0x000fc600078e00d5 */
        /* <DEDUP_REMOVED lines=13> */
[----:B------:R-:W-:Y:S01]  /*26620*/  IMAD.MOV.U32 R108, RZ, RZ, R106 ;  /* 0x000000ffff6c7224 */ /* 0x000fe200078e006a */
[----:B------:R-:W-:Y:S01]  /*26630*/  MOV R109, R107 ;  /* 0x0000006b006d7202 */ /* 0x000fe20000000f00 */
[----:B------:R-:W-:-:S02]  /*26640*/  IMAD.MOV.U32 R212, RZ, RZ, R202 ;  /* 0x000000ffffd47224 */ /* 0x000fc400078e00ca */
[----:B------:R-:W-:Y:S02]  /*26650*/  IMAD.MOV.U32 R213, RZ, RZ, R203 ;  /* 0x000000ffffd57224 */ /* 0x000fe400078e00cb */
        /* <DEDUP_REMOVED lines=16> */
[----:B--2---:R1:W-:Y:S04]  /*26760*/  STS.128 [R0], R16 ;  /* 0x0000001000007388 */ /* 0x0043e80000000c00 */
[----:B-1----:R-:W2:Y:S04]  /*26770*/  LDL.LU R16, [R1+0x7e0] ;  /* 0x0007e00001107983 */ /* 0x002ea80000300800 */
[----:B------:R-:W2:Y:S04]  /*26780*/  LDL.LU R17, [R1+0x7e4] ;  /* 0x0007e40001117983 */ /* 0x000ea80000300800 */
[----:B------:R-:W2:Y:S04]  /*26790*/  LDL.LU R18, [R1+0x7d0] ;  /* 0x0007d00001127983 */ /* 0x000ea80000300800 */
[----:B---3--:R1:W-:Y:S04]  /*267a0*/  STS.128 [R0+0x80], R12 ;  /* 0x0000800c00007388 */ /* 0x0083e80000000c00 */
[----:B------:R-:W2:Y:S04]  /*267b0*/  LDL.LU R19, [R1+0x7d4] ;  /* 0x0007d40001137983 */ /* 0x000ea80000300800 */
[----:B-1----:R-:W3:Y:S04]  /*267c0*/  LDL.LU R12, [R1+0x7e8] ;  /* 0x0007e800010c7983 */ /* 0x002ee80000300800 */
[----:B------:R-:W3:Y:S04]  /*267d0*/  LDL.LU R13, [R1+0x7ec] ;  /* 0x0007ec00010d7983 */ /* 0x000ee80000300800 */
[----:B------:R-:W3:Y:S04]  /*267e0*/  LDL.LU R14, [R1+0x7d8] ;  /* 0x0007d800010e7983 */ /* 0x000ee80000300800 */
[----:B------:R1:W-:Y:S04]  /*267f0*/  STS.128 [R0+0x400], R8 ;  /* 0x0004000800007388 */ /* 0x0003e80000000c00 */
[----:B------:R-:W3:Y:S04]  /*26800*/  LDL.LU R15, [R1+0x7dc] ;  /* 0x0007dc00010f7983 */ /* 0x000ee80000300800 */
[----:B----4-:R4:W-:Y:S04]  /*26810*/  STS.128 [R0+0x480], R4 ;  /* 0x0004800400007388 */ /* 0x0109e80000000c00 */
[----:B------:R-:W-:Y:S06]  /*26820*/  BAR.SYNC.DEFER_BLOCKING 0x0 ;  /* 0x0000000000007b1d */ /* 0x000fec0000010000 */
[----:B-1----:R-:W3:Y:S04]  /*26830*/  LDL.LU R8, [R1+0x730] ;  /* 0x0007300001087983 */ /* 0x002ee80000300800 */
[----:B------:R-:W3:Y:S04]  /*26840*/  LDL.LU R9, [R1+0x734] ;  /* 0x0007340001097983 */ /* 0x000ee80000300800 */
[----:B------:R-:W3:Y:S04]  /*26850*/  LDL.LU R10, [R1+0x720] ;  /* 0x00072000010a7983 */ /* 0x000ee80000300800 */
[----:B------:R-:W3:Y:S04]  /*26860*/  LDL.LU R11, [R1+0x724] ;  /* 0x00072400010b7983 */ /* 0x000ee80000300800 */
[----:B----4-:R-:W4:Y:S04]  /*26870*/  LDL.LU R4, [R1+0x738] ;  /* 0x0007380001047983 */ /* 0x010f280000300800 */
[----:B------:R-:W4:Y:S04]  /*26880*/  LDL.LU R5, [R1+0x73c] ;  /* 0x00073c0001057983 */ /* 0x000f280000300800 */
[----:B------:R-:W4:Y:S04]  /*26890*/  LDL.LU R6, [R1+0x728] ;  /* 0x0007280001067983 */ /* 0x000f280000300800 */
[----:B------:R-:W4:Y:S04]  /*268a0*/  LDL.LU R7, [R1+0x72c] ;  /* 0x00072c0001077983 */ /* 0x000f280000300800 */
        /* <DEDUP_REMOVED lines=24> */
[----:B-1----:R-:W3:Y:S04]  /*26a30*/  LDL.LU R8, [R1+0x5d0] ;  /* 0x0005d00001087983 */ /* 0x002ee80000300800 */
[----:B------:R-:W3:Y:S04]  /*26a40*/  LDL.LU R9, [R1+0x5d4] ;  /* 0x0005d40001097983 */ /* 0x000ee80000300800 */
[----:B------:R-:W3:Y:S04]  /*26a50*/  LDL.LU R10, [R1+0x1a0] ;  /* 0x0001a000010a7983 */ /* 0x000ee80000300800 */
[----:B----4-:R1:W-:Y:S04]  /*26a60*/  STS.128 [R0+0x480], R4 ;  /* 0x0004800400007388 */ /* 0x0103e80000000c00 */
[----:B------:R-:W4:Y:S04]  /*26a70*/  LDL.LU R11, [R1+0x1a4] ;  /* 0x0001a400010b7983 */ /* 0x000f280000300800 */
[----:B------:R-:W-:Y:S06]  /*26a80*/  BAR.SYNC.DEFER_BLOCKING 0x0 ;  /* 0x0000000000007b1d */ /* 0x000fec0000010000 */
[----:B-1----:R-:W4:Y:S04]  /*26a90*/  LDL.LU R4, [R1+0x5d8] ;  /* 0x0005d80001047983 */ /* 0x002f280000300800 */
        /* <DEDUP_REMOVED lines=25> */
[----:B----4-:R1:W-:Y:S04]  /*26c30*/  STS.128 [R0+0x400], R8 ;  /* 0x0004000800007388 */ /* 0x0103e80000000c00 */
[----:B------:R-:W3:Y:S04]  /*26c40*/  LDL.LU R15, [R1+0x22c] ;  /* 0x00022c00010f7983 */ /* 0x000ee80000300800 */
[----:B-1----:R-:W4:Y:S04]  /*26c50*/  LDL.LU R8, [R1+0x210] ;  /* 0x0002100001087983 */ /* 0x002f280000300800 */
[----:B------:R-:W4:Y:S04]  /*26c60*/  LDL.LU R9, [R1+0x214] ;  /* 0x0002140001097983 */ /* 0x000f280000300800 */
[----:B------:R-:W4:Y:S04]  /*26c70*/  LDL.LU R10, [R1+0x200] ;  /* 0x00020000010a7983 */ /* 0x000f280000300800 */
[----:B------:R1:W-:Y:S04]  /*26c80*/  STS.128 [R0+0x480], R4 ;  /* 0x0004800400007388 */ /* 0x0003e80000000c00 */
        /* <DEDUP_REMOVED lines=36> */
[----:B-1----:R-:W2:Y:S04]  /*26ed0*/  LDL.LU R4, [R1+0x868] ;  /* 0x0008680001047983 */ /* 0x002ea80000300800 */
[----:B------:R-:W2:Y:S04]  /*26ee0*/  LDL.LU R5, [R1+0x86c] ;  /* 0x00086c0001057983 */ /* 0x000ea80000300800 */
[----:B------:R-:W2:Y:S04]  /*26ef0*/  LDL.LU R6, [R1+0x858] ;  /* 0x0008580001067983 */ /* 0x000ea80000300800 */
[----:B------:R-:W2:Y:S04]  /*26f00*/  LDL.LU R7, [R1+0x85c] ;  /* 0x00085c0001077983 */ /* 0x000ea80000300800 */
        /* <DEDUP_REMOVED lines=13> */
[----:B---3--:R1:W-:Y:S04]  /*26fe0*/  STS.128 [R0+0x80], R12 ;  /* 0x0000800c00007388 */ /* 0x0083e80000000c00 */
[----:B-1----:R-:W3:Y:S04]  /*26ff0*/  LDL.LU R12, [R1+0x7c0] ;  /* 0x0007c000010c7983 */ /* 0x002ee80000300800 */
[----:B------:R-:W3:Y:S04]  /*27000*/  LDL.LU R13, [R1+0x7c4] ;  /* 0x0007c400010d7983 */ /* 0x000ee80000300800 */
[----:B------:R-:W3:Y:S04]  /*27010*/  LDL.LU R14, [R1+0x7b0] ;  /* 0x0007b000010e7983 */ /* 0x000ee80000300800 */
[----:B------:R-:W3:Y:S04]  /*27020*/  LDL.LU R15, [R1+0x7b4] ;  /* 0x0007b400010f7983 */ /* 0x000ee80000300800 */
[----:B----4-:R-:W-:Y:S04]  /*27030*/  STS.128 [R0+0x400], R8 ;  /* 0x0004000800007388 */ /* 0x010fe80000000c00 */
[----:B--2---:R1:W-:Y:S04]  /*27040*/  STS.128 [R0+0x480], R4 ;  /* 0x0004800400007388 */ /* 0x0043e80000000c00 */
[----:B-1----:R-:W2:Y:S04]  /*27050*/  LDL.LU R4, [R1+0x7c8] ;  /* 0x0007c80001047983 */ /* 0x002ea80000300800 */
[----:B------:R-:W2:Y:S04]  /*27060*/  LDL.LU R5, [R1+0x7cc] ;  /* 0x0007cc0001057983 */ /* 0x000ea80000300800 */
[----:B------:R-:W2:Y:S04]  /*27070*/  LDL.LU R6, [R1+0x7b8] ;  /* 0x0007b80001067983 */ /* 0x000ea80000300800 */
[----:B------:R-:W2:Y:S04]  /*27080*/  LDL.LU R7, [R1+0x7bc] ;  /* 0x0007bc0001077983 */ /* 0x000ea80000300800 */
[----:B------:R-:W4:Y:S04]  /*27090*/  LDL.LU R8, [R1+0x710] ;  /* 0x0007100001087983 */ /* 0x000f280000300800 */
[----:B------:R-:W4:Y:S04]  /*270a0*/  LDL.LU R9, [R1+0x714] ;  /* 0x0007140001097983 */ /* 0x000f280000300800 */
[----:B------:R-:W4:Y:S04]  /*270b0*/  LDL.LU R10, [R1+0x700] ;  /* 0x00070000010a7983 */ /* 0x000f280000300800 */
[----:B------:R-:W4:Y:S04]  /*270c0*/  LDL.LU R11, [R1+0x704] ;  /* 0x00070400010b7983 */ /* 0x000f280000300800 */
[----:B------:R1:W-:Y:S04]  /*270d0*/  STS.128 [R0], R16 ;  /* 0x0000001000007388 */ /* 0x0003e80000000c00 */
[----:B------:R-:W-:Y:S06]  /*270e0*/  BAR.SYNC.DEFER_BLOCKING 0x0 ;  /* 0x0000000000007b1d */ /* 0x000fec0000010000 */
[----:B-1----:R-:W3:Y:S04]  /*270f0*/  LDL.LU R16, [R1+0x718] ;  /* 0x0007180001107983 */ /* 0x002ee80000300800 */
[----:B------:R-:W3:Y:S04]  /*27100*/  LDL.LU R17, [R1+0x71c] ;  /* 0x00071c0001117983 */ /* 0x000ee80000300800 */
[----:B------:R-:W3:Y:S04]  /*27110*/  LDL.LU R18, [R1+0x708] ;  /* 0x0007080001127983 */ /* 0x000ee80000300800 */
[----:B------:R-:W1:Y:S04]  /*27120*/  LDS.128 R20, [R2] ;  /* 0x0000000002147984 */ /* 0x000e680000000c00 */
[----:B------:R-:W3:Y:S04]  /*27130*/  LDL.LU R19, [R1+0x70c] ;  /* 0x00070c0001137983 */ /* 0x000ee80000300800 */
        /* <DEDUP_REMOVED lines=12> */
[----:B--2---:R1:W-:Y:S04]  /*27200*/  STS.128 [R0+0x80], R4 ;  /* 0x0000800400007388 */ /* 0x0043e80000000c00 */
[----:B-1----:R-:W2:Y:S04]  /*27210*/  LDL.LU R4, [R1+0x660] ;  /* 0x0006600001047983 */ /* 0x002ea80000300800 */
[----:B------:R-:W2:Y:S04]  /*27220*/  LDL.LU R5, [R1+0x664] ;  /* 0x0006640001057983 */ /* 0x000ea80000300800 */
[----:B------:R-:W2:Y:S04]  /*27230*/  LDL.LU R6, [R1+0x630] ;  /* 0x0006300001067983 */ /* 0x000ea80000300800 */
[----:B----4-:R1:W-:Y:S04]  /*27240*/  STS.128 [R0+0x400], R8 ;  /* 0x0004000800007388 */ /* 0x0103e80000000c00 */
[----:B------:R-:W2:Y:S04]  /*27250*/  LDL.LU R7, [R1+0x634] ;  /* 0x0006340001077983 */ /* 0x000ea80000300800 */
[----:B-1----:R-:W4:Y:S04]  /*27260*/  LDL.LU R8, [R1+0x668] ;  /* 0x0006680001087983 */ /* 0x002f280000300800 */
[----:B------:R-:W4:Y:S04]  /*27270*/  LDL.LU R9, [R1+0x66c] ;  /* 0x00066c0001097983 */ /* 0x000f280000300800 */
[----:B------:R-:W4:Y:S04]  /*27280*/  LDL.LU R10, [R1+0x638] ;  /* 0x00063800010a7983 */ /* 0x000f280000300800 */
[----:B------:R-:W4:Y:S04]  /*27290*/  LDL.LU R11, [R1+0x63c] ;  /* 0x00063c00010b7983 */ /* 0x000f280000300800 */
[----:B---3--:R1:W-:Y:S04]  /*272a0*/  STS.128 [R0], R12 ;  /* 0x0000000c00007388 */ /* 0x0083e80000000c00 */
[----:B------:R3:W-:Y:S04]  /*272b0*/  STS.128 [R0+0x480], R16 ;  /* 0x0004801000007388 */ /* 0x0007e80000000c00 */
[----:B------:R-:W-:Y:S06]  /*272c0*/  BAR.SYNC.DEFER_BLOCKING 0x0 ;  /* 0x0000000000007b1d */ /* 0x000fec0000010000 */
[----:B-1----:R-:W4:Y:S04]  /*272d0*/  LDL.LU R12, [R1+0x190] ;  /* 0x00019000010c7983 */ /* 0x002f280000300800 */
[----:B------:R-:W4:Y:S04]  /*272e0*/  LDL.LU R13, [R1+0x194] ;  /* 0x00019400010d7983 */ /* 0x000f280000300800 */
[----:B------:R-:W4:Y:S04]  /*272f0*/  LDL.LU R14, [R1+0x5c0] ;  /* 0x0005c000010e7983 */ /* 0x000f280000300800 */
[----:B------:R-:W4:Y:S04]  /*27300*/  LDL.LU R15, [R1+0x5c4] ;  /* 0x0005c400010f7983 */ /* 0x000f280000300800 */
[----:B---3--:R-:W3:Y:S04]  /*27310*/  LDL.LU R16, [R1+0x198] ;  /* 0x0001980001107983 */ /* 0x008ee80000300800 */
[----:B------:R-:W3:Y:S04]  /*27320*/  LDL.LU R17, [R1+0x19c] ;  /* 0x00019c0001117983 */ /* 0x000ee80000300800 */
[----:B------:R-:W3:Y:S04]  /*27330*/  LDL.LU R18, [R1+0x5c8] ;  /* 0x0005c80001127983 */ /* 0x000ee80000300800 */
[----:B------:R-:W3:Y:S04]  /*27340*/  LDL.LU R19, [R1+0x5cc] ;  /* 0x0005cc0001137983 */ /* 0x000ee80000300800 */
[----:B------:R-:W1:Y:S04]  /*27350*/  LDS.128 R24, [R2] ;  /* 0x0000000002187984 */ /* 0x000e680000000c00 */
[----:B------:R-:W1:Y:S04]  /*27360*/  LDS.128 R248, [R3] ;  /* 0x0000000003f87984 */ /* 0x000e680000000c00 */
[----:B------:R-:W1:Y:S04]  /*27370*/  LDS.128 R20, [R112] ;  /* 0x0000000070147984 */ /* 0x000e680000000c00 */
[----:B------:R-:W-:Y:S04]  /*27380*/  LDS.128 R244, [R252] ;  /* 0x00000000fcf47984 */ /* 0x000fe80000000c00 */
[----:B------:R-:W-:Y:S06]  /*27390*/  BAR.SYNC.DEFER_BLOCKING 0x0 ;  /* 0x0000000000007b1d */ /* 0x000fec0000010000 */
[----:B-1----:R-:W-:Y:S04]  /*273a0*/  STL.64 [R1+0x190], R24 ;  /* 0x0001901801007387 */ /* 0x002fe80000100a00 */
[----:B------:R-:W-:Y:S04]  /*273b0*/  STL.64 [R1+0x198], R26 ;  /* 0x0001981a01007387 */ /* 0x000fe80000100a00 */
[----:B------:R-:W-:Y:S04]  /*273c0*/  STL [R1+0xe90], R250 ;  /* 0x000e90fa01007387 */ /* 0x000fe80000100800 */
[----:B------:R-:W-:Y:S04]  /*273d0*/  STL.64 [R1], R20 ;  /* 0x0000001401007387 */ /* 0x000fe80000100a00 */
[----:B------:R-:W-:Y:S04]  /*273e0*/  STL.64 [R1+0x8], R22 ;  /* 0x0000081601007387 */ /* 0x000fe80000100a00 */
[----:B------:R-:W-:Y:S04]  /*273f0*/  STL [R1+0xe8c], R251 ;  /* 0x000e8cfb01007387 */ /* 0x000fe80000100800 */
[----:B--2---:R1:W-:Y:S04]  /*27400*/  STS.128 [R0], R4 ;  /* 0x0000000400007388 */ /* 0x0043e80000000c00 */
        /* <DEDUP_REMOVED lines=9> */
[----:B------:R1:W-:Y:S04]  /*274a0*/  STS.128 [R0+0x400], R12 ;  /* 0x0004000c00007388 */ /* 0x0003e80000000c00 */
[----:B---3--:R-:W-:Y:S04]  /*274b0*/  STS.128 [R0+0x480], R16 ;  /* 0x0004801000007388 */ /* 0x008fe80000000c00 */
[----:B-1----:R-:W3:Y:S04]  /*274c0*/  LDL.LU R12, [R1+0x330] ;  /* 0x00033000010c7983 */ /* 0x002ee80000300800 */
[----:B------:R-:W3:Y:S04]  /*274d0*/  LDL.LU R13, [R1+0x334] ;  /* 0x00033400010d7983 */ /* 0x000ee80000300800 */
[----:B------:R-:W3:Y:S04]  /*274e0*/  LDL.LU R14, [R1+0x2e0] ;  /* 0x0002e000010e7983 */ /* 0x000ee80000300800 */
[----:B------:R-:W3:Y:S04]  /*274f0*/  LDL.LU R15, [R1+0x2e4] ;  /* 0x0002e400010f7983 */ /* 0x000ee80000300800 */
[----:B------:R-:W3:Y:S04]  /*27500*/  LDL.LU R24, [R1+0x338] ;  /* 0x0003380001187983 */ /* 0x000ee80000300800 */
[----:B------:R-:W-:Y:S06]  /*27510*/  BAR.SYNC.DEFER_BLOCKING 0x0 ;  /* 0x0000000000007b1d */ /* 0x000fec0000010000 */
[----:B------:R-:W3:Y:S04]  /*27520*/  LDL.LU R25, [R1+0x33c] ;  /* 0x00033c0001197983 */ /* 0x000ee80000300800 */
[----:B------:R-:W3:Y:S04]  /*27530*/  LDL.LU R26, [R1+0x2e8] ;  /* 0x0002e800011a7983 */ /* 0x000ee80000300800 */
[----:B------:R-:W3:Y:S04]  /*27540*/  LDL.LU R27, [R1+0x2ec] ;  /* 0x0002ec00011b7983 */ /* 0x000ee80000300800 */
[----:B------:R-:W1:Y:S04]  /*27550*/  LDS.128 R240, [R2] ;  /* 0x0000000002f07984 */ /* 0x000e680000000c00 */
[----:B------:R-:W-:Y:S04]  /*27560*/  LDS.128 R236, [R112] ;  /* 0x0000000070ec7984 */ /* 0x000fe80000000c00 */
[----:B------:R-:W-:Y:S04]  /*27570*/  LDS.128 R20, [R3] ;  /* 0x0000000003147984 */ /* 0x000fe80000000c00 */
[----:B------:R-:W-:Y:S04]  /*27580*/  LDS.128 R16, [R252] ;  /* 0x00000000fc107984 */ /* 0x000fe80000000c00 */
[----:B------:R-:W-:Y:S06]  /*27590*/  BAR.SYNC.DEFER_BLOCKING 0x0 ;  /* 0x0000000000007b1d */ /* 0x000fec0000010000 */
[----:B--2---:R2:W-:Y:S04]  /*275a0*/  STS.128 [R0], R4 ;  /* 0x0000000400007388 */ /* 0x0045e80000000c00 */
[----:B--2---:R-:W2:Y:S04]  /*275b0*/  LDL.LU R4, [R1+0x8e0] ;  /* 0x0008e00001047983 */ /* 0x004ea80000300800 */
[----:B------:R-:W2:Y:S04]  /*275c0*/  LDL.LU R5, [R1+0x8e4] ;  /* 0x0008e40001057983 */ /* 0x000ea80000300800 */
[----:B------:R-:W2:Y:S04]  /*275d0*/  LDL.LU R6, [R1+0x8d0] ;  /* 0x0008d00001067983 */ /* 0x000ea80000300800 */
[----:B----4-:R4:W-:Y:S04]  /*275e0*/  STS.128 [R0+0x80], R8 ;  /* 0x0000800800007388 */ /* 0x0109e80000000c00 */
[----:B------:R-:W2:Y:S04]  /*275f0*/  LDL.LU R7, [R1+0x8d4] ;  /* 0x0008d40001077983 */ /* 0x000ea80000300800 */
[----:B----4-:R-:W4:Y:S04]  /*27600*/  LDL.LU R8, [R1+0x8e8] ;  /* 0x0008e80001087983 */ /* 0x010f280000300800 */
[----:B------:R-:W4:Y:S04]  /*27610*/  LDL.LU R9, [R1+0x8ec] ;  /* 0x0008ec0001097983 */ /* 0x000f280000300800 */
[----:B------:R-:W4:Y:S04]  /*27620*/  LDL.LU R10, [R1+0x8d8] ;  /* 0x0008d800010a7983 */ /* 0x000f280000300800 */
[----:B------:R-:W4:Y:S04]  /*27630*/  LDL.LU R11, [R1+0x8dc] ;  /* 0x0008dc00010b7983 */ /* 0x000f280000300800 */
[----:B---3--:R3:W-:Y:S04]  /*27640*/  STS.128 [R0+0x400], R12 ;  /* 0x0004000c00007388 */ /* 0x0087e80000000c00 */
[----:B---3--:R-:W3:Y:S04]  /*27650*/  LDL.LU R12, [R1+0x840] ;  /* 0x00084000010c7983 */ /* 0x008ee80000300800 */
[----:B------:R-:W3:Y:S04]  /*27660*/  LDL.LU R13, [R1+0x844] ;  /* 0x00084400010d7983 */ /* 0x000ee80000300800 */
[----:B------:R-:W3:Y:S04]  /*27670*/  LDL.LU R14, [R1+0x830] ;  /* 0x00083000010e7983 */ /* 0x000ee80000300800 */
[----:B------:R-:W-:Y:S04]  /*27680*/  STS.128 [R0+0x480], R24 ;  /* 0x0004801800007388 */ /* 0x000fe80000000c00 */
[----:B------:R-:W3:Y:S04]  /*27690*/  LDL.LU R15, [R1+0x834] ;  /* 0x00083400010f7983 */ /* 0x000ee80000300800 */
[----:B------:R-:W-:Y:S06]  /*276a0*/  BAR.SYNC.DEFER_BLOCKING 0x0 ;  /* 0x0000000000007b1d */ /* 0x000fec0000010000 */
[----:B------:R-:W3:Y:S04]  /*276b0*/  LDL.LU R40, [R1+0x848] ;  /* 0x0008480001287983 */ /* 0x000ee80000300800 */
[----:B------:R-:W3:Y:S04]  /*276c0*/  LDL.LU R41, [R1+0x84c] ;  /* 0x00084c0001297983 */ /* 0x000ee80000300800 */
[----:B------:R-:W3:Y:S04]  /*276d0*/  LDL.LU R42, [R1+0x838] ;  /* 0x00083800012a7983 */ /* 0x000ee80000300800 */
[----:B------:R-:W3:Y:S04]  /*276e0*/  LDL.LU R43, [R1+0x83c] ;  /* 0x00083c00012b7983 */ /* 0x000ee80000300800 */
[----:B------:R-:W1:Y:S04]  /*276f0*/  LDS.128 R36, [R2] ;  /* 0x0000000002247984 */ /* 0x000e680000000c00 */
[----:B------:R-:W1:Y:S04]  /*27700*/  LDS.128 R32, [R112] ;  /* 0x0000000070207984 */ /* 0x000e680000000c00 */
[----:B------:R-:W1:Y:S04]  /*27710*/  LDS.128 R28, [R3] ;  /* 0x00000000031c7984 */ /* 0x000e680000000c00 */
[----:B------:R-:W1:Y:S04]  /*27720*/  LDS.128 R24, [R252] ;  /* 0x00000000fc187984 */ /* 0x000e680000000c00 */
        /* <DEDUP_REMOVED lines=15> */
[----:B------:R-:W3:Y:S04]  /*27820*/  LDL.LU R15, [R1+0x6e4] ;  /* 0x0006e400010f7983 */ /* 0x000ee80000300800 */
[----:B------:R-:W2:Y:S04]  /*27830*/  LDL.LU R56, [R1+0x6f8] ;  /* 0x0006f80001387983 */ /* 0x000ea80000300800 */
[----:B------:R-:W2:Y:S04]  /*27840*/  LDL.LU R57, [R1+0x6fc] ;  /* 0x0006fc0001397983 */ /* 0x000ea80000300800 */
[----:B------:R-:W2:Y:S04]  /*27850*/  LDL.LU R58, [R1+0x6e8] ;  /* 0x0006e800013a7983 */ /* 0x000ea80000300800 */
[----:B------:R-:W-:Y:S04]  /*27860*/  STS.128 [R0+0x480], R40 ;  /* 0x0004802800007388 */ /* 0x000fe80000000c00 */
[----:B------:R-:W3:Y:S04]  /*27870*/  LDL.LU R59, [R1+0x6ec] ;  /* 0x0006ec00013b7983 */ /* 0x000ee80000300800 */
[----:B------:R-:W-:Y:S06]  /*27880*/  BAR.SYNC.DEFER_BLOCKING 0x0 ;  /* 0x0000000000007b1d */ /* 0x000fec0000010000 */
[----:B------:R-:W1:Y:S04]  /*27890*/  LDS.128 R52, [R2] ;  /* 0x0000000002347984 */ /* 0x000e680000000c00 */
[----:B------:R-:W-:Y:S04]  /*278a0*/  LDS.128 R48, [R112] ;  /* 0x0000000070307984 */ /* 0x000fe80000000c00 */
[----:B------:R-:W-:Y:S04]  /*278b0*/  LDS.128 R44, [R3] ;  /* 0x00000000032c7984 */ /* 0x000fe80000000c00 */
[----:B------:R-:W-:Y:S04]  /*278c0*/  LDS.128 R40, [R252] ;  /* 0x00000000fc287984 */ /* 0x000fe80000000c00 */
[----:B------:R-:W-:Y:S06]  /*278d0*/  BAR.SYNC.DEFER_BLOCKING 0x0 ;  /* 0x0000000000007b1d */ /* 0x000fec0000010000 */
[----:B----4-:R4:W-:Y:S04]  /*278e0*/  STS.128 [R0+0x80], R8 ;  /* 0x0000800800007388 */ /* 0x0109e80000000c00 */
[----:B----4-:R-:W4:Y:S04]  /*278f0*/  LDL.LU R8, [R1+0x5b0] ;  /* 0x0005b00001087983 */ /* 0x010f280000300800 */
[----:B------:R-:W4:Y:S04]  /*27900*/  LDL.LU R9, [R1+0x5b4] ;  /* 0x0005b40001097983 */ /* 0x000f280000300800 */
[----:B------:R-:W4:Y:S04]  /*27910*/  LDL.LU R10, [R1+0x5a0] ;  /* 0x0005a000010a7983 */ /* 0x000f280000300800 */
[----:B------:R-:W4:Y:S04]  /*27920*/  LDL.LU R11, [R1+0x5a4] ;  /* 0x0005a400010b7983 */ /* 0x000f280000300800 */
[----:B------:R-:W4:Y:S04]  /*27930*/  LDL.LU R68, [R1+0x5b8] ;  /* 0x0005b80001447983 */ /* 0x000f280000300800 */
[----:B------:R-:W4:Y:S04]  /*27940*/  LDL.LU R69, [R1+0x5bc] ;  /* 0x0005bc0001457983 */ /* 0x000f280000300800 */
[----:B------:R-:W4:Y:S04]  /*27950*/  LDL.LU R70, [R1+0x5a8] ;  /* 0x0005a80001467983 */ /* 0x000f280000300800 */
[----:B--2---:R2:W-:Y:S04]  /*27960*/  STS.128 [R0], R4 ;  /* 0x0000000400007388 */ /* 0x0045e80000000c00 */
[----:B---3--:R-:W-:Y:S04]  /*27970*/  STS.128 [R0+0x400], R12 ;  /* 0x0004000c00007388 */ /* 0x008fe80000000c00 */
[----:B------:R-:W-:Y:S04]  /*27980*/  STS.128 [R0+0x480], R56 ;  /* 0x0004803800007388 */ /* 0x000fe80000000c00 */
[----:B------:R-:W3:Y:S04]  /*27990*/  LDL.LU R71, [R1+0x5ac] ;  /* 0x0005ac0001477983 */ /* 0x000ee80000300800 */
[----:B------:R-:W-:Y:S01]  /*279a0*/  BAR.SYNC.DEFER_BLOCKING 0x0 ;  /* 0x0000000000007b1d */ /* 0x000fe20000010000 */
[----:B--2---:R-:W-:Y:S01]  /*279b0*/  MOV R4, R216 ;  /* 0x000000d800047202 */ /* 0x004fe20000000f00 */
[----:B------:R-:W-:-:S02]  /*279c0*/  IMAD.MOV.U32 R5, RZ, RZ, R217 ;  /* 0x000000ffff057224 */ /* 0x000fc400078e00d9 */
[----:B------:R-:W-:Y:S02]  /*279d0*/  IMAD.MOV.U32 R6, RZ, RZ, R220 ;  /* 0x000000ffff067224 */ /* 0x000fe400078e00dc */
[----:B------:R-:W2:Y:S04]  /*279e0*/  LDS.128 R64, [R2] ;  /* 0x0000000002407984 */ /* 0x000ea80000000c00 */
[----:B------:R-:W-:Y:S04]  /*279f0*/  LDS.128 R60, [R112] ;  /* 0x00000000703c7984 */ /* 0x000fe80000000c00 */
[----:B------:R-:W-:Y:S04]  /*27a00*/  LDS.128 R56, [R3] ;  /* 0x0000000003387984 */ /* 0x000fe80000000c00 */
[----:B------:R-:W-:Y:S04]  /*27a10*/  LDS.128 R12, [R252] ;  /* 0x00000000fc0c7984 */ /* 0x000fe80000000c00 */
[----:B------:R-:W-:Y:S01]  /*27a20*/  BAR.SYNC.DEFER_BLOCKING 0x0 ;  /* 0x0000000000007b1d */ /* 0x000fe20000010000 */
[----:B------:R-:W-:-:S05]  /*27a30*/  IMAD.MOV.U32 R7, RZ, RZ, R221 ;  /* 0x000000ffff077224 */ /* 0x000fca00078e00dd */
[----:B------:R1:W-:Y:S04]  /*27a40*/  STS.128 [R0], R4 ;  /* 0x0000000400007388 */ /* 0x0003e80000000c00 */
[----:B-1----:R-:W2:Y:S04]  /*27a50*/  LDL.LU R4, [R1+0x250] ;  /* 0x0002500001047983 */ /* 0x002ea80000300800 */
[----:B------:R-:W2:Y:S04]  /*27a60*/  LDL.LU R5, [R1+0x254] ;  /* 0x0002540001057983 */ /* 0x000ea80000300800 */
[----:B------:R-:W2:Y:S04]  /*27a70*/  LDL.LU R6, [R1+0x240] ;  /* 0x0002400001067983 */ /* 0x000ea80000300800 */
[----:B------:R-:W2:Y:S04]  /*27a80*/  LDL.LU R7, [R1+0x244] ;  /* 0x0002440001077983 */ /* 0x000ea80000300800 */
[----:B----4-:R1:W-:Y:S04]  /*27a90*/  STS.128 [R0+0x400], R8 ;  /* 0x0004000800007388 */ /* 0x0103e80000000c00 */
[----:B-1----:R-:W4:Y:S04]  /*27aa0*/  LDL.LU R8, [R1+0x258] ;  /* 0x0002580001087983 */ /* 0x002f280000300800 */
[----:B------:R-:W4:Y:S04]  /*27ab0*/  LDL.LU R9, [R1+0x25c] ;  /* 0x00025c0001097983 */ /* 0x000f280000300800 */
[----:B------:R-:W4:Y:S04]  /*27ac0*/  LDL.LU R10, [R1+0x248] ;  /* 0x00024800010a7983 */ /* 0x000f280000300800 */
[----:B------:R-:W4:Y:S01]  /*27ad0*/  LDL.LU R11, [R1+0x24c] ;  /* 0x00024c00010b7983 */ /* 0x000f220000300800 */
[----:B------:R-:W-:-:S02]  /*27ae0*/  IMAD.MOV.U32 R220, RZ, RZ, R218 ;  /* 0x000000ffffdc7224 */ /* 0x000fc400078e00da */
[----:B------:R-:W-:Y:S01]  /*27af0*/  IMAD.MOV.U32 R221, RZ, RZ, R219 ;  /* 0x000000ffffdd7224 */ /* 0x000fe200078e00db */
[----:B---3--:R1:W-:Y:S04]  /*27b00*/  STS.128 [R0+0x480], R68 ;  /* 0x0004804400007388 */ /* 0x0083e80000000c00 */
[----:B------:R-:W-:Y:S04]  /*27b10*/  STS.128 [R0+0x80], R220 ;  /* 0x000080dc00007388 */ /* 0x000fe80000000c00 */
[----:B------:R-:W-:Y:S06]  /*27b20*/  BAR.SYNC.DEFER_BLOCKING 0x0 ;  /* 0x0000000000007b1d */ /* 0x000fec0000010000 */
[----:B-1----:R-:W3:Y:S04]  /*27b30*/  LDL.LU R68, [R1+0x2d0] ;  /* 0x0002d00001447983 */ /* 0x002ee80000300800 */
[----:B------:R-:W3:Y:S04]  /*27b40*/  LDL.LU R69, [R1+0x2d4] ;  /* 0x0002d40001457983 */ /* 0x000ee80000300800 */
[----:B------:R-:W3:Y:S04]  /*27b50*/  LDL.LU R70, [R1+0x2c0] ;  /* 0x0002c00001467983 */ /* 0x000ee80000300800 */
[----:B------:R-:W3:Y:S04]  /*27b60*/  LDL.LU R71, [R1+0x2c4] ;  /* 0x0002c40001477983 */ /* 0x000ee80000300800 */
[----:B------:R-:W3:Y:S04]  /*27b70*/  LDL.LU R88, [R1+0x2d8] ;  /* 0x0002d80001587983 */ /* 0x000ee80000300800 */
        /* <DEDUP_REMOVED lines=12> */
[----:B------:R-:W2:Y:S04]  /*27c40*/  LDL.LU R7, [R1+0x8b4] ;  /* 0x0008b40001077983 */ /* 0x000ea80000300800 */
[----:B----4-:R4:W-:Y:S04]  /*27c50*/  STS.128 [R0+0x80], R8 ;  /* 0x0000800800007388 */ /* 0x0109e80000000c00 */
        /* <DEDUP_REMOVED lines=58> */
[----:B------:R-:W-:Y:S01]  /*28000*/  BAR.SYNC.DEFER_BLOCKING 0x0 ;  /* 0x0000000000007b1d */ /* 0x000fe20000010000 */
[----:B--2---:R-:W-:-:S02]  /*28010*/  IMAD.MOV.U32 R6, RZ, RZ, R228 ;  /* 0x000000ffff067224 */ /* 0x004fc400078e00e4 */
[----:B------:R-:W-:Y:S02]  /*28020*/  IMAD.MOV.U32 R7, RZ, RZ, R229 ;  /* 0x000000ffff077224 */ /* 0x000fe400078e00e5 */
[----:B------:R-:W-:Y:S01]  /*28030*/  IMAD.MOV.U32 R228, RZ, RZ, R226 ;  /* 0x000000ffffe47224 */ /* 0x000fe200078e00e2 */
[C---:B------:R-:W-:Y:S01]  /*28040*/  LOP3.LUT R226, R2.reuse, 0x40, RZ, 0x3c, !PT ;  /* 0x0000004002e27812 */ /* 0x040fe200078e3cff */
[----:B------:R-:W-:Y:S01]  /*28050*/  IMAD.MOV.U32 R229, RZ, RZ, R227 ;  /* 0x000000ffffe57224 */ /* 0x000fe200078e00e3 */
[----:B------:R-:W-:Y:S01]  /*28060*/  LOP3.LUT R227, R2, 0x20, RZ, 0x3c, !PT ;  /* 0x0000002002e37812 */ /* 0x000fe200078e3cff */
[----:B------:R-:W2:Y:S04]  /*28070*/  LDS.128 R124, [R2] ;  /* 0x00000000027c7984 */ /* 0x000ea80000000c00 */
[----:B------:R-:W-:Y:S04]  /*28080*/  LDS.128 R128, [R227] ;  /* 0x00000000e3807984 */ /* 0x000fe80000000c00 */
[----:B------:R-:W-:Y:S04]  /*28090*/  LDS.128 R68, [R226] ;  /* 0x00000000e2447984 */ /* 0x000fe80000000c00 */
[----:B------:R-:W-:Y:S04]  /*280a0*/  LDS.128 R120, [R252] ;  /* 0x00000000fc787984 */ /* 0x000fe80000000c00 */
[----:B------:R-:W-:Y:S01]  /*280b0*/  BAR.SYNC.DEFER_BLOCKING 0x0 ;  /* 0x0000000000007b1d */ /* 0x000fe20000010000 */
[----:B------:R-:W-:Y:S01]  /*280c0*/  IMAD.MOV.U32 R4, RZ, RZ, R224 ;  /* 0x000000ffff047224 */ /* 0x000fe200078e00e0 */
[----:B------:R-:W-:-:S05]  /*280d0*/  MOV R5, R225 ;  /* 0x000000e100057202 */ /* 0x000fca0000000f00 */
[----:B------:R3:W-:Y:S04]  /*280e0*/  STS.128 [R0], R4 ;  /* 0x0000000400007388 */ /* 0x0007e80000000c00 */
[----:B---3--:R-:W3:Y:S04]  /*280f0*/  LDL.LU R4, [R1+0x530] ;  /* 0x0005300001047983 */ /* 0x008ee80000300800 */
[----:B------:R-:W3:Y:S04]  /*28100*/  LDL.LU R5, [R1+0x534] ;  /* 0x0005340001057983 */ /* 0x000ee80000300800 */
[----:B------:R-:W3:Y:S04]  /*28110*/  LDL.LU R6, [R1+0x520] ;  /* 0x0005200001067983 */ /* 0x000ee80000300800 */
[----:B------:R-:W3:Y:S04]  /*28120*/  LDL.LU R7, [R1+0x524] ;  /* 0x0005240001077983 */ /* 0x000ee80000300800 */
[----:B----4-:R4:W-:Y:S04]  /*28130*/  STS.128 [R0+0x400], R8 ;  /* 0x0004000800007388 */ /* 0x0109e80000000c00 */
[----:B----4-:R-:W4:Y:S04]  /*28140*/  LDL.LU R8, [R1+0x538] ;  /* 0x0005380001087983 */ /* 0x010f280000300800 */
[----:B------:R-:W4:Y:S04]  /*28150*/  LDL.LU R9, [R1+0x53c] ;  /* 0x00053c0001097983 */ /* 0x000f280000300800 */
[----:B------:R-:W4:Y:S04]  /*28160*/  LDL.LU R10, [R1+0x528] ;  /* 0x00052800010a7983 */ /* 0x000f280000300800 */
[----:B------:R-:W4:Y:S04]  /*28170*/  LDL.LU R11, [R1+0x52c] ;  /* 0x00052c00010b7983 */ /* 0x000f280000300800 */
[----:B------:R1:W-:Y:S04]  /*28180*/  STS.128 [R0+0x480], R132 ;  /* 0x0004808400007388 */ /* 0x0003e80000000c00 */
[----:B------:R-:W-:Y:S04]  /*28190*/  STS.128 [R0+0x80], R228 ;  /* 0x000080e400007388 */ /* 0x000fe80000000c00 */
[----:B------:R-:W-:Y:S06]  /*281a0*/  BAR.SYNC.DEFER_BLOCKING 0x0 ;  /* 0x0000000000007b1d */ /* 0x000fec0000010000 */
[----:B-1----:R-:W2:Y:S04]  /*281b0*/  LDL.LU R132, [R1+0x2b0] ;  /* 0x0002b00001847983 */ /* 0x002ea80000300800 */
[----:B------:R-:W2:Y:S04]  /*281c0*/  LDL.LU R133, [R1+0x2b4] ;  /* 0x0002b40001857983 */ /* 0x000ea80000300800 */
[----:B------:R-:W2:Y:S04]  /*281d0*/  LDL.LU R134, [R1+0x290] ;  /* 0x0002900001867983 */ /* 0x000ea80000300800 */
[----:B------:R-:W2:Y:S04]  /*281e0*/  LDL.LU R135, [R1+0x294] ;  /* 0x0002940001877983 */ /* 0x000ea80000300800 */
[----:B------:R-:W2:Y:S04]  /*281f0*/  LDL.LU R152, [R1+0x2b8] ;  /* 0x0002b80001987983 */ /* 0x000ea80000300800 */
[----:B------:R-:W2:Y:S04]  /*28200*/  LDL.LU R153, [R1+0x2bc] ;  /* 0x0002bc0001997983 */ /* 0x000ea80000300800 */
[----:B------:R-:W2:Y:S04]  /*28210*/  LDL.LU R154, [R1+0x298] ;  /* 0x00029800019a7983 */ /* 0x000ea80000300800 */
[----:B------:R-:W2:Y:S04]  /*28220*/  LDL.LU R155, [R1+0x29c] ;  /* 0x00029c00019b7983 */ /* 0x000ea80000300800 */
[----:B------:R-:W1:Y:S04]  /*28230*/  LDS.128 R148, [R2] ;  /* 0x0000000002947984 */ /* 0x000e680000000c00 */
[----:B------:R-:W-:Y:S04]  /*28240*/  LDS.128 R144, [R227] ;  /* 0x00000000e3907984 */ /* 0x000fe80000000c00 */
[----:B------:R-:W-:Y:S04]  /*28250*/  LDS.128 R140, [R226] ;  /* 0x00000000e28c7984 */ /* 0x000fe80000000c00 */
[----:B------:R-:W-:Y:S04]  /*28260*/  LDS.128 R136, [R252] ;  /* 0x00000000fc887984 */ /* 0x000fe80000000c00 */
[----:B------:R-:W-:Y:S06]  /*28270*/  BAR.SYNC.DEFER_BLOCKING 0x0 ;  /* 0x0000000000007b1d */ /* 0x000fec0000010000 */
[----:B---3--:R3:W-:Y:S04]  /*28280*/  STS.128 [R0], R4 ;  /* 0x0000000400007388 */ /* 0x0087e80000000c00 */
        /* <DEDUP_REMOVED lines=9> */
[----:B--2---:R2:W-:Y:S04]  /*28320*/  STS.128 [R0+0x400], R132 ;  /* 0x0004008400007388 */ /* 0x0045e80000000c00 */
[----:B--2---:R-:W2:Y:S04]  /*28330*/  LDL.LU R132, [R1+0x800] ;  /* 0x0008000001847983 */ /* 0x004ea80000300800 */
[----:B------:R-:W2:Y:S04]  /*28340*/  LDL.LU R133, [R1+0x804] ;  /* 0x0008040001857983 */ /* 0x000ea80000300800 */
[----:B------:R-:W2:Y:S04]  /*28350*/  LDL.LU R134, [R1+0x7f0] ;  /* 0x0007f00001867983 */ /* 0x000ea80000300800 */
[----:B------:R-:W2:Y:S04]  /*28360*/  LDL.LU R135, [R1+0x7f4] ;  /* 0x0007f40001877983 */ /* 0x000ea80000300800 */
[----:B------:R-:W-:Y:S04]  /*28370*/  STS.128 [R0+0x480], R152 ;  /* 0x0004809800007388 */ /* 0x000fe80000000c00 */
[----:B------:R-:W2:Y:S04]  /*28380*/  LDL.LU R168, [R1+0x808] ;  /* 0x0008080001a87983 */ /* 0x000ea80000300800 */
[----:B------:R-:W-:Y:S06]  /*28390*/  BAR.SYNC.DEFER_BLOCKING 0x0 ;  /* 0x0000000000007b1d */ /* 0x000fec0000010000 */
[----:B------:R-:W2:Y:S04]  /*283a0*/  LDL.LU R169, [R1+0x80c] ;  /* 0x00080c0001a97983 */ /* 0x000ea80000300800 */
[----:B------:R-:W2:Y:S04]  /*283b0*/  LDL.LU R170, [R1+0x7f8] ;  /* 0x0007f80001aa7983 */ /* 0x000ea80000300800 */
[----:B------:R-:W2:Y:S04]  /*283c0*/  LDL.LU R171, [R1+0x7fc] ;  /* 0x0007fc0001ab7983 */ /* 0x000ea80000300800 */
[----:B------:R-:W1:Y:S04]  /*283d0*/  LDS.128 R164, [R2] ;  /* 0x0000000002a47984 */ /* 0x000e680000000c00 */
[----:B------:R-:W1:Y:S04]  /*283e0*/  LDS.128 R156, [R227] ;  /* 0x00000000e39c7984 */ /* 0x000e680000000c00 */
[----:B------:R-:W1:Y:S04]  /*283f0*/  LDS.128 R160, [R226] ;  /* 0x00000000e2a07984 */ /* 0x000e680000000c00 */
[----:B------:R-:W1:Y:S04]  /*28400*/  LDS.128 R152, [R252] ;  /* 0x00000000fc987984 */ /* 0x000e680000000c00 */
        /* <DEDUP_REMOVED lines=16> */
[----:B------:R-:W2:Y:S04]  /*28510*/  LDL.LU R184, [R1+0x6b8] ;  /* 0x0006b80001b87983 */ /* 0x000ea80000300800 */
[----:B------:R-:W-:Y:S04]  /*28520*/  STS.128 [R0+0x480], R168 ;  /* 0x000480a800007388 */ /* 0x000fe80000000c00 */
[----:B------:R-:W2:Y:S04]  /*28530*/  LDL.LU R185, [R1+0x6bc] ;  /* 0x0006bc0001b97983 */ /* 0x000ea80000300800 */
[----:B------:R-:W2:Y:S04]  /*28540*/  LDL.LU R186, [R1+0x6a8] ;  /* 0x0006a80001ba7983 */ /* 0x000ea80000300800 */
[----:B------:R-:W-:Y:S06]  /*28550*/  BAR.SYNC.DEFER_BLOCKING 0x0 ;  /* 0x0000000000007b1d */ /* 0x000fec0000010000 */
        /* <DEDUP_REMOVED lines=9> */
[----:B----4-:R4:W-:Y:S04]  /*285f0*/  STS.128 [R0+0x80], R8 ;  /* 0x0000800800007388 */ /* 0x0109e80000000c00 */
[----:B----4-:R-:W4:Y:S04]  /*28600*/  LDL.LU R10, [R1+0x628] ;  /* 0x00062800010a7983 */ /* 0x010f280000300800 */
[----:B------:R-:W4:Y:S04]  /*28610*/  LDL.LU R11, [R1+0x62c] ;  /* 0x00062c00010b7983 */ /* 0x000f280000300800 */
[----:B--2---:R2:W-:Y:S04]  /*28620*/  STS.128 [R0+0x400], R132 ;  /* 0x0004008400007388 */ /* 0x0045e80000000c00 */
[----:B--2---:R-:W2:Y:S04]  /*28630*/  LDL.LU R132, [R1+0x470] ;  /* 0x0004700001847983 */ /* 0x004ea80000300800 */
[----:B------:R-:W2:Y:S04]  /*28640*/  LDL.LU R133, [R1+0x474] ;  /* 0x0004740001857983 */ /* 0x000ea80000300800 */
[----:B------:R-:W2:Y:S04]  /*28650*/  LDL.LU R134, [R1+0x100] ;  /* 0x0001000001867983 */ /* 0x000ea80000300800 */
[----:B------:R-:W-:Y:S04]  /*28660*/  STS.128 [R0+0x480], R184 ;  /* 0x000480b800007388 */ /* 0x000fe80000000c00 */
[----:B------:R-:W-:Y:S06]  /*28670*/  BAR.SYNC.DEFER_BLOCKING 0x0 ;  /* 0x0000000000007b1d */ /* 0x000fec0000010000 */
        /* <DEDUP_REMOVED lines=9> */
[----:B------:R-:W-:Y:S01]  /*28710*/  BAR.SYNC.DEFER_BLOCKING 0x0 ;  /* 0x0000000000007b1d */ /* 0x000fe20000010000 */
[----:B------:R-:W-:-:S02]  /*28720*/  IMAD.MOV.U32 R4, RZ, RZ, R232 ;  /* 0x000000ffff047224 */ /* 0x000fc400078e00e8 */
[----:B------:R-:W-:Y:S01]  /*28730*/  IMAD.MOV.U32 R5, RZ, RZ, R233 ;  /* 0x000000ffff057224 */ /* 0x000fe200078e00e9 */
[----:B------:R-:W-:Y:S01]  /*28740*/  MOV R8, R234 ;  /* 0x000000ea00087202 */ /* 0x000fe20000000f00 */
[----:B------:R-:W-:Y:S01]  /*28750*/  IMAD.MOV.U32 R9, RZ, RZ, R235 ;  /* 0x000000ffff097224 */ /* 0x000fe200078e00eb */
[----:B------:R-:W2:Y:S04]  /*28760*/  LDL.LU R225, [R1+0x934] ;  /* 0x0009340001e17983 */ /* 0x000ea80000300800 */
        /* <DEDUP_REMOVED lines=13> */
[----:B------:R-:W4:Y:S01]  /*28840*/  LDL.LU R224, [R1+0x938] ;  /* 0x0009380001e07983 */ /* 0x000f220000300800 */
[----:B------:R-:W-:-:S03]  /*28850*/  IMAD.MOV.U32 R217, RZ, RZ, c[0x0][0x194] ;  /* 0x00006500ffd97624 */ /* 0x000fc600078e00ff */
[----:B------:R-:W4:Y:S04]  /*28860*/  LDL.LU R223, [R1+0x93c] ;  /* 0x00093c0001df7983 */ /* 0x000f280000300800 */
[----:B--2---:R2:W-:Y:S04]  /*28870*/  STS.128 [R0+0x400], R132 ;  /* 0x0004008400007388 */ /* 0x0045e80000000c00 */
[----:B------:R-:W4:Y:S04]  /*28880*/  LDL.LU R222, [R1+0x944] ;  /* 0x0009440001de7983 */ /* 0x000f280000300800 */
[----:B------:R-:W4:Y:S04]  /*28890*/  LDL.LU R221, [R1+0x940] ;  /* 0x0009400001dd7983 */ /* 0x000f280000300800 */
[----:B------:R-:W-:Y:S04]  /*288a0*/  STS.128 [R0+0x480], R200 ;  /* 0x000480c800007388 */ /* 0x000fe80000000c00 */
[----:B------:R-:W-:Y:S06]  /*288b0*/  BAR.SYNC.DEFER_BLOCKING 0x0 ;  /* 0x0000000000007b1d */ /* 0x000fec0000010000 */
[----:B--2---:R-:W2:Y:S04]  /*288c0*/  LDL.LU R132, [R1+0x280] ;  /* 0x0002800001847983 */ /* 0x004ea80000300800 */
        /* <DEDUP_REMOVED lines=9> */
[----:B----4-:R4:W-:Y:S01]  /*28960*/  STS.128 [R0+0x80], R8 ;  /* 0x0000800800007388 */ /* 0x0109e20000000c00 */
[----:B------:R-:W-:-:S04]  /*28970*/  IMAD R3, R224, c[0x0][0x194], RZ ;  /* 0x00006500e0037a24 */ /* 0x000fc800078e02ff */
[----:B---3--:R-:W-:Y:S01]  /*28980*/  IMAD R4, R217, 0x80, R3 ;  /* 0x00000080d9047824 */ /* 0x008fe200078e0203 */
[----:B----4-:R-:W-:-:S04]  /*28990*/  LEA R10, P2, R3, c[0x0][0x170], 0x2 ;  /* 0x00005c00030a7a11 */ /* 0x010fc800078410ff */
[C---:B------:R-:W-:Y:S02]  /*289a0*/  LEA R8, P3, R4.reuse, c[0x0][0x170], 0x2 ;  /* 0x00005c0004087a11 */ /* 0x040fe400078610ff */
[----:B------:R-:W-:Y:S01]  /*289b0*/  LEA.HI.X.SX32 R11, R3, c[0x0][0x174], 0x2, P2 ;  /* 0x00005d00030b7a11 */ /* 0x000fe200010f16ff */
[----:B------:R-:W-:Y:S01]  /*289c0*/  IMAD R3, R217, 0x80, R4 ;  /* 0x00000080d9037824 */ /* 0x000fe200078e0204 */
[----:B------:R-:W-:Y:S02]  /*289d0*/  LEA.HI.X.SX32 R9, R4, c[0x0][0x174], 0x2, P3 ;  /* 0x00005d0004097a11 */ /* 0x000fe400018f16ff */
        /* <DEDUP_REMOVED lines=8> */
[----:B--2---:R2:W-:Y:S01]  /*28a60*/  STS.128 [R0+0x400], R132 ;  /* 0x0004008400007388 */ /* 0x0045e20000000c00 */
[----:B------:R-:W-:Y:S01]  /*28a70*/  ISETP.GE.AND P0, PT, R224, c[0x0][0x178], PT ;  /* 0x00005e00e0007a0c */ /* 0x000fe20003f06270 */
[C---:B------:R-:W-:Y:S01]  /*28a80*/  IMAD R216, R225.reuse, c[0x0][0x198], RZ ;  /* 0x00006600e1d87a24 */ /* 0x040fe200078e02ff */
[C---:B------:R-:W-:Y:S01]  /*28a90*/  ISETP.GE.AND P4, PT, R225.reuse, c[0x0][0x17c], PT ;  /* 0x00005f00e1007a0c */ /* 0x040fe20003f86270 */
[----:B------:R-:W4:Y:S01]  /*28aa0*/  LDL.LU R230, [R1+0x24] ;  /* 0x0000240001e67983 */ /* 0x000f220000300800 */
[----:B------:R-:W-:-:S02]  /*28ab0*/  ISETP.LT.AND P0, PT, R225, c[0x0][0x17c], !P0 ;  /* 0x00005f00e1007a0c */ /* 0x000fc40004701270 */
[C---:B------:R-:W-:Y:S01]  /*28ac0*/  ISETP.LT.AND P5, PT, R223.reuse, c[0x0][0x178], !P4 ;  /* 0x00005e00df007a0c */ /* 0x040fe200067a1270 */
[----:B------:R-:W4:Y:S01]  /*28ad0*/  LDL.LU R250, [R1+0xc0] ;  /* 0x0000c00001fa7983 */ /* 0x000f220000300800 */
[----:B------:R-:W-:Y:S02]  /*28ae0*/  ISETP.LT.AND P6, PT, R223, c[0x0][0x178], !P1 ;  /* 0x00005e00df007a0c */ /* 0x000fe40004fc1270 */
[----:B------:R-:W-:Y:S01]  /*28af0*/  ISETP.LT.AND P3, PT, R222, c[0x0][0x178], !P1 ;  /* 0x00005e00de007a0c */ /* 0x000fe20004f61270 */
[----:B------:R-:W4:Y:S01]  /*28b00*/  LDL.LU R233, [R1+0x50] ;  /* 0x0000500001e97983 */ /* 0x000f220000300800 */
[----:B--2---:R-:W-:-:S03]  /*28b10*/  IMAD.WIDE R134, R216, 0x4, R10 ;  /* 0x00000004d8867825 */ /* 0x004fc600078e020a */
[----:B------:R-:W2:Y:S01]  /*28b20*/  LDL.LU R232, [R1+0x40] ;  /* 0x0000400001e87983 */ /* 0x000ea20000300800 */
[----:B------:R-:W-:-:S03]  /*28b30*/  IMAD.WIDE R132, R216, 0x4, R8 ;  /* 0x00000004d8847825 */ /* 0x000fc600078e0208 */
[----:B---3--:R3:W-:Y:S04]  /*28b40*/  STS.128 [R0+0x480], R4 ;  /* 0x0004800400007388 */ /* 0x0087e80000000c00 */
[----:B------:R-:W-:Y:S01]  /*28b50*/  BAR.SYNC.DEFER_BLOCKING 0x0 ;  /* 0x0000000000007b1d */ /* 0x000fe20000010000 */
[----:B---3--:R-:W-:Y:S01]  /*28b60*/  LEA R6, P2, R3, c[0x0][0x170], 0x2 ;  /* 0x00005c0003067a11 */ /* 0x008fe200078410ff */
[----:B------:R-:W-:-:S03]  /*28b70*/  IMAD R0, R217, 0x80, R3 ;  /* 0x00000080d9007824 */ /* 0x000fc600078e0203 */
[----:B------:R-:W-:Y:S02]  /*28b80*/  LEA.HI.X.SX32 R7, R3, c[0x0][0x174], 0x2, P2 ;  /* 0x00005d0003077a11 */ /* 0x000fe400010f16ff */
[----:B------:R-:W-:Y:S01]  /*28b90*/  LEA R4, P2, R0, c[0x0][0x170], 0x2 ;  /* 0x00005c0000047a11 */ /* 0x000fe200078410ff */
[----:B------:R-:W-:Y:S01]  /*28ba0*/  @P0 STG.E [R134.64], R228 ;  /* 0x000000e486000986 */ /* 0x000fe2000c101904 */
[----:B------:R-:W-:Y:S02]  /*28bb0*/  ISETP.LT.AND P0, PT, R222, c[0x0][0x178], !P4 ;  /* 0x00005e00de007a0c */ /* 0x000fe40006701270 */
[----:B------:R-:W-:Y:S01]  /*28bc0*/  ISETP.LT.AND P4, PT, R221, c[0x0][0x178], !P4 ;  /* 0x00005e00dd007a0c */ /* 0x000fe20006781270 */
[----:B------:R3:W-:Y:S01]  /*28bd0*/  @P5 STG.E [R132.64], R218 ;  /* 0x000000da84005986 */ /* 0x0007e2000c101904 */
[----:B------:R-:W-:Y:S02]  /*28be0*/  LEA.HI.X.SX32 R5, R0, c[0x0][0x174], 0x2, P2 ;  /* 0x00005d0000057a11 */ /* 0x000fe400010f16ff */
[----:B------:R-:W-:Y:S01]  /*28bf0*/  ISETP.LT.AND P5, PT, R224, c[0x0][0x178], !P1 ;  /* 0x00005e00e0007a0c */ /* 0x000fe20004fa1270 */
[C---:B---3--:R-:W-:Y:S01]  /*28c00*/  IMAD.WIDE R132, R216.reuse, 0x4, R6 ;  /* 0x00000004d8847825 */ /* 0x048fe200078e0206 */
[----:B------:R-:W-:-:S05]  /*28c10*/  IADD3 R218, R216, c[0x0][0x198], RZ ;  /* 0x00006600d8da7a10 */ /* 0x000fca0007ffe0ff */
[----:B------:R3:W-:Y:S01]  /*28c20*/  @P0 STG.E [R132.64], R229 ;  /* 0x000000e584000986 */ /* 0x0007e2000c101904 */
[----:B------:R-:W-:Y:S01]  /*28c30*/  IADD3 R0, R225, 0x3, RZ ;  /* 0x00000003e1007810 */ /* 0x000fe20007ffe0ff */
[----:B------:R-:W-:-:S03]  /*28c40*/  IMAD.WIDE R134, R218, 0x4, R10 ;  /* 0x00000004da867825 */ /* 0x000fc600078e020a */
[----:B------:R-:W-:Y:S01]  /*28c50*/  ISETP.GE.AND P0, PT, R0, c[0x0][0x17c], PT ;  /* 0x00005f0000007a0c */ /* 0x000fe20003f06270 */
[----:B---3--:R-:W-:Y:S01]  /*28c60*/  IMAD.WIDE R132, R216, 0x4, R4 ;  /* 0x00000004d8847825 */ /* 0x008fe200078e0204 */
[----:B------:R-:W-:-:S03]  /*28c70*/  IADD3 R0, R225, 0x4, RZ ;  /* 0x00000004e1007810 */ /* 0x000fc60007ffe0ff */
[C---:B------:R-:W-:Y:S01]  /*28c80*/  IMAD.WIDE R216, R218.reuse, 0x4, R8 ;  /* 0x00000004dad87825 */ /* 0x040fe200078e0208 */
[----:B----4-:R3:W-:Y:S04]  /*28c90*/  @P4 STG.E [R132.64], R231 ;  /* 0x000000e784004986 */ /* 0x0107e8000c101904 */
[----:B------:R4:W-:Y:S04]  /*28ca0*/  @P5 STG.E [R134.64], R220 ;  /* 0x000000dc86005986 */ /* 0x0009e8000c101904 */
[----:B------:R-:W-:Y:S01]  /*28cb0*/  @P6 STG.E [R216.64], R219 ;  /* 0x000000dbd8006986 */ /* 0x000fe2000c101904 */
[----:B---3--:R-:W-:-:S03]  /*28cc0*/  IMAD.WIDE R132, R218, 0x4, R6 ;  /* 0x00000004da847825 */ /* 0x008fc600078e0206 */
[----:B------:R-:W3:Y:S04]  /*28cd0*/  LDL.LU R231, [R1+0xc4] ;  /* 0x0000c40001e77983 */ /* 0x000ee80000300800 */
[----:B------:R-:W2:Y:S04]  /*28ce0*/  LDL.LU R228, [R1+0x94] ;  /* 0x0000940001e47983 */ /* 0x000ea80000300800 */
[----:B------:R1:W-:Y:S01]  /*28cf0*/  @P3 STG.E [R132.64], R251 ;  /* 0x000000fb84003986 */ /* 0x0003e2000c101904 */
[----:B------:R-:W-:-:S03]  /*28d00*/  ISETP.GE.AND P3, PT, R0, c[0x0][0x17c], PT ;  /* 0x00005f0000007a0c */ /* 0x000fc60003f66270 */
[----:B----4-:R-:W4:Y:S04]  /*28d10*/  LDL.LU R220, [R1+0x54] ;  /* 0x0000540001dc7983 */ /* 0x010f280000300800 */
[----:B-1----:R-:W2:Y:S04]  /*28d20*/  LDL.LU R251, [R1+0x44] ;  /* 0x0000440001fb7983 */ /* 0x002ea80000300800 */
[----:B------:R-:W2:Y:S01]  /*28d30*/  LDL.LU R0, [R1+0x90] ;  /* 0x0000900001007983 */ /* 0x000ea20000300800 */
[----:B------:R-:W-:Y:S02]  /*28d40*/  IADD3 R3, R225, 0x2, RZ ;  /* 0x00000002e1037810 */ /* 0x000fe40007ffe0ff */
[----:B------:R-:W-:Y:S01]  /*28d50*/  ISETP.LT.AND P1, PT, R221, c[0x0][0x178], !P1 ;  /* 0x00005e00dd007a0c */ /* 0x000fe20004f21270 */
[----:B------:R-:W3:Y:S01]  /*28d60*/  LDL.LU R235, [R1+0xd0] ;  /* 0x0000d00001eb7983 */ /* 0x000ee20000300800 */
[----:B------:R-:W-:-:S03]  /*28d70*/  ISETP.GE.AND P2, PT, R3, c[0x0][0x17c], PT ;  /* 0x00005f0003007a0c */ /* 0x000fc60003f46270 */
[----:B------:R-:W3:Y:S01]  /*28d80*/  LDL.LU R234, [R1+0xa0] ;  /* 0x0000a00001ea7983 */ /* 0x000ee20000300800 */
[----:B------:R-:W-:Y:S02]  /*28d90*/  ISETP.LT.AND P4, PT, R224, c[0x0][0x178], !P2 ;  /* 0x00005e00e0007a0c */ /* 0x000fe40005781270 */
[----:B------:R-:W-:Y:S01]  /*28da0*/  ISETP.LT.AND P5, PT, R223, c[0x0][0x178], !P2 ;  /* 0x00005e00df007a0c */ /* 0x000fe200057a1270 */
[----:B------:R-:W3:Y:S01]  /*28db0*/  LDL.LU R229, [R1+0x70] ;  /* 0x0000700001e57983 */ /* 0x000ee20000300800 */
[----:B------:R-:W-:Y:S02]  /*28dc0*/  ISETP.LT.AND P6, PT, R222, c[0x0][0x178], !P2 ;  /* 0x00005e00de007a0c */ /* 0x000fe400057c1270 */
[C---:B------:R-:W-:Y:S02]  /*28dd0*/  IADD3 R3, R218.reuse, c[0x0][0x198], RZ ;  /* 0x00006600da037a10 */ /* 0x040fe40007ffe0ff */
[----:B------:R-:W-:Y:S01]  /*28de0*/  ISETP.LT.AND P2, PT, R221, c[0x0][0x178], !P2 ;  /* 0x00005e00dd007a0c */ /* 0x000fe20005741270 */
[----:B------:R-:W-:-:S04]  /*28df0*/  IMAD.WIDE R218, R218, 0x4, R4 ;  /* 0x00000004dada7825 */ /* 0x000fc800078e0204 */
[C---:B------:R-:W-:Y:S01]  /*28e00*/  IMAD.WIDE R132, R3.reuse, 0x4, R10 ;  /* 0x0000000403847825 */ /* 0x040fe200078e020a */
[----:B------:R1:W-:Y:S03]  /*28e10*/  @P1 STG.E [R218.64], R230 ;  /* 0x000000e6da001986 */ /* 0x0003e6000c101904 */
[C---:B------:R-:W-:Y:S01]  /*28e20*/  IMAD.WIDE R134, R3.reuse, 0x4, R8 ;  /* 0x0000000403867825 */ /* 0x040fe200078e0208 */
[----:B------:R1:W-:Y:S03]  /*28e30*/  @P4 STG.E [R132.64], R250 ;  /* 0x000000fa84004986 */ /* 0x0003e6000c101904 */
[----:B------:R-:W-:-:S04]  /*28e40*/  IMAD.WIDE R216, R3, 0x4, R6 ;  /* 0x0000000403d87825 */ /* 0x000fc800078e0206 */
[C---:B-1----:R-:W-:Y:S01]  /*28e50*/  IMAD.WIDE R218, R3.reuse, 0x4, R4 ;  /* 0x0000000403da7825 */ /* 0x042fe200078e0204 */
[----:B------:R-:W4:Y:S04]  /*28e60*/  LDL.LU R230, [R1+0x124] ;  /* 0x0001240001e67983 */ /* 0x000f280000300800 */
[----:B------:R-:W4:Y:S01]  /*28e70*/  LDL.LU R250, [R1+0xe90] ;  /* 0x000e900001fa7983 */ /* 0x000f220000300800 */
[----:B------:R-:W-:Y:S02]  /*28e80*/  ISETP.LT.AND P4, PT, R224, c[0x0][0x178], !P0 ;  /* 0x00005e00e0007a0c */ /* 0x000fe40004781270 */
[----:B------:R-:W-:Y:S02]  /*28e90*/  IADD3 R3, R3, c[0x0][0x198], RZ ;  /* 0x0000660003037a10 */ /* 0x000fe40007ffe0ff */
[----:B------:R-:W-:-:S03]  /*28ea0*/  ISETP.LT.AND P1, PT, R221, c[0x0][0x178], !P0 ;  /* 0x00005e00dd007a0c */ /* 0x000fc60004721270 */
[----:B------:R-:W-:Y:S01]  /*28eb0*/  IMAD.WIDE R132, R3, 0x4, R8 ;  /* 0x0000000403847825 */ /* 0x000fe200078e0208 */
[----:B--2---:R-:W-:Y:S04]  /*28ec0*/  @P5 STG.E [R134.64], R0 ;  /* 0x0000000086005986 */ /* 0x004fe8000c101904 */
[----:B------:R-:W-:Y:S04]  /*28ed0*/  @P6 STG.E [R216.64], R233 ;  /* 0x000000e9d8006986 */ /* 0x000fe8000c101904 */
[----:B------:R1:W-:Y:S01]  /*28ee0*/  @P2 STG.E [R218.64], R232 ;  /* 0x000000e8da002986 */ /* 0x0003e2000c101904 */
[----:B------:R-:W-:-:S03]  /*28ef0*/  ISETP.LT.AND P5, PT, R223, c[0x0][0x178], !P0 ;  /* 0x00005e00df007a0c */ /* 0x000fc600047a1270 */
[----:B-1----:R-:W2:Y:S01]  /*28f00*/  LDL.LU R219, [R1+0x120] ;  /* 0x0001200001db7983 */ /* 0x002ea20000300800 */
[----:B------:R-:W-:Y:S01]  /*28f10*/  ISETP.LT.AND P2, PT, R222, c[0x0][0x178], !P0 ;  /* 0x00005e00de007a0c */ /* 0x000fe20004741270 */
[----:B------:R-:W-:-:S04]  /*28f20*/  IMAD.WIDE R216, R3, 0x4, R10 ;  /* 0x0000000403d87825 */ /* 0x000fc800078e020a */
[C---:B------:R-:W-:Y:S01]  /*28f30*/  IMAD.WIDE R134, R3.reuse, 0x4, R6 ;  /* 0x0000000403867825 */ /* 0x040fe200078e0206 */
[----:B---3--:R1:W-:Y:S04]  /*28f40*/  @P4 STG.E [R216.64], R231 ;  /* 0x000000e7d8004986 */ /* 0x0083e8000c101904 */
[----:B------:R-:W-:Y:S04]  /*28f50*/  @P5 STG.E [R132.64], R228 ;  /* 0x000000e484005986 */ /* 0x000fe8000c101904 */
[----:B-1----:R-:W3:Y:S01]  /*28f60*/  LDL.LU R231, [R1+0xd4] ;  /* 0x0000d40001e77983 */ /* 0x002ee20000300800 */
[----:B------:R-:W-:-:S03]  /*28f70*/  IMAD.WIDE R216, R3, 0x4, R4 ;  /* 0x0000000403d87825 */ /* 0x000fc600078e0204 */
[----:B----4-:R1:W-:Y:S04]  /*28f80*/  @P2 STG.E [R134.64], R220 ;  /* 0x000000dc86002986 */ /* 0x0103e8000c101904 */
[----:B------:R4:W-:Y:S04]  /*28f90*/  @P1 STG.E [R216.64], R251 ;  /* 0x000000fbd8001986 */ /* 0x0009e8000c101904 */
[----:B-1----:R-:W3:Y:S04]  /*28fa0*/  LDL.LU R220, [R1+0xa4] ;  /* 0x0000a40001dc7983 */ /* 0x002ee80000300800 */
[----:B----4-:R-:W4:Y:S01]  /*28fb0*/  LDL.LU R251, [R1+0x74] ;  /* 0x0000740001fb7983 */ /* 0x010f220000300800 */
[----:B------:R-:W-:-:S02]  /*28fc0*/  IADD3 R0, R225, 0x5, RZ ;  /* 0x00000005e1007810 */ /* 0x000fc40007ffe0ff */
[----:B------:R-:W-:Y:S01]  /*28fd0*/  ISETP.LT.AND P6, PT, R224, c[0x0][0x178], !P3 ;  /* 0x00005e00e0007a0c */ /* 0x000fe20005fc1270 */
[----:B------:R-:W4:Y:S01]  /*28fe0*/  LDL.LU R233, [R1+0x130] ;  /* 0x0001300001e97983 */ /* 0x000f220000300800 */
[----:B------:R-:W-:Y:S02]  /*28ff0*/  ISETP.GE.AND P0, PT, R0, c[0x0][0x17c], PT ;  /* 0x00005f0000007a0c */ /* 0x000fe40003f06270 */
[----:B------:R-:W-:Y:S01]  /*29000*/  IADD3 R0, R3, c[0x0][0x198], RZ ;  /* 0x0000660003007a10 */ /* 0x000fe20007ffe0ff */
[----:B------:R-:W4:Y:S01]  /*29010*/  LDL.LU R232, [R1+0x110] ;  /* 0x0001100001e87983 */ /* 0x000f220000300800 */
[----:B------:R-:W-:-:S03]  /*29020*/  ISETP.LT.AND P4, PT, R223, c[0x0][0x178], !P3 ;  /* 0x00005e00df007a0c */ /* 0x000fc60005f81270 */
[----:B------:R-:W-:Y:S01]  /*29030*/  IMAD.WIDE R132, R0, 0x4, R10 ;  /* 0x0000000400847825 */ /* 0x000fe200078e020a */
[----:B------:R-:W-:Y:S01]  /*29040*/  ISETP.LT.AND P1, PT, R222, c[0x0][0x178], !P3 ;  /* 0x00005e00de007a0c */ /* 0x000fe20005f21270 */
[----:B------:R-:W4:Y:S01]  /*29050*/  LDL.LU R228, [R1+0xe0] ;  /* 0x0000e00001e47983 */ /* 0x000f220000300800 */
[----:B------:R-:W-:Y:S02]  /*29060*/  ISETP.LT.AND P5, PT, R221, c[0x0][0x178], !P3 ;  /* 0x00005e00dd007a0c */ /* 0x000fe40005fa1270 */
[----:B------:R-:W-:Y:S01]  /*29070*/  IADD3 R216, R225, 0x6, RZ ;  /* 0x00000006e1d87810 */ /* 0x000fe20007ffe0ff */
[C---:B------:R-:W-:Y:S01]  /*29080*/  IMAD.WIDE R134, R0.reuse, 0x4, R8 ;  /* 0x0000000400867825 */ /* 0x040fe200078e0208 */
[----:B------:R-:W-:Y:S02]  /*29090*/  IADD3 R3, R0, c[0x0][0x198], RZ ;  /* 0x0000660000037a10 */ /* 0x000fe40007ffe0ff */
[----:B------:R-:W-:Y:S01]  /*290a0*/  ISETP.GE.AND P2, PT, R216, c[0x0][0x17c], PT ;  /* 0x00005f00d8007a0c */ /* 0x000fe20003f46270 */
[----:B------:R-:W-:Y:S01]  /*290b0*/  IMAD.WIDE R216, R0, 0x4, R4 ;  /* 0x0000000400d87825 */ /* 0x000fe200078e0204 */
[----:B------:R-:W-:Y:S01]  /*290c0*/  ISETP.LT.AND P3, PT, R223, c[0x0][0x178], !P0 ;  /* 0x00005e00df007a0c */ /* 0x000fe20004761270 */
[----:B--2---:R1:W-:Y:S01]  /*290d0*/  @P6 STG.E [R132.64], R219 ;  /* 0x000000db84006986 */ /* 0x0043e2000c101904 */
[----:B------:R-:W-:-:S03]  /*290e0*/  ISETP.LT.AND P6, PT, R224, c[0x0][0x178], !P0 ;  /* 0x00005e00e0007a0c */ /* 0x000fc600047c1270 */
[----:B------:R2:W-:Y:S01]  /*290f0*/  @P4 STG.E [R134.64], R235 ;  /* 0x000000eb86004986 */ /* 0x0005e2000c101904 */
[----:B-1----:R-:W-:-:S04]  /*29100*/  IMAD.WIDE R132, R0, 0x4, R6 ;  /* 0x0000000400847825 */ /* 0x002fc800078e0206 */
[----:B--2---:R-:W-:Y:S01]  /*29110*/  IMAD.WIDE R134, R3, 0x4, R10 ;  /* 0x0000000403867825 */ /* 0x004fe200078e020a */
[----:B------:R1:W-:Y:S04]  /*29120*/  @P1 STG.E [R132.64], R234 ;  /* 0x000000ea84001986 */ /* 0x0003e8000c101904 */
[----:B------:R2:W-:Y:S01]  /*29130*/  @P5 STG.E [R216.64], R229 ;  /* 0x000000e5d8005986 */ /* 0x0005e2000c101904 */
[----:B------:R-:W-:Y:S02]  /*29140*/  ISETP.LT.AND P5, PT, R222, c[0x0][0x178], !P0 ;  /* 0x00005e00de007a0c */ /* 0x000fe400047a1270 */
[----:B------:R-:W-:Y:S01]  /*29150*/  ISETP.LT.AND P0, PT, R221, c[0x0][0x178], !P0 ;  /* 0x00005e00dd007a0c */ /* 0x000fe20004701270 */
[----:B------:R3:W-:Y:S01]  /*29160*/  @P6 STG.E [R134.64], R230 ;  /* 0x000000e686006986 */ /* 0x0007e2000c101904 */
[----:B-1----:R-:W-:-:S03]  /*29170*/  IMAD.WIDE R132, R3, 0x4, R8 ;  /* 0x0000000403847825 */ /* 0x002fc600078e0208 */
[----:B--2---:R-:W2:Y:S04]  /*29180*/  LDL.LU R229, [R1+0xb0] ;  /* 0x0000b00001e57983 */ /* 0x004ea80000300800 */
[----:B---3--:R-:W3:Y:S01]  /*29190*/  LDL.LU R230, [R1+0x134] ;  /* 0x0001340001e67983 */ /* 0x008ee20000300800 */
[----:B------:R-:W-:-:S03]  /*291a0*/  IMAD.WIDE R134, R3, 0x4, R4 ;  /* 0x0000000403867825 */ /* 0x000fc600078e0204 */
[----:B------:R1:W-:Y:S02]  /*291b0*/  @P3 STG.E [R132.64], R231 ;  /* 0x000000e784003986 */ /* 0x0003e4000c101904 */
[----:B-1----:R-:W-:Y:S02]  /*291c0*/  IMAD.WIDE R132, R3, 0x4, R6 ;  /* 0x0000000403847825 */ /* 0x002fe400078e0206 */
[----:B------:R-:W3:Y:S04]  /*291d0*/  LDL.LU R231, [R1+0x114] ;  /* 0x0001140001e77983 */ /* 0x000ee80000300800 */
[----:B------:R1:W-:Y:S04]  /*291e0*/  @P5 STG.E [R132.64], R220 ;  /* 0x000000dc84005986 */ /* 0x0003e8000c101904 */
[----:B----4-:R4:W-:Y:S04]  /*291f0*/  @P0 STG.E [R134.64], R251 ;  /* 0x000000fb86000986 */ /* 0x0109e8000c101904 */
[----:B-1----:R-:W3:Y:S04]  /*29200*/  LDL.LU R220, [R1+0xe4] ;  /* 0x0000e40001dc7983 */ /* 0x002ee80000300800 */
[----:B----4-:R-:W4:Y:S01]  /*29210*/  LDL.LU R251, [R1+0xb4] ;  /* 0x0000b40001fb7983 */ /* 0x010f220000300800 */
[----:B------:R-:W-:-:S02]  /*29220*/  ISETP.LT.AND P1, PT, R224, c[0x0][0x178], !P2 ;  /* 0x00005e00e0007a0c */ /* 0x000fc40005721270 */
[----:B------:R-:W-:Y:S01]  /*29230*/  IADD3 R216, R225, 0x7, RZ ;  /* 0x00000007e1d87810 */ /* 0x000fe20007ffe0ff */
[----:B------:R-:W4:Y:S01]  /*29240*/  LDL.LU R235, [R1+0x88] ;  /* 0x0000880001eb7983 */ /* 0x000f220000300800 */
[----:B------:R-:W-:Y:S02]  /*29250*/  ISETP.LT.AND P3, PT, R223, c[0x0][0x178], !P2 ;  /* 0x00005e00df007a0c */ /* 0x000fe40005761270 */
[----:B------:R-:W-:Y:S02]  /*29260*/  IADD3 R0, R3, c[0x0][0x198], RZ ;  /* 0x0000660003007a10 */ /* 0x000fe40007ffe0ff */
[----:B------:R-:W-:Y:S02]  /*29270*/  ISETP.LT.AND P6, PT, R222, c[0x0][0x178], !P2 ;  /* 0x00005e00de007a0c */ /* 0x000fe400057c1270 */
[----:B------:R-:W-:Y:S02]  /*29280*/  ISETP.GE.AND P4, PT, R216, c[0x0][0x17c], PT ;  /* 0x00005f00d8007a0c */ /* 0x000fe40003f86270 */
[----:B------:R-:W-:Y:S01]  /*29290*/  ISETP.LT.AND P2, PT, R221, c[0x0][0x178], !P2 ;  /* 0x00005e00dd007a0c */ /* 0x000fe20005741270 */
[----:B------:R-:W-:Y:S01]  /*292a0*/  IMAD.WIDE R132, R0, 0x4, R10 ;  /* 0x0000000400847825 */ /* 0x000fe200078e020a */
[----:B------:R-:W-:-:S02]  /*292b0*/  IADD3 R217, R225, 0x8, RZ ;  /* 0x00000008e1d97810 */ /* 0x000fc40007ffe0ff */
[----:B------:R-:W-:Y:S01]  /*292c0*/  ISETP.LT.AND P0, PT, R224, c[0x0][0x178], !P4 ;  /* 0x00005e00e0007a0c */ /* 0x000fe20006701270 */
[C---:B------:R-:W-:Y:S01]  /*292d0*/  IMAD.WIDE R134, R0.reuse, 0x4, R8 ;  /* 0x0000000400867825 */ /* 0x040fe200078e0208 */
[----:B------:R-:W-:Y:S01]  /*292e0*/  ISETP.GE.AND P5, PT, R217, c[0x0][0x17c], PT ;  /* 0x00005f00d9007a0c */ /* 0x000fe20003fa6270 */
[----:B------:R1:W-:Y:S01]  /*292f0*/  @P1 STG.E [R132.64], R233 ;  /* 0x000000e984001986 */ /* 0x0003e2000c101904 */
[C---:B------:R-:W-:Y:S01]  /*29300*/  IADD3 R3, R0.reuse, c[0x0][0x198], RZ ;  /* 0x0000660000037a10 */ /* 0x040fe20007ffe0ff */
[C---:B------:R-:W-:Y:S01]  /*29310*/  IMAD.WIDE R216, R0.reuse, 0x4, R6 ;  /* 0x0000000400d87825 */ /* 0x040fe200078e0206 */
[----:B------:R-:W-:Y:S01]  /*29320*/  ISETP.LT.AND P1, PT, R223, c[0x0][0x178], !P4 ;  /* 0x00005e00df007a0c */ /* 0x000fe20006721270 */
[----:B------:R1:W-:Y:S04]  /*29330*/  @P3 STG.E [R134.64], R232 ;  /* 0x000000e886003986 */ /* 0x0003e8000c101904 */
[----:B------:R1:W-:Y:S02]  /*29340*/  @P6 STG.E [R216.64], R228 ;  /* 0x000000e4d8006986 */ /* 0x0003e4000c101904 */
[----:B-1----:R-:W-:-:S02]  /*29350*/  IMAD.WIDE R132, R0, 0x4, R4 ;  /* 0x0000000400847825 */ /* 0x002fc400078e0204 */
[----:B------:R-:W4:Y:S02]  /*29360*/  LDL.LU R232, [R1+0x68] ;  /* 0x0000680001e87983 */ /* 0x000f240000300800 */
[----:B------:R-:W-:Y:S01]  /*29370*/  IMAD.WIDE R134, R3, 0x4, R10 ;  /* 0x0000000403867825 */ /* 0x000fe200078e020a */
[----:B------:R-:W-:Y:S01]  /*29380*/  ISETP.LT.AND P6, PT, R222, c[0x0][0x178], !P4 ;  /* 0x00005e00de007a0c */ /* 0x000fe200067c1270 */
[----:B------:R-:W4:Y:S01]  /*29390*/  LDL.LU R228, [R1+0x38] ;  /* 0x0000380001e47983 */ /* 0x000f220000300800 */
[----:B------:R-:W-:Y:S02]  /*293a0*/  ISETP.LT.AND P4, PT, R221, c[0x0][0x178], !P4 ;  /* 0x00005e00dd007a0c */ /* 0x000fe40006781270 */
[----:B------:R-:W-:-:S04]  /*293b0*/  IADD3 R216, R225, 0x9, RZ ;  /* 0x00000009e1d87810 */ /* 0x000fc80007ffe0ff */
[----:B------:R-:W-:Y:S01]  /*293c0*/  ISETP.GE.AND P3, PT, R216, c[0x0][0x17c], PT ;  /* 0x00005f00d8007a0c */ /* 0x000fe20003f66270 */
[C---:B------:R-:W-:Y:S01]  /*293d0*/  IMAD.WIDE R216, R3.reuse, 0x4, R4 ;  /* 0x0000000403d87825 */ /* 0x040fe200078e0204 */
[----:B--2---:R1:W-:Y:S04]  /*293e0*/  @P2 STG.E [R132.64], R229 ;  /* 0x000000e584002986 */ /* 0x0043e8000c101904 */
[----:B---3--:R2:W-:Y:S04]  /*293f0*/  @P0 STG.E [R134.64], R230 ;  /* 0x000000e686000986 */ /* 0x0085e8000c101904 */
[----:B-1----:R-:W3:Y:S01]  /*29400*/  LDL.LU R229, [R1+0x28] ;  /* 0x0000280001e57983 */ /* 0x002ee20000300800 */
[----:B------:R-:W-:-:S03]  /*29410*/  IMAD.WIDE R132, R3, 0x4, R8 ;  /* 0x0000000403847825 */ /* 0x000fc600078e0208 */
[----:B--2---:R-:W2:Y:S01]  /*29420*/  LDL.LU R230, [R1+0x8c] ;  /* 0x00008c0001e67983 */ /* 0x004ea20000300800 */
[----:B------:R-:W-:-:S03]  /*29430*/  IMAD.WIDE R134, R3, 0x4, R6 ;  /* 0x0000000403867825 */ /* 0x000fc600078e0206 */
[----:B------:R1:W-:Y:S04]  /*29440*/  @P1 STG.E [R132.64], R231 ;  /* 0x000000e784001986 */ /* 0x0003e8000c101904 */
[----:B-1----:R-:W2:Y:S04]  /*29450*/  LDL.LU R231, [R1+0x6c] ;  /* 0x00006c0001e77983 */ /* 0x002ea80000300800 */
[----:B------:R-:W-:Y:S04]  /*29460*/  @P6 STG.E [R134.64], R220 ;  /* 0x000000dc86006986 */ /* 0x000fe8000c101904 */
[----:B----4-:R1:W-:Y:S04]  /*29470*/  @P4 STG.E [R216.64], R251 ;  /* 0x000000fbd8004986 */ /* 0x0103e8000c101904 */
[----:B------:R-:W4:Y:S04]  /*29480*/  LDL.LU R234, [R1+0x3c] ;  /* 0x00003c0001ea7983 */ /* 0x000f280000300800 */
[----:B-1----:R-:W4:Y:S01]  /*29490*/  LDL.LU R251, [R1+0x2c] ;  /* 0x00002c0001fb7983 */ /* 0x002f220000300800 */
[----:B------:R-:W-:-:S02]  /*294a0*/  IADD3 R0, R225, 0xa, RZ ;  /* 0x0000000ae1007810 */ /* 0x000fc40007ffe0ff */
[----:B------:R-:W-:Y:S01]  /*294b0*/  ISETP.LT.AND P0, PT, R224, c[0x0][0x178], !P5 ;  /* 0x00005e00e0007a0c */ /* 0x000fe20006f01270 */
[----:B------:R-:W4:Y:S01]  /*294c0*/  LDL.LU R233, [R1+0xc8] ;  /* 0x0000c80001e97983 */ /* 0x000f220000300800 */
[----:B------:R-:W-:Y:S02]  /*294d0*/  ISETP.GE.AND P2, PT, R0, c[0x0][0x17c], PT ;  /* 0x00005f0000007a0c */ /* 0x000fe40003f46270 */
[----:B------:R-:W-:Y:S01]  /*294e0*/  IADD3 R0, R3, c[0x0][0x198], RZ ;  /* 0x0000660003007a10 */ /* 0x000fe20007ffe0ff */
[----:B------:R-:W4:Y:S01]  /*294f0*/  LDL.LU R220, [R1+0x98] ;  /* 0x0000980001dc7983 */ /* 0x000f220000300800 */
[----:B------:R-:W-:Y:S02]  /*29500*/  ISETP.LT.AND P1, PT, R223, c[0x0][0x178], !P5 ;  /* 0x00005e00df007a0c */ /* 0x000fe40006f21270 */
[----:B------:R-:W-:Y:S01]  /*29510*/  ISETP.LT.AND P6, PT, R222, c[0x0][0x178], !P5 ;  /* 0x00005e00de007a0c */ /* 0x000fe20006fc1270 */
[----:B------:R-:W-:Y:S01]  /*29520*/  IMAD.WIDE R132, R0, 0x4, R10 ;  /* 0x0000000400847825 */ /* 0x000fe200078e020a */
[----:B------:R-:W-:-:S02]  /*29530*/  ISETP.LT.AND P5, PT, R221, c[0x0][0x178], !P5 ;  /* 0x00005e00dd007a0c */ /* 0x000fc40006fa1270 */
[----:B------:R-:W-:Y:S01]  /*29540*/  IADD3 R3, R225, 0xb, RZ ;  /* 0x0000000be1037810 */ /* 0x000fe20007ffe0ff */
[----:B------:R-:W-:Y:S01]  /*29550*/  IMAD.WIDE R134, R0, 0x4, R8 ;  /* 0x0000000400867825 */ /* 0x000fe200078e0208 */
[----:B------:R-:W-:Y:S01]  /*29560*/  ISETP.LT.AND P4, PT, R224, c[0x0][0x178], !P3 ;  /* 0x00005e00e0007a0c */ /* 0x000fe20005f81270 */
[----:B------:R1:W-:Y:S01]  /*29570*/  @P0 STG.E [R132.64], R235 ;  /* 0x000000eb84000986 */ /* 0x0003e2000c101904 */
[----:B------:R-:W-:Y:S02]  /*29580*/  ISETP.GE.AND P0, PT, R3, c[0x0][0x17c], PT ;  /* 0x00005f0003007a0c */ /* 0x000fe40003f06270 */
[C---:B------:R-:W-:Y:S01]  /*29590*/  IADD3 R3, R0.reuse, c[0x0][0x198], RZ ;  /* 0x0000660000037a10 */ /* 0x040fe20007ffe0ff */
[C---:B------:R-:W-:Y:S01]  /*295a0*/  IMAD.WIDE R216, R0.reuse, 0x4, R4 ;  /* 0x0000000400d87825 */ /* 0x040fe200078e0204 */
[----:B------:R1:W-:Y:S01]  /*295b0*/  @P1 STG.E [R134.64], R232 ;  /* 0x000000e886001986 */ /* 0x0003e2000c101904 */
[----:B------:R-:W-:Y:S02]  /*295c0*/  ISETP.LT.AND P1, PT, R223, c[0x0][0x178], !P3 ;  /* 0x00005e00df007a0c */ /* 0x000fe40005f21270 */
[----:B-1----:R-:W-:-:S05]  /*295d0*/  IMAD.WIDE R132, R0, 0x4, R6 ;  /* 0x0000000400847825 */ /* 0x002fca00078e0206 */
[----:B------:R1:W-:Y:S01]  /*295e0*/  @P6 STG.E [R132.64], R228 ;  /* 0x000000e484006986 */ /* 0x0003e2000c101904 */
[----:B------:R-:W-:-:S03]  /*295f0*/  IMAD.WIDE R134, R3, 0x4, R10 ;  /* 0x0000000403867825 */ /* 0x000fc600078e020a */
[----:B------:R-:W4:Y:S04]  /*29600*/  LDL.LU R232, [R1+0x58] ;  /* 0x0000580001e87983 */ /* 0x000f280000300800 */
[----:B-1----:R-:W4:Y:S01]  /*29610*/  LDL.LU R228, [R1+0x48] ;  /* 0x0000480001e47983 */ /* 0x002f220000300800 */
[----:B------:R-:W-:-:S03]  /*29620*/  IMAD.WIDE R132, R3, 0x4, R6 ;  /* 0x0000000403847825 */ /* 0x000fc600078e0206 */
[----:B---3--:R1:W-:Y:S01]  /*29630*/  @P5 STG.E [R216.64], R229 ;  /* 0x000000e5d8005986 */ /* 0x0083e2000c101904 */
[----:B------:R-:W-:Y:S02]  /*29640*/  ISETP.LT.AND P5, PT, R222, c[0x0][0x178], !P3 ;  /* 0x00005e00de007a0c */ /* 0x000fe40005fa1270 */
[----:B------:R-:W-:Y:S01]  /*29650*/  ISETP.LT.AND P3, PT, R221, c[0x0][0x178], !P3 ;  /* 0x00005e00dd007a0c */ /* 0x000fe20005f61270 */
[----:B--2---:R2:W-:Y:S04]  /*29660*/  @P4 STG.E [R134.64], R230 ;  /* 0x000000e686004986 */ /* 0x0045e8000c101904 */
[----:B-1----:R-:W3:Y:S01]  /*29670*/  LDL.LU R229, [R1+0xcc] ;  /* 0x0000cc0001e57983 */ /* 0x002ee20000300800 */
[----:B--2---:R-:W-:-:S03]  /*29680*/  IMAD.WIDE R134, R3, 0x4, R8 ;  /* 0x0000000403867825 */ /* 0x004fc600078e0208 */
[----:B------:R-:W2:Y:S01]  /*29690*/  LDL.LU R230, [R1+0x9c] ;  /* 0x00009c0001e67983 */ /* 0x000ea20000300800 */
[----:B------:R-:W-:-:S03]  /*296a0*/  IMAD.WIDE R216, R3, 0x4, R4 ;  /* 0x0000000403d87825 */ /* 0x000fc600078e0204 */
[----:B------:R1:W-:Y:S04]  /*296b0*/  @P1 STG.E [R134.64], R231 ;  /* 0x000000e786001986 */ /* 0x0003e8000c101904 */
[----:B-1----:R-:W2:Y:S04]  /*296c0*/  LDL.LU R231, [R1+0x5c] ;  /* 0x00005c0001e77983 */ /* 0x002ea80000300800 */
[----:B----4-:R-:W-:Y:S04]  /*296d0*/  @P5 STG.E [R132.64], R234 ;  /* 0x000000ea84005986 */ /* 0x010fe8000c101904 */
[----:B------:R1:W-:Y:S04]  /*296e0*/  @P3 STG.E [R216.64], R251 ;  /* 0x000000fbd8003986 */ /* 0x0003e8000c101904 */
[----:B-1----:R-:W4:Y:S01]  /*296f0*/  LDL.LU R251, [R1+0x4c] ;  /* 0x00004c0001fb7983 */ /* 0x002f220000300800 */
[----:B------:R-:W-:-:S02]  /*29700*/  ISETP.LT.AND P6, PT, R224, c[0x0][0x178], !P2 ;  /* 0x00005e00e0007a0c */ /* 0x000fc400057c1270 */
[----:B------:R-:W-:Y:S01]  /*29710*/  ISETP.LT.AND P4, PT, R223, c[0x0][0x178], !P2 ;  /* 0x00005e00df007a0c */ /* 0x000fe20005781270 */
[----:B------:R-:W4:Y:S01]  /*29720*/  LDL.LU R234, [R1+0xdc] ;  /* 0x0000dc0001ea7983 */ /* 0x000f220000300800 */
[----:B------:R-:W-:Y:S02]  /*29730*/  IADD3 R0, R3, c[0x0][0x198], RZ ;  /* 0x0000660003007a10 */ /* 0x000fe40007ffe0ff */
[----:B------:R-:W-:-:S03]  /*29740*/  ISETP.LT.AND P3, PT, R222, c[0x0][0x178], !P2 ;  /* 0x00005e00de007a0c */ /* 0x000fc60005761270 */
[----:B------:R-:W-:Y:S01]  /*29750*/  IMAD.WIDE R134, R0, 0x4, R10 ;  /* 0x0000000400867825 */ /* 0x000fe200078e020a */
[----:B------:R-:W-:-:S03]  /*29760*/  ISETP.LT.AND P2, PT, R221, c[0x0][0x178], !P2 ;  /* 0x00005e00dd007a0c */ /* 0x000fc60005741270 */
[----:B------:R-:W-:Y:S01]  /*29770*/  IMAD.WIDE R132, R0, 0x4, R8 ;  /* 0x0000000400847825 */ /* 0x000fe200078e0208 */
[----:B------:R1:W-:Y:S01]  /*29780*/  @P6 STG.E [R134.64], R233 ;  /* 0x000000e986006986 */ /* 0x0003e2000c101904 */
[----:B------:R-:W-:Y:S02]  /*29790*/  ISETP.LT.AND P6, PT, R224, c[0x0][0x178], !P0 ;  /* 0x00005e00e0007a0c */ /* 0x000fe400047c1270 */
[----:B------:R-:W-:Y:S01]  /*297a0*/  ISETP.LT.AND P5, PT, R223, c[0x0][0x178], !P0 ;  /* 0x00005e00df007a0c */ /* 0x000fe200047a1270 */
[----:B------:R1:W-:Y:S01]  /*297b0*/  @P4 STG.E [R132.64], R220 ;  /* 0x000000dc84004986 */ /* 0x0003e2000c101904 */
[----:B------:R-:W-:Y:S02]  /*297c0*/  ISETP.LT.AND P4, PT, R222, c[0x0][0x178], !P0 ;  /* 0x00005e00de007a0c */ /* 0x000fe40004781270 */
[----:B------:R-:W-:Y:S02]  /*297d0*/  IADD3 R3, R0, c[0x0][0x198], RZ ;  /* 0x0000660000037a10 */ /* 0x000fe40007ffe0ff */
[----:B------:R-:W-:-:S02]  /*297e0*/  IADD3 R218, R225, 0xc, RZ ;  /* 0x0000000ce1da7810 */ /* 0x000fc40007ffe0ff */
[----:B------:R-:W-:Y:S01]  /*297f0*/  ISETP.LT.AND P0, PT, R221, c[0x0][0x178], !P0 ;  /* 0x00005e00dd007a0c */ /* 0x000fe20004701270 */
[----:B-1----:R-:W-:-:S04]  /*29800*/  IMAD.WIDE R134, R0, 0x4, R4 ;  /* 0x0000000400867825 */ /* 0x002fc800078e0204 */
[----:B------:R-:W-:Y:S01]  /*29810*/  IMAD.WIDE R132, R0, 0x4, R6 ;  /* 0x0000000400847825 */ /* 0x000fe200078e0206 */
[----:B------:R-:W-:-:S03]  /*29820*/  ISETP.GE.AND P1, PT, R218, c[0x0][0x17c], PT ;  /* 0x00005f00da007a0c */ /* 0x000fc60003f26270 */
[----:B------:R-:W-:Y:S01]  /*29830*/  IMAD.WIDE R216, R3, 0x4, R10 ;  /* 0x0000000403d87825 */ /* 0x000fe200078e020a */
[----:B------:R1:W-:Y:S01]  /*29840*/  @P3 STG.E [R132.64], R232 ;  /* 0x000000e884003986 */ /* 0x0003e2000c101904 */
[----:B------:R-:W-:Y:S02]  /*29850*/  IADD3 R220, R225, 0xd, RZ ;  /* 0x0000000de1dc7810 */ /* 0x000fe40007ffe0ff */
[----:B------:R-:W-:Y:S01]  /*29860*/  IMAD.WIDE R218, R3, 0x4, R8 ;  /* 0x0000000403da7825 */ /* 0x000fe200078e0208 */
[----:B------:R-:W-:Y:S01]  /*29870*/  @P2 STG.E [R134.64], R228 ;  /* 0x000000e486002986 */ /* 0x000fe2000c101904 */
[----:B------:R-:W-:Y:S02]  /*29880*/  ISETP.GE.AND P3, PT, R220, c[0x0][0x17c], PT ;  /* 0x00005f00dc007a0c */ /* 0x000fe40003f66270 */
[----:B------:R-:W-:Y:S01]  /*29890*/  IADD3 R220, R225, 0xe, RZ ;  /* 0x0000000ee1dc7810 */ /* 0x000fe20007ffe0ff */
[----:B-1----:R-:W-:Y:S01]  /*298a0*/  IMAD.WIDE R132, R3, 0x4, R6 ;  /* 0x0000000403847825 */ /* 0x002fe200078e0206 */
[----:B------:R-:W-:-:S02]  /*298b0*/  ISETP.LT.AND P2, PT, R222, c[0x0][0x178], !P1 ;  /* 0x00005e00de007a0c */ /* 0x000fc40004f41270 */
[----:B------:R-:W-:Y:S01]  /*298c0*/  IADD3 R0, R3, c[0x0][0x198], RZ ;  /* 0x0000660003007a10 */ /* 0x000fe20007ffe0ff */
[----:B---3--:R1:W-:Y:S04]  /*298d0*/  @P6 STG.E [R216.64], R229 ;  /* 0x000000e5d8006986 */ /* 0x0083e8000c101904 */
[----:B--2---:R2:W-:Y:S01]  /*298e0*/  @P5 STG.E [R218.64], R230 ;  /* 0x000000e6da005986 */ /* 0x0045e2000c101904 */
[----:B------:R-:W-:Y:S02]  /*298f0*/  ISETP.LT.AND P6, PT, R224, c[0x0][0x178], !P1 ;  /* 0x00005e00e0007a0c */ /* 0x000fe40004fc1270 */
[----:B------:R-:W-:Y:S01]  /*29900*/  ISETP.LT.AND P5, PT, R223, c[0x0][0x178], !P1 ;  /* 0x00005e00df007a0c */ /* 0x000fe20004fa1270 */
[----:B-1----:R-:W3:Y:S04]  /*29910*/  LDL.LU R229, [R1+0xac] ;  /* 0x0000ac0001e57983 */ /* 0x002ee80000300800 */
[----:B--2---:R-:W2:Y:S04]  /*29920*/  LDL.LU R230, [R1+0x7c] ;  /* 0x00007c0001e67983 */ /* 0x004ea80000300800 */
[----:B------:R1:W-:Y:S01]  /*29930*/  @P4 STG.E [R132.64], R231 ;  /* 0x000000e784004986 */ /* 0x0003e2000c101904 */
[----:B------:R-:W-:-:S02]  /*29940*/  ISETP.LT.AND P4, PT, R221, c[0x0][0x178], !P1 ;  /* 0x00005e00dd007a0c */ /* 0x000fc40004f81270 */
[----:B------:R-:W-:Y:S01]  /*29950*/  ISETP.GE.AND P1, PT, R220, c[0x0][0x17c], PT ;  /* 0x00005f00dc007a0c */ /* 0x000fe20003f26270 */
[----:B-1----:R-:W-:Y:S02]  /*29960*/  IMAD.WIDE R132, R3, 0x4, R4 ;  /* 0x0000000403847825 */ /* 0x002fe400078e0204 */
[----:B------:R-:W2:Y:S04]  /*29970*/  LDL.LU R3, [R1+0xa8] ;  /* 0x0000a80001037983 */ /* 0x000ea80000300800 */
[----:B------:R-:W2:Y:S04]  /*29980*/  LDL.LU R220, [R1+0x12c] ;  /* 0x00012c0001dc7983 */ /* 0x000ea80000300800 */
[----:B----4-:R1:W-:Y:S04]  /*29990*/  @P0 STG.E [R132.64], R251 ;  /* 0x000000fb84000986 */ /* 0x0103e8000c101904 */
[----:B-1----:R-:W4:Y:S04]  /*299a0*/  LDL.LU R132, [R1+0x128] ;  /* 0x0001280001847983 */ /* 0x002f280000300800 */
[----:B------:R-:W2:Y:S01]  /*299b0*/  LDL.LU R133, [R1+0xd8] ;  /* 0x0000d80001857983 */ /* 0x000ea20000300800 */
[----:B------:R-:W-:-:S03]  /*299c0*/  IMAD.WIDE R134, R0, 0x4, R10 ;  /* 0x0000000400867825 */ /* 0x000fc600078e020a */
[----:B------:R-:W2:Y:S04]  /*299d0*/  LDL.LU R235, [R1+0x138] ;  /* 0x0001380001eb7983 */ /* 0x000ea80000300800 */
[----:B------:R-:W2:Y:S04]  /*299e0*/  LDL.LU R233, [R1+0x118] ;  /* 0x0001180001e97983 */ /* 0x000ea80000300800 */
[----:B------:R-:W2:Y:S04]  /*299f0*/  LDL.LU R232, [R1+0xe8] ;  /* 0x0000e80001e87983 */ /* 0x000ea80000300800 */
[----:B------:R-:W3:Y:S04]  /*29a00*/  LDL.LU R228, [R1+0xb8] ;  /* 0x0000b80001e47983 */ /* 0x000ee80000300800 */
[----:B------:R-:W3:Y:S04]  /*29a10*/  LDL.LU R231, [R1+0x13c] ;  /* 0x00013c0001e77983 */ /* 0x000ee80000300800 */
[----:B------:R-:W3:Y:S04]  /*29a20*/  LDL.LU R251, [R1+0x11c] ;  /* 0x00011c0001fb7983 */ /* 0x000ee80000300800 */
[----:B----4-:R1:W-:Y:S04]  /*29a30*/  @P6 STG.E [R134.64], R132 ;  /* 0x0000008486006986 */ /* 0x0103e8000c101904 */
[----:B-1----:R-:W4:Y:S01]  /*29a40*/  LDL.LU R135, [R1+0x78] ;  /* 0x0000780001877983 */ /* 0x002f220000300800 */
[----:B------:R-:W-:-:S04]  /*29a50*/  IMAD.WIDE R216, R0, 0x4, R8 ;  /* 0x0000000400d87825 */ /* 0x000fc800078e0208 */
[----:B------:R-:W-:Y:S01]  /*29a60*/  IMAD.WIDE R218, R0, 0x4, R6 ;  /* 0x0000000400da7825 */ /* 0x000fe200078e0206 */
[----:B--2---:R1:W-:Y:S01]  /*29a70*/  @P5 STG.E [R216.64], R133 ;  /* 0x00000085d8005986 */ /* 0x0043e2000c101904 */
[----:B------:R-:W-:Y:S02]  /*29a80*/  ISETP.LT.AND P5, PT, R224, c[0x0][0x178], !P3 ;  /* 0x00005e00e0007a0c */ /* 0x000fe40005fa1270 */
[----:B------:R-:W-:Y:S01]  /*29a90*/  ISETP.LT.AND P0, PT, R223, c[0x0][0x178], !P3 ;  /* 0x00005e00df007a0c */ /* 0x000fe20005f01270 */
[----:B------:R2:W-:Y:S01]  /*29aa0*/  @P2 STG.E [R218.64], R3 ;  /* 0x00000003da002986 */ /* 0x0005e2000c101904 */
[----:B------:R-:W-:Y:S02]  /*29ab0*/  ISETP.LT.AND P6, PT, R222, c[0x0][0x178], !P3 ;  /* 0x00005e00de007a0c */ /* 0x000fe40005fc1270 */
[----:B------:R-:W-:Y:S01]  /*29ac0*/  IADD3 R134, R225, 0xf, RZ ;  /* 0x0000000fe1867810 */ /* 0x000fe20007ffe0ff */
[C---:B-1----:R-:W-:Y:S01]  /*29ad0*/  IMAD.WIDE R132, R0.reuse, 0x4, R4 ;  /* 0x0000000400847825 */ /* 0x042fe200078e0204 */
[----:B--2---:R-:W-:-:S02]  /*29ae0*/  IADD3 R3, R0, c[0x0][0x198], RZ ;  /* 0x0000660000037a10 */ /* 0x004fc40007ffe0ff */
[----:B------:R-:W-:Y:S02]  /*29af0*/  ISETP.LT.AND P3, PT, R221, c[0x0][0x178], !P3 ;  /* 0x00005e00dd007a0c */ /* 0x000fe40005f61270 */
[----:B------:R-:W-:Y:S01]  /*29b00*/  ISETP.GE.AND P2, PT, R134, c[0x0][0x17c], PT ;  /* 0x00005f0086007a0c */ /* 0x000fe20003f46270 */
[----:B------:R-:W-:-:S04]  /*29b10*/  IMAD.WIDE R218, R3, 0x4, R10 ;  /* 0x0000000403da7825 */ /* 0x000fc800078e020a */
[C---:B------:R-:W-:Y:S01]  /*29b20*/  IMAD.WIDE R216, R3.reuse, 0x4, R8 ;  /* 0x0000000403d87825 */ /* 0x040fe200078e0208 */
[C---:B------:R-:W-:Y:S01]  /*29b30*/  IADD3 R0, R3.reuse, c[0x0][0x198], RZ ;  /* 0x0000660003007a10 */ /* 0x040fe20007ffe0ff */
[----:B----4-:R1:W-:Y:S04]  /*29b40*/  @P4 STG.E [R132.64], R135 ;  /* 0x0000008784004986 */ /* 0x0103e8000c101904 */
[----:B------:R-:W-:Y:S04]  /*29b50*/  @P5 STG.E [R218.64], R220 ;  /* 0x000000dcda005986 */ /* 0x000fe8000c101904 */
[----:B------:R-:W-:Y:S01]  /*29b60*/  @P0 STG.E [R216.64], R234 ;  /* 0x000000ead8000986 */ /* 0x000fe2000c101904 */
[----:B-1----:R-:W-:-:S05]  /*29b70*/  IMAD.WIDE R134, R3, 0x4, R6 ;  /* 0x0000000403867825 */ /* 0x002fca00078e0206 */
[----:B---3--:R1:W-:Y:S01]  /*29b80*/  @P6 STG.E [R134.64], R229 ;  /* 0x000000e586006986 */ /* 0x0083e2000c101904 */
[----:B------:R-:W-:-:S05]  /*29b90*/  IMAD.WIDE R132, R3, 0x4, R4 ;  /* 0x0000000403847825 */ /* 0x000fca00078e0204 */
[----:B------:R2:W-:Y:S04]  /*29ba0*/  @P3 STG.E [R132.64], R230 ;  /* 0x000000e684003986 */ /* 0x0005e8000c101904 */
[----:B-1----:R-:W3:Y:S04]  /*29bb0*/  LDL.LU R229, [R1+0xec] ;  /* 0x0000ec0001e57983 */ /* 0x002ee80000300800 */
[----:B--2---:R-:W2:Y:S01]  /*29bc0*/  LDL.LU R230, [R1+0xbc] ;  /* 0x0000bc0001e67983 */ /* 0x004ea20000300800 */
[----:B------:R-:W-:Y:S01]  /*29bd0*/  ISETP.LT.AND P4, PT, R224, c[0x0][0x178], !P1 ;  /* 0x00005e00e0007a0c */ /* 0x000fe20004f81270 */
[C---:B------:R-:W-:Y:S01]  /*29be0*/  IMAD.WIDE R218, R0.reuse, 0x4, R10 ;  /* 0x0000000400da7825 */ /* 0x040fe200078e020a */
[----:B------:R-:W-:Y:S01]  /*29bf0*/  ISETP.LT.AND P3, PT, R223, c[0x0][0x178], !P1 ;  /* 0x00005e00df007a0c */ /* 0x000fe20004f61270 */
[----:B------:R-:W4:Y:S01]  /*29c00*/  LDL.LU R234, [R1+0x1c0] ;  /* 0x0001c00001ea7983 */ /* 0x000f220000300800 */
[----:B------:R-:W-:Y:S01]  /*29c10*/  IADD3 R132, R225, 0x10, RZ ;  /* 0x00000010e1847810 */ /* 0x000fe20007ffe0ff */
[----:B------:R-:W-:Y:S01]  /*29c20*/  IMAD.WIDE R134, R0, 0x4, R8 ;  /* 0x0000000400867825 */ /* 0x000fe200078e0208 */
[----:B------:R-:W-:-:S07]  /*29c30*/  ISETP.LT.AND P0, PT, R221, c[0x0][0x178], !P1 ;  /* 0x00005e00dd007a0c */ /* 0x000fce0004f01270 */
[----:B------:R-:W-:Y:S01]  /*29c40*/  @P4 STG.E [R218.64], R235 ;  /* 0x000000ebda004986 */ /* 0x000fe2000c101904 */
[----:B------:R-:W-:Y:S02]  /*29c50*/  ISETP.LT.AND P4, PT, R222, c[0x0][0x178], !P1 ;  /* 0x00005e00de007a0c */ /* 0x000fe40004f81270 */
[----:B------:R-:W-:Y:S01]  /*29c60*/  ISETP.GE.AND P1, PT, R132, c[0x0][0x17c], PT ;  /* 0x00005f0084007a0c */ /* 0x000fe20003f26270 */
[----:B------:R-:W-:Y:S01]  /*29c70*/  IMAD.WIDE R132, R0, 0x4, R6 ;  /* 0x0000000400847825 */ /* 0x000fe200078e0206 */
[----:B------:R-:W-:Y:S01]  /*29c80*/  ISETP.LT.AND P6, PT, R224, c[0x0][0x178], !P2 ;  /* 0x00005e00e0007a0c */ /* 0x000fe200057c1270 */
[----:B------:R1:W-:Y:S01]  /*29c90*/  @P3 STG.E [R134.64], R233 ;  /* 0x000000e986003986 */ /* 0x0003e2000c101904 */
[----:B------:R-:W-:Y:S02]  /*29ca0*/  IADD3 R3, R0, c[0x0][0x198], RZ ;  /* 0x0000660000037a10 */ /* 0x000fe40007ffe0ff */
[----:B------:R-:W-:-:S05]  /*29cb0*/  ISETP.LT.AND P5, PT, R223, c[0x0][0x178], !P2 ;  /* 0x00005e00df007a0c */ /* 0x000fca00057a1270 */
[----:B------:R1:W-:Y:S04]  /*29cc0*/  @P4 STG.E [R132.64], R232 ;  /* 0x000000e884004986 */ /* 0x0003e8000c101904 */
[----:B-1----:R-:W4:Y:S01]  /*29cd0*/  LDL.LU R233, [R1+0x180] ;  /* 0x0001800001e97983 */ /* 0x002f220000300800 */
[----:B------:R-:W-:Y:S01]  /*29ce0*/  ISETP.LT.AND P3, PT, R222, c[0x0][0x178], !P2 ;  /* 0x00005e00de007a0c */ /* 0x000fe20005761270 */
[----:B------:R-:W-:Y:S02]  /*29cf0*/  IMAD.WIDE R216, R0, 0x4, R4 ;  /* 0x0000000400d87825 */ /* 0x000fe400078e0204 */
[----:B------:R-:W4:Y:S02]  /*29d00*/  LDL.LU R232, [R1+0x150] ;  /* 0x0001500001e87983 */ /* 0x000f240000300800 */
[----:B------:R-:W-:Y:S01]  /*29d10*/  IMAD.WIDE R218, R3, 0x4, R10 ;  /* 0x0000000403da7825 */ /* 0x000fe200078e020a */
[----:B------:R-:W-:Y:S01]  /*29d20*/  ISETP.LT.AND P2, PT, R221, c[0x0][0x178], !P2 ;  /* 0x00005e00dd007a0c */ /* 0x000fe20005741270 */
[----:B------:R1:W-:Y:S02]  /*29d30*/  @P0 STG.E [R216.64], R228 ;  /* 0x000000e4d8000986 */ /* 0x0003e4000c101904 */
[----:B------:R-:W-:-:S02]  /*29d40*/  IMAD.WIDE R134, R3, 0x4, R8 ;  /* 0x0000000403867825 */ /* 0x000fc400078e0208 */
[----:B------:R1:W-:Y:S02]  /*29d50*/  @P6 STG.E [R218.64], R231 ;  /* 0x000000e7da006986 */ /* 0x0003e4000c101904 */
[C---:B------:R-:W-:Y:S02]  /*29d60*/  IMAD.WIDE R132, R3.reuse, 0x4, R6 ;  /* 0x0000000403847825 */ /* 0x040fe400078e0206 */
[----:B------:R1:W-:Y:S04]  /*29d70*/  @P5 STG.E [R134.64], R251 ;  /* 0x000000fb86005986 */ /* 0x0003e8000c101904 */
[----:B-1----:R-:W4:Y:S04]  /*29d80*/  LDL.LU R228, [R1+0xf0] ;  /* 0x0000f00001e47983 */ /* 0x002f280000300800 */
[----:B------:R-:W4:Y:S04]  /*29d90*/  LDL.LU R231, [R1+0x1c4] ;  /* 0x0001c40001e77983 */ /* 0x000f280000300800 */
[----:B------:R-:W4:Y:S01]  /*29da0*/  LDL.LU R251, [R1+0x184] ;  /* 0x0001840001fb7983 */ /* 0x000f220000300800 */
[----:B------:R-:W-:-:S03]  /*29db0*/  IMAD.WIDE R134, R3, 0x4, R4 ;  /* 0x0000000403867825 */ /* 0x000fc600078e0204 */
[----:B---3--:R1:W-:Y:S04]  /*29dc0*/  @P3 STG.E [R132.64], R229 ;  /* 0x000000e584003986 */ /* 0x0083e8000c101904 */
[----:B--2---:R2:W-:Y:S04]  /*29dd0*/  @P2 STG.E [R134.64], R230 ;  /* 0x000000e686002986 */ /* 0x0045e8000c101904 */
[----:B-1----:R-:W3:Y:S04]  /*29de0*/  LDL.LU R229, [R1+0x154] ;  /* 0x0001540001e57983 */ /* 0x002ee80000300800 */
[----:B--2---:R-:W2:Y:S01]  /*29df0*/  LDL.LU R230, [R1+0xf4] ;  /* 0x0000f40001e67983 */ /* 0x004ea20000300800 */
[----:B------:R-:W-:-:S02]  /*29e00*/  ISETP.LT.AND P5, PT, R224, c[0x0][0x178], !P1 ;  /* 0x00005e00e0007a0c */ /* 0x000fc40004fa1270 */
[----:B------:R-:W-:Y:S02]  /*29e10*/  ISETP.LT.AND P0, PT, R223, c[0x0][0x178], !P1 ;  /* 0x00005e00df007a0c */ /* 0x000fe40004f01270 */
[----:B------:R-:W-:Y:S02]  /*29e20*/  ISETP.LT.AND P4, PT, R222, c[0x0][0x178], !P1 ;  /* 0x00005e00de007a0c */ /* 0x000fe40004f81270 */
[----:B------:R-:W-:Y:S02]  /*29e30*/  IADD3 R218, R3, c[0x0][0x198], RZ ;  /* 0x0000660003da7a10 */ /* 0x000fe40007ffe0ff */
[C---:B------:R-:W-:Y:S02]  /*29e40*/  IADD3 R0, R225.reuse, 0x11, RZ ;  /* 0x00000011e1007810 */ /* 0x040fe40007ffe0ff */
[----:B------:R-:W-:Y:S01]  /*29e50*/  IADD3 R219, R225, 0x12, RZ ;  /* 0x00000012e1db7810 */ /* 0x000fe20007ffe0ff */
[----:B------:R-:W-:Y:S01]  /*29e60*/  IMAD.WIDE R216, R218, 0x4, R10 ;  /* 0x00000004dad87825 */ /* 0x000fe200078e020a */
[----:B------:R-:W-:-:S03]  /*29e70*/  ISETP.GE.AND P6, PT, R0, c[0x0][0x17c], PT ;  /* 0x00005f0000007a0c */ /* 0x000fc60003fc6270 */
[----:B------:R-:W-:Y:S01]  /*29e80*/  IMAD.WIDE R134, R218, 0x4, R8 ;  /* 0x00000004da867825 */ /* 0x000fe200078e0208 */
[----:B------:R-:W-:-:S03]  /*29e90*/  ISETP.LT.AND P1, PT, R221, c[0x0][0x178], !P1 ;  /* 0x00005e00dd007a0c */ /* 0x000fc60004f21270 */
[----:B------:R-:W-:Y:S01]  /*29ea0*/  IMAD.WIDE R132, R218, 0x4, R6 ;  /* 0x00000004da847825 */ /* 0x000fe200078e0206 */
[----:B----4-:R-:W-:Y:S01]  /*29eb0*/  @P5 STG.E [R216.64], R234 ;  /* 0x000000ead8005986 */ /* 0x010fe2000c101904 */
[----:B------:R-:W-:Y:S02]  /*29ec0*/  ISETP.LT.AND P2, PT, R224, c[0x0][0x178], !P6 ;  /* 0x00005e00e0007a0c */ /* 0x000fe40007741270 */
[----:B------:R-:W-:Y:S01]  /*29ed0*/  ISETP.GE.AND P3, PT, R219, c[0x0][0x17c], PT ;  /* 0x00005f00db007a0c */ /* 0x000fe20003f66270 */
[----:B------:R1:W-:Y:S01]  /*29ee0*/  @P0 STG.E [R134.64], R233 ;  /* 0x000000e986000986 */ /* 0x0003e2000c101904 */
[----:B------:R-:W-:-:S03]  /*29ef0*/  IADD3 R0, R218, c[0x0][0x198], RZ ;  /* 0x00006600da007a10 */ /* 0x000fc60007ffe0ff */
[----:B------:R-:W4:Y:S01]  /*29f00*/  LDL.LU R219, [R1+0x1d0] ;  /* 0x0001d00001db7983 */ /* 0x000f220000300800 */
[----:B------:R-:W-:-:S03]  /*29f10*/  ISETP.LT.AND P5, PT, R223, c[0x0][0x178], !P6 ;  /* 0x00005e00df007a0c */ /* 0x000fc600077a1270 */
[----:B------:R1:W-:Y:S01]  /*29f20*/  @P4 STG.E [R132.64], R232 ;  /* 0x000000e884004986 */ /* 0x0003e2000c101904 */
[----:B------:R-:W-:-:S03]  /*29f30*/  ISETP.LT.AND P4, PT, R222, c[0x0][0x178], !P6 ;  /* 0x00005e00de007a0c */ /* 0x000fc60007781270 */
[----:B------:R-:W4:Y:S01]  /*29f40*/  LDL.LU R220, [R1+0x1b0] ;  /* 0x0001b00001dc7983 */ /* 0x000f220000300800 */
[----:B-1----:R-:W-:-:S04]  /*29f50*/  IMAD.WIDE R134, R0, 0x4, R10 ;  /* 0x0000000400867825 */ /* 0x002fc800078e020a */
[----:B------:R-:W-:Y:S02]  /*29f60*/  IMAD.WIDE R132, R218, 0x4, R4 ;  /* 0x00000004da847825 */ /* 0x000fe400078e0204 */
[----:B------:R-:W4:Y:S01]  /*29f70*/  LDL.LU R218, [R1+0x2a0] ;  /* 0x0002a00001da7983 */ /* 0x000f220000300800 */
[----:B------:R-:W-:Y:S01]  /*29f80*/  ISETP.LT.AND P6, PT, R221, c[0x0][0x178], !P6 ;  /* 0x00005e00dd007a0c */ /* 0x000fe200077c1270 */
[C---:B------:R-:W-:Y:S02]  /*29f90*/  IMAD.WIDE R216, R0.reuse, 0x4, R8 ;  /* 0x0000000400d87825 */ /* 0x040fe400078e0208 */
[----:B------:R1:W-:Y:S04]  /*29fa0*/  @P1 STG.E [R132.64], R228 ;  /* 0x000000e484001986 */ /* 0x0003e8000c101904 */
[----:B------:R1:W-:Y:S04]  /*29fb0*/  @P2 STG.E [R134.64], R231 ;  /* 0x000000e786002986 */ /* 0x0003e8000c101904 */
[----:B------:R-:W4:Y:S01]  /*29fc0*/  LDL.LU R235, [R1+0x160] ;  /* 0x0001600001eb7983 */ /* 0x000f220000300800 */
[----:B-1----:R-:W-:-:S03]  /*29fd0*/  IMAD.WIDE R132, R0, 0x4, R6 ;  /* 0x0000000400847825 */ /* 0x002fc600078e0206 */
[----:B------:R1:W-:Y:S04]  /*29fe0*/  @P5 STG.E [R216.64], R251 ;  /* 0x000000fbd8005986 */ /* 0x0003e8000c101904 */
[----:B------:R-:W4:Y:S01]  /*29ff0*/  LDL.LU R231, [R1+0x2a4] ;  /* 0x0002a40001e77983 */ /* 0x000f220000300800 */
[----:B------:R-:W-:-:S03]  /*2a000*/  IMAD.WIDE R134, R0, 0x4, R4 ;  /* 0x0000000400867825 */ /* 0x000fc600078e0204 */
[----:B-1----:R-:W4:Y:S04]  /*2a010*/  LDL.LU R251, [R1+0x1d4] ;  /* 0x0001d40001fb7983 */ /* 0x002f280000300800 */
[----:B---3--:R1:W-:Y:S04]  /*2a020*/  @P4 STG.E [R132.64], R229 ;  /* 0x000000e584004986 */ /* 0x0083e8000c101904 */
[----:B--2---:R2:W-:Y:S04]  /*2a030*/  @P6 STG.E [R134.64], R230 ;  /* 0x000000e686006986 */ /* 0x0045e8000c101904 */
[----:B-1----:R-:W3:Y:S04]  /*2a040*/  LDL.LU R229, [R1+0x1b4] ;  /* 0x0001b40001e57983 */ /* 0x002ee80000300800 */
[----:B--2---:R-:W2:Y:S01]  /*2a050*/  LDL.LU R230, [R1+0x164] ;  /* 0x0001640001e67983 */ /* 0x004ea20000300800 */
[----:B------:R-:W-:-:S02]  /*2a060*/  ISETP.LT.AND P5, PT, R224, c[0x0][0x178], !P3 ;  /* 0x00005e00e0007a0c */ /* 0x000fc40005fa1270 */
[----:B------:R-:W-:Y:S01]  /*2a070*/  IADD3 R3, R225, 0x13, RZ ;  /* 0x00000013e1037810 */ /* 0x000fe20007ffe0ff */
[----:B------:R-:W2:Y:S01]  /*2a080*/  LDL.LU R234, [R1+0x310] ;  /* 0x0003100001ea7983 */ /* 0x000ea20000300800 */
[----:B------:R-:W-:Y:S02]  /*2a090*/  ISETP.LT.AND P1, PT, R223, c[0x0][0x178], !P3 ;  /* 0x00005e00df007a0c */ /* 0x000fe40005f21270 */
[----:B------:R-:W-:Y:S01]  /*2a0a0*/  IADD3 R0, R0, c[0x0][0x198], RZ ;  /* 0x0000660000007a10 */ /* 0x000fe20007ffe0ff */
[----:B------:R-:W2:Y:S01]  /*2a0b0*/  LDL.LU R233, [R1+0x300] ;  /* 0x0003000001e97983 */ /* 0x000ea20000300800 */
[----:B------:R-:W-:Y:S02]  /*2a0c0*/  ISETP.LT.AND P2, PT, R222, c[0x0][0x178], !P3 ;  /* 0x00005e00de007a0c */ /* 0x000fe40005f41270 */
[----:B------:R-:W-:Y:S01]  /*2a0d0*/  ISETP.GE.AND P0, PT, R3, c[0x0][0x17c], PT ;  /* 0x00005f0003007a0c */ /* 0x000fe20003f06270 */
[C---:B------:R-:W-:Y:S01]  /*2a0e0*/  IMAD.WIDE R216, R0.reuse, 0x4, R10 ;  /* 0x0000000400d87825 */ /* 0x040fe200078e020a */
[----:B------:R-:W-:Y:S01]  /*2a0f0*/  IADD3 R3, R225, 0x14, RZ ;  /* 0x00000014e1037810 */ /* 0x000fe20007ffe0ff */
[----:B------:R-:W2:Y:S01]  /*2a100*/  LDL.LU R232, [R1+0x270] ;  /* 0x0002700001e87983 */ /* 0x000ea20000300800 */
[----:B------:R-:W-:Y:S01]  /*2a110*/  ISETP.LT.AND P3, PT, R221, c[0x0][0x178], !P3 ;  /* 0x00005e00dd007a0c */ /* 0x000fe20005f61270 */
[----:B------:R-:W-:Y:S01]  /*2a120*/  IMAD.WIDE R132, R0, 0x4, R8 ;  /* 0x0000000400847825 */ /* 0x000fe200078e0208 */
[----:B------:R-:W-:Y:S01]  /*2a130*/  ISETP.LT.AND P6, PT, R224, c[0x0][0x178], !P0 ;  /* 0x00005e00e0007a0c */ /* 0x000fe200047c1270 */
[----:B------:R-:W2:Y:S01]  /*2a140*/  LDL.LU R228, [R1+0x170] ;  /* 0x0001700001e47983 */ /* 0x000ea20000300800 */
[----:B------:R-:W-:Y:S01]  /*2a150*/  ISETP.GE.AND P4, PT, R3, c[0x0][0x17c], PT ;  /* 0x00005f0003007a0c */ /* 0x000fe20003f86270 */
[C---:B------:R-:W-:Y:S01]  /*2a160*/  IMAD.WIDE R134, R0.reuse, 0x4, R6 ;  /* 0x0000000400867825 */ /* 0x040fe200078e0206 */
[----:B------:R-:W-:Y:S01]  /*2a170*/  IADD3 R3, R0, c[0x0][0x198], RZ ;  /* 0x0000660000037a10 */ /* 0x000fe20007ffe0ff */
[----:B----4-:R-:W-:Y:S01]  /*2a180*/  @P5 STG.E [R216.64], R218 ;  /* 0x000000dad8005986 */ /* 0x010fe2000c101904 */
[----:B------:R-:W-:-:S03]  /*2a190*/  ISETP.LT.AND P5, PT, R223, c[0x0][0x178], !P0 ;  /* 0x00005e00df007a0c */ /* 0x000fc600047a1270 */
[----:B------:R1:W-:Y:S01]  /*2a1a0*/  @P1 STG.E [R132.64], R219 ;  /* 0x000000db84001986 */ /* 0x0003e2000c101904 */
[----:B------:R-:W-:-:S03]  /*2a1b0*/  ISETP.LT.AND P1, PT, R222, c[0x0][0x178], !P0 ;  /* 0x00005e00de007a0c */ /* 0x000fc60004721270 */
[----:B------:R4:W-:Y:S01]  /*2a1c0*/  @P2 STG.E [R134.64], R220 ;  /* 0x000000dc86002986 */ /* 0x0009e2000c101904 */
[----:B------:R-:W-:Y:S01]  /*2a1d0*/  ISETP.LT.AND P0, PT, R221, c[0x0][0x178], !P0 ;  /* 0x00005e00dd007a0c */ /* 0x000fe20004701270 */
[----:B-1----:R-:W-:-:S04]  /*2a1e0*/  IMAD.WIDE R132, R0, 0x4, R4 ;  /* 0x0000000400847825 */ /* 0x002fc800078e0204 */
[C---:B----4-:R-:W-:Y:S01]  /*2a1f0*/  IMAD.WIDE R134, R3.reuse, 0x4, R10 ;  /* 0x0000000403867825 */ /* 0x050fe200078e020a */
[----:B------:R-:W-:Y:S03]  /*2a200*/  @P3 STG.E [R132.64], R235 ;  /* 0x000000eb84003986 */ /* 0x000fe6000c101904 */
[C---:B------:R-:W-:Y:S01]  /*2a210*/  IMAD.WIDE R216, R3.reuse, 0x4, R8 ;  /* 0x0000000403d87825 */ /* 0x040fe200078e0208 */
[----:B------:R1:W-:Y:S04]  /*2a220*/  @P6 STG.E [R134.64], R231 ;  /* 0x000000e786006986 */ /* 0x0003e8000c101904 */
[----:B------:R4:W-:Y:S04]  /*2a230*/  @P5 STG.E [R216.64], R251 ;  /* 0x000000fbd8005986 */ /* 0x0009e8000c101904 */
[----:B-1----:R-:W2:Y:S01]  /*2a240*/  LDL.LU R231, [R1+0x314] ;  /* 0x0003140001e77983 */ /* 0x002ea20000300800 */
[----:B------:R-:W-:-:S03]  /*2a250*/  IMAD.WIDE R134, R3, 0x4, R6 ;  /* 0x0000000403867825 */ /* 0x000fc600078e0206 */
[----:B----4-:R-:W4:Y:S01]  /*2a260*/  LDL.LU R251, [R1+0x304] ;  /* 0x0003040001fb7983 */ /* 0x010f220000300800 */
[----:B------:R-:W-:-:S03]  /*2a270*/  IMAD.WIDE R132, R3, 0x4, R4 ;  /* 0x0000000403847825 */ /* 0x000fc600078e0204 */
[----:B---3--:R1:W-:Y:S04]  /*2a280*/  @P1 STG.E [R134.64], R229 ;  /* 0x000000e586001986 */ /* 0x0083e8000c101904 */
[----:B--2---:R2:W-:Y:S04]  /*2a290*/  @P0 STG.E [R132.64], R230 ;  /* 0x000000e684000986 */ /* 0x0045e8000c101904 */
[----:B-1----:R-:W3:Y:S04]  /*2a2a0*/  LDL.LU R229, [R1+0x274] ;  /* 0x0002740001e57983 */ /* 0x002ee80000300800 */
[----:B--2---:R-:W2:Y:S01]  /*2a2b0*/  LDL.LU R230, [R1+0x174] ;  /* 0x0001740001e67983 */ /* 0x004ea20000300800 */
[----:B------:R-:W-:-:S02]  /*2a2c0*/  ISETP.LT.AND P6, PT, R224, c[0x0][0x178], !P4 ;  /* 0x00005e00e0007a0c */ /* 0x000fc400067c1270 */
[----:B------:R-:W-:Y:S01]  /*2a2d0*/  ISETP.LT.AND P3, PT, R223, c[0x0][0x178], !P4 ;  /* 0x00005e00df007a0c */ /* 0x000fe20006761270 */
[----:B------:R-:W2:Y:S01]  /*2a2e0*/  LDL.LU R220, [R1+0x1e0] ;  /* 0x0001e00001dc7983 */ /* 0x000ea20000300800 */
[----:B------:R-:W-:Y:S02]  /*2a2f0*/  IADD3 R218, R225, 0x15, RZ ;  /* 0x00000015e1da7810 */ /* 0x000fe40007ffe0ff */
[----:B------:R-:W-:Y:S01]  /*2a300*/  IADD3 R0, R3, c[0x0][0x198], RZ ;  /* 0x0000660003007a10 */ /* 0x000fe20007ffe0ff */
[----:B------:R-:W2:Y:S01]  /*2a310*/  LDL.LU R235, [R1+0x354] ;  /* 0x0003540001eb7983 */ /* 0x000ea20000300800 */
[----:B------:R-:W-:Y:S02]  /*2a320*/  ISETP.LT.AND P5, PT, R222, c[0x0][0x178], !P4 ;  /* 0x00005e00de007a0c */ /* 0x000fe400067a1270 */
[----:B------:R-:W-:Y:S01]  /*2a330*/  ISETP.GE.AND P2, PT, R218, c[0x0][0x17c], PT ;  /* 0x00005f00da007a0c */ /* 0x000fe20003f46270 */
[----:B------:R-:W-:Y:S01]  /*2a340*/  IMAD.WIDE R216, R0, 0x4, R10 ;  /* 0x0000000400d87825 */ /* 0x000fe200078e020a */
[----:B------:R-:W-:-:S03]  /*2a350*/  ISETP.LT.AND P4, PT, R221, c[0x0][0x178], !P4 ;  /* 0x00005e00dd007a0c */ /* 0x000fc60006781270 */
[----:B------:R-:W-:Y:S01]  /*2a360*/  IMAD.WIDE R134, R0, 0x4, R8 ;  /* 0x0000000400867825 */ /* 0x000fe200078e0208 */
[----:B------:R-:W-:Y:S01]  /*2a370*/  ISETP.LT.AND P0, PT, R224, c[0x0][0x178], !P2 ;  /* 0x00005e00e0007a0c */ /* 0x000fe20005701270 */
[----:B------:R1:W-:Y:S01]  /*2a380*/  @P6 STG.E [R216.64], R234 ;  /* 0x000000ead8006986 */ /* 0x0003e2000c101904 */
[C---:B------:R-:W-:Y:S01]  /*2a390*/  IADD3 R3, R0.reuse, c[0x0][0x198], RZ ;  /* 0x0000660000037a10 */ /* 0x040fe20007ffe0ff */
[----:B------:R-:W-:Y:S02]  /*2a3a0*/  IMAD.WIDE R132, R0, 0x4, R6 ;  /* 0x0000000400847825 */ /* 0x000fe400078e0206 */
[----:B------:R1:W-:Y:S01]  /*2a3b0*/  @P3 STG.E [R134.64], R233 ;  /* 0x000000e986003986 */ /* 0x0003e2000c101904 */
[----:B------:R-:W-:Y:S02]  /*2a3c0*/  ISETP.LT.AND P3, PT, R223, c[0x0][0x178], !P2 ;  /* 0x00005e00df007a0c */ /* 0x000fe40005761270 */
[----:B------:R-:W-:Y:S01]  /*2a3d0*/  ISETP.LT.AND P6, PT, R222, c[0x0][0x178], !P2 ;  /* 0x00005e00de007a0c */ /* 0x000fe200057c1270 */
[----:B------:R1:W-:Y:S02]  /*2a3e0*/  @P5 STG.E [R132.64], R232 ;  /* 0x000000e884005986 */ /* 0x0003e4000c101904 */
[----:B-1----:R-:W-:Y:S01]  /*2a3f0*/  IMAD.WIDE R216, R0, 0x4, R4 ;  /* 0x0000000400d87825 */ /* 0x002fe200078e0204 */
[----:B------:R-:W-:-:S03]  /*2a400*/  ISETP.LT.AND P2, PT, R221, c[0x0][0x178], !P2 ;  /* 0x00005e00dd007a0c */ /* 0x000fc60005741270 */
[----:B------:R-:W-:-:S04]  /*2a410*/  IMAD.WIDE R134, R3, 0x4, R8 ;  /* 0x0000000403867825 */ /* 0x000fc800078e0208 */
[C---:B------:R-:W-:Y:S01]  /*2a420*/  IMAD.WIDE R132, R3.reuse, 0x4, R10 ;  /* 0x0000000403847825 */ /* 0x040fe200078e020a */
[----:B------:R-:W-:Y:S01]  /*2a430*/  @P4 STG.E [R216.64], R228 ;  /* 0x000000e4d8004986 */ /* 0x000fe2000c101904 */
[----:B------:R-:W-:-:S03]  /*2a440*/  IADD3 R0, R3, c[0x0][0x198], RZ ;  /* 0x0000660003007a10 */ /* 0x000fc60007ffe0ff */
[----:B------:R1:W-:Y:S04]  /*2a450*/  @P0 STG.E [R132.64], R231 ;  /* 0x000000e784000986 */ /* 0x0003e8000c101904 */
[----:B----4-:R4:W-:Y:S01]  /*2a460*/  @P3 STG.E [R134.64], R251 ;  /* 0x000000fb86003986 */ /* 0x0109e2000c101904 */
[----:B-1----:R-:W-:-:S03]  /*2a470*/  IMAD.WIDE R132, R3, 0x4, R6 ;  /* 0x0000000403847825 */ /* 0x002fc600078e0206 */
[----:B------:R-:W2:Y:S01]  /*2a480*/  LDL.LU R231, [R1+0x344] ;  /* 0x0003440001e77983 */ /* 0x000ea20000300800 */
[----:B----4-:R-:W-:-:S03]  /*2a490*/  IMAD.WIDE R134, R3, 0x4, R4 ;  /* 0x0000000403867825 */ /* 0x010fc600078e0204 */
[----:B------:R-:W4:Y:S04]  /*2a4a0*/  LDL.LU R251, [R1+0x2f4] ;  /* 0x0002f40001fb7983 */ /* 0x000f280000300800 */
[----:B------:R-:W4:Y:S04]  /*2a4b0*/  LDL.LU R3, [R1+0x340] ;  /* 0x0003400001037983 */ /* 0x000f280000300800 */
[----:B---3--:R1:W-:Y:S04]  /*2a4c0*/  @P6 STG.E [R132.64], R229 ;  /* 0x000000e584006986 */ /* 0x0083e8000c101904 */
[----:B--2---:R2:W-:Y:S04]  /*2a4d0*/  @P2 STG.E [R134.64], R230 ;  /* 0x000000e686002986 */ /* 0x0045e8000c101904 */
[----:B-1----:R-:W3:Y:S04]  /*2a4e0*/  LDL.LU R133, [R1+0x350] ;  /* 0x0003500001857983 */ /* 0x002ee80000300800 */
[----:B--2---:R-:W2:Y:S01]  /*2a4f0*/  LDL.LU R135, [R1+0x2f0] ;  /* 0x0002f00001877983 */ /* 0x004ea20000300800 */
[----:B------:R-:W-:-:S02]  /*2a500*/  IADD3 R218, R225, 0x16, RZ ;  /* 0x00000016e1da7810 */ /* 0x000fc40007ffe0ff */
[----:B------:R-:W-:Y:S01]  /*2a510*/  IADD3 R216, R225, 0x17, RZ ;  /* 0x00000017e1d87810 */ /* 0x000fe20007ffe0ff */
[----:B------:R-:W2:Y:S01]  /*2a520*/  LDL.LU R229, [R1+0x1e4] ;  /* 0x0001e40001e57983 */ /* 0x000ea20000300800 */
[----:B------:R-:W-:Y:S02]  /*2a530*/  ISETP.GE.AND P1, PT, R218, c[0x0][0x17c], PT ;  /* 0x00005f00da007a0c */ /* 0x000fe40003f26270 */
[----:B------:R-:W-:Y:S01]  /*2a540*/  ISETP.GE.AND P0, PT, R216, c[0x0][0x17c], PT ;  /* 0x00005f00d8007a0c */ /* 0x000fe20003f06270 */
[----:B------:R-:W2:Y:S01]  /*2a550*/  LDL.LU R234, [R1+0x1c8] ;  /* 0x0001c80001ea7983 */ /* 0x000ea20000300800 */
[----:B------:R-:W-:Y:S02]  /*2a560*/  ISETP.LT.AND P4, PT, R224, c[0x0][0x178], !P1 ;  /* 0x00005e00e0007a0c */ /* 0x000fe40004f81270 */
[----:B------:R-:W-:Y:S01]  /*2a570*/  ISETP.LT.AND P5, PT, R223, c[0x0][0x178], !P1 ;  /* 0x00005e00df007a0c */ /* 0x000fe20004fa1270 */
[----:B------:R-:W-:Y:S01]  /*2a580*/  IMAD.WIDE R216, R0, 0x4, R10 ;  /* 0x0000000400d87825 */ /* 0x000fe200078e020a */
[----:B------:R-:W-:Y:S01]  /*2a590*/  ISETP.LT.AND P3, PT, R222, c[0x0][0x178], !P1 ;  /* 0x00005e00de007a0c */ /* 0x000fe20004f61270 */
[----:B------:R-:W2:Y:S02]  /*2a5a0*/  LDL.LU R233, [R1+0x188] ;  /* 0x0001880001e97983 */ /* 0x000ea40000300800 */
[----:B------:R-:W-:Y:S01]  /*2a5b0*/  IMAD.WIDE R218, R0, 0x4, R8 ;  /* 0x0000000400da7825 */ /* 0x000fe200078e0208 */
[----:B------:R-:W-:Y:S01]  /*2a5c0*/  ISETP.LT.AND P2, PT, R221, c[0x0][0x178], !P1 ;  /* 0x00005e00dd007a0c */ /* 0x000fe20004f41270 */
[----:B------:R-:W2:Y:S01]  /*2a5d0*/  LDL.LU R232, [R1+0x158] ;  /* 0x0001580001e87983 */ /* 0x000ea20000300800 */
[----:B------:R-:W-:-:S02]  /*2a5e0*/  ISETP.LT.AND P6, PT, R222, c[0x0][0x178], !P0 ;  /* 0x00005e00de007a0c */ /* 0x000fc400047c1270 */
[----:B------:R-:W-:Y:S01]  /*2a5f0*/  IADD3 R134, R225, 0x18, RZ ;  /* 0x00000018e1867810 */ /* 0x000fe20007ffe0ff */
[----:B------:R-:W2:Y:S03]  /*2a600*/  LDL.LU R228, [R1+0xf8] ;  /* 0x0000f80001e47983 */ /* 0x000ea60000300800 */
[----:B------:R-:W-:Y:S01]  /*2a610*/  ISETP.GE.AND P1, PT, R134, c[0x0][0x17c], PT ;  /* 0x00005f0086007a0c */ /* 0x000fe20003f26270 */
[----:B------:R-:W2:Y:S04]  /*2a620*/  LDL.LU R230, [R1+0x1cc] ;  /* 0x0001cc0001e67983 */ /* 0x000ea80000300800 */
[----:B---3--:R1:W-:Y:S01]  /*2a630*/  @P4 STG.E [R216.64], R133 ;  /* 0x00000085d8004986 */ /* 0x0083e2000c101904 */
[----:B------:R-:W-:-:S03]  /*2a640*/  ISETP.LT.AND P4, PT, R224, c[0x0][0x178], !P0 ;  /* 0x00005e00e0007a0c */ /* 0x000fc60004781270 */
[----:B----4-:R3:W-:Y:S01]  /*2a650*/  @P5 STG.E [R218.64], R3 ;  /* 0x00000003da005986 */ /* 0x0107e2000c101904 */
[----:B------:R-:W-:Y:S01]  /*2a660*/  ISETP.LT.AND P5, PT, R223, c[0x0][0x178], !P0 ;  /* 0x00005e00df007a0c */ /* 0x000fe200047a1270 */
[C---:B-1----:R-:W-:Y:S01]  /*2a670*/  IMAD.WIDE R132, R0.reuse, 0x4, R6 ;  /* 0x0000000400847825 */ /* 0x042fe200078e0206 */
[----:B------:R-:W-:Y:S02]  /*2a680*/  IADD3 R216, R225, 0x19, RZ ;  /* 0x00000019e1d87810 */ /* 0x000fe40007ffe0ff */
[----:B---3--:R-:W-:Y:S02]  /*2a690*/  IADD3 R3, R0, c[0x0][0x198], RZ ;  /* 0x0000660000037a10 */ /* 0x008fe40007ffe0ff */
[----:B--2---:R1:W-:Y:S01]  /*2a6a0*/  @P3 STG.E [R132.64], R135 ;  /* 0x0000008784003986 */ /* 0x0043e2000c101904 */
[----:B------:R-:W-:Y:S02]  /*2a6b0*/  ISETP.GE.AND P3, PT, R216, c[0x0][0x17c], PT ;  /* 0x00005f00d8007a0c */ /* 0x000fe40003f66270 */
[----:B------:R-:W-:-:S04]  /*2a6c0*/  IMAD.WIDE R216, R3, 0x4, R8 ;  /* 0x0000000403d87825 */ /* 0x000fc800078e0208 */
[----:B------:R-:W-:-:S04]  /*2a6d0*/  IMAD.WIDE R218, R3, 0x4, R6 ;  /* 0x0000000403da7825 */ /* 0x000fc800078e0206 */
[----:B-1----:R-:W-:-:S04]  /*2a6e0*/  IMAD.WIDE R132, R0, 0x4, R4 ;  /* 0x0000000400847825 */ /* 0x002fc800078e0204 */
[----:B------:R-:W-:Y:S01]  /*2a6f0*/  IMAD.WIDE R134, R3, 0x4, R10 ;  /* 0x0000000403867825 */ /* 0x000fe200078e020a */
[----:B------:R-:W-:Y:S04]  /*2a700*/  @P2 STG.E [R132.64], R220 ;  /* 0x000000dc84002986 */ /* 0x000fe8000c101904 */
[----:B------:R-:W-:Y:S04]  /*2a710*/  @P4 STG.E [R134.64], R235 ;  /* 0x000000eb86004986 */ /* 0x000fe8000c101904 */
[----:B------:R1:W-:Y:S04]  /*2a720*/  @P5 STG.E [R216.64], R231 ;  /* 0x000000e7d8005986 */ /* 0x0003e8000c101904 */
[----:B------:R2:W-:Y:S04]  /*2a730*/  @P6 STG.E [R218.64], R251 ;  /* 0x000000fbda006986 */ /* 0x0005e8000c101904 */
[----:B-1----:R-:W3:Y:S04]  /*2a740*/  LDL.LU R231, [R1+0x18c] ;  /* 0x00018c0001e77983 */ /* 0x002ee80000300800 */
[----:B--2---:R-:W2:Y:S01]  /*2a750*/  LDL.LU R251, [R1+0x15c] ;  /* 0x00015c0001fb7983 */ /* 0x004ea20000300800 */
[----:B------:R-:W-:-:S02]  /*2a760*/  ISETP.LT.AND P0, PT, R221, c[0x0][0x178], !P0 ;  /* 0x00005e00dd007a0c */ /* 0x000fc40004701270 */
[----:B------:R-:W-:Y:S02]  /*2a770*/  ISETP.LT.AND P4, PT, R224, c[0x0][0x178], !P1 ;  /* 0x00005e00e0007a0c */ /* 0x000fe40004f81270 */
[----:B------:R-:W-:Y:S02]  /*2a780*/  ISETP.LT.AND P6, PT, R223, c[0x0][0x178], !P1 ;  /* 0x00005e00df007a0c */ /* 0x000fe40004fc1270 */
[C---:B------:R-:W-:Y:S01]  /*2a790*/  IADD3 R218, R3.reuse, c[0x0][0x198], RZ ;  /* 0x0000660003da7a10 */ /* 0x040fe20007ffe0ff */
[----:B------:R-:W-:Y:S01]  /*2a7a0*/  IMAD.WIDE R216, R3, 0x4, R4 ;  /* 0x0000000403d87825 */ /* 0x000fe200078e0204 */
[----:B------:R-:W-:-:S03]  /*2a7b0*/  ISETP.LT.AND P2, PT, R222, c[0x0][0x178], !P1 ;  /* 0x00005e00de007a0c */ /* 0x000fc60004f41270 */
[----:B------:R-:W-:Y:S01]  /*2a7c0*/  IMAD.WIDE R132, R218, 0x4, R10 ;  /* 0x00000004da847825 */ /* 0x000fe200078e020a */
[----:B------:R-:W-:-:S03]  /*2a7d0*/  ISETP.LT.AND P1, PT, R221, c[0x0][0x178], !P1 ;  /* 0x00005e00dd007a0c */ /* 0x000fc60004f21270 */
[----:B------:R-:W-:Y:S01]  /*2a7e0*/  IMAD.WIDE R134, R218, 0x4, R8 ;  /* 0x00000004da867825 */ /* 0x000fe200078e0208 */
[----:B------:R-:W-:Y:S01]  /*2a7f0*/  IADD3 R0, R225, 0x1a, RZ ;  /* 0x0000001ae1007810 */ /* 0x000fe20007ffe0ff */
[----:B------:R1:W-:Y:S01]  /*2a800*/  @P0 STG.E [R216.64], R229 ;  /* 0x000000e5d8000986 */ /* 0x0003e2000c101904 */
[----:B------:R-:W-:-:S03]  /*2a810*/  ISETP.LT.AND P5, PT, R224, c[0x0][0x178], !P3 ;  /* 0x00005e00e0007a0c */ /* 0x000fc60005fa1270 */
[----:B------:R4:W-:Y:S01]  /*2a820*/  @P4 STG.E [R132.64], R234 ;  /* 0x000000ea84004986 */ /* 0x0009e2000c101904 */
[----:B------:R-:W-:-:S03]  /*2a830*/  ISETP.GE.AND P0, PT, R0, c[0x0][0x17c], PT ;  /* 0x00005f0000007a0c */ /* 0x000fc60003f06270 */
[----:B------:R4:W-:Y:S01]  /*2a840*/  @P6 STG.E [R134.64], R233 ;  /* 0x000000e986006986 */ /* 0x0009e2000c101904 */
[----:B------:R-:W-:Y:S02]  /*2a850*/  ISETP.LT.AND P6, PT, R223, c[0x0][0x178], !P3 ;  /* 0x00005e00df007a0c */ /* 0x000fe40005fc1270 */
[----:B------:R-:W-:Y:S01]  /*2a860*/  ISETP.LT.AND P4, PT, R222, c[0x0][0x178], !P3 ;  /* 0x00005e00de007a0c */ /* 0x000fe20005f81270 */
[----:B-1----:R-:W2:Y:S01]  /*2a870*/  LDL.LU R229, [R1+0xfc] ;  /* 0x0000fc0001e57983 */ /* 0x002ea20000300800 */
[C---:B------:R-:W-:Y:S01]  /*2a880*/  IADD3 R0, R218.reuse, c[0x0][0x198], RZ ;  /* 0x00006600da007a10 */ /* 0x040fe20007ffe0ff */
[C---:B----4-:R-:W-:Y:S02]  /*2a890*/  IMAD.WIDE R132, R218.reuse, 0x4, R6 ;  /* 0x00000004da847825 */ /* 0x050fe400078e0206 */
[----:B------:R-:W4:Y:S02]  /*2a8a0*/  LDL.LU R219, [R1+0x1b8] ;  /* 0x0001b80001db7983 */ /* 0x000f240000300800 */
[----:B------:R-:W-:-:S02]  /*2a8b0*/  IMAD.WIDE R134, R218, 0x4, R4 ;  /* 0x00000004da867825 */ /* 0x000fc400078e0204 */
[----:B------:R1:W-:Y:S02]  /*2a8c0*/  @P2 STG.E [R132.64], R232 ;  /* 0x000000e884002986 */ /* 0x0003e4000c101904 */
[C---:B------:R-:W-:Y:S02]  /*2a8d0*/  IMAD.WIDE R216, R0.reuse, 0x4, R10 ;  /* 0x0000000400d87825 */ /* 0x040fe400078e020a */
[----:B------:R1:W-:Y:S01]  /*2a8e0*/  @P1 STG.E [R134.64], R228 ;  /* 0x000000e486001986 */ /* 0x0003e2000c101904 */
[C---:B------:R-:W-:Y:S02]  /*2a8f0*/  IADD3 R3, R225.reuse, 0x1b, RZ ;  /* 0x0000001be1037810 */ /* 0x040fe40007ffe0ff */
[----:B------:R-:W-:Y:S01]  /*2a900*/  IADD3 R218, R225, 0x1c, RZ ;  /* 0x0000001ce1da7810 */ /* 0x000fe20007ffe0ff */
[----:B------:R-:W4:Y:S01]  /*2a910*/  LDL.LU R234, [R1+0x168] ;  /* 0x0001680001ea7983 */ /* 0x000f220000300800 */
[----:B-1----:R-:W-:-:S03]  /*2a920*/  IMAD.WIDE R132, R0, 0x4, R8 ;  /* 0x0000000400847825 */ /* 0x002fc600078e0208 */
[----:B------:R1:W-:Y:S01]  /*2a930*/  @P5 STG.E [R216.64], R230 ;  /* 0x000000e6d8005986 */ /* 0x0003e2000c101904 */
[----:B------:R-:W-:-:S03]  /*2a940*/  IMAD.WIDE R134, R0, 0x4, R6 ;  /* 0x0000000400867825 */ /* 0x000fc600078e0206 */
[----:B------:R-:W4:Y:S01]  /*2a950*/  LDL.LU R233, [R1+0x2ac] ;  /* 0x0002ac0001e97983 */ /* 0x000f220000300800 */
[----:B------:R-:W-:Y:S02]  /*2a960*/  ISETP.GE.AND P1, PT, R3, c[0x0][0x17c], PT ;  /* 0x00005f0003007a0c */ /* 0x000fe40003f26270 */
[----:B------:R-:W-:Y:S01]  /*2a970*/  IADD3 R3, R0, c[0x0][0x198], RZ ;  /* 0x0000660000037a10 */ /* 0x000fe20007ffe0ff */
[----:B-1----:R-:W4:Y:S04]  /*2a980*/  LDL.LU R230, [R1+0x1dc] ;  /* 0x0001dc0001e67983 */ /* 0x002f280000300800 */
[----:B---3--:R1:W-:Y:S04]  /*2a990*/  @P6 STG.E [R132.64], R231 ;  /* 0x000000e784006986 */ /* 0x0083e8000c101904 */
[----:B--2---:R2:W-:Y:S01]  /*2a9a0*/  @P4 STG.E [R134.64], R251 ;  /* 0x000000fb86004986 */ /* 0x0045e2000c101904 */
[----:B------:R-:W-:-:S03]  /*2a9b0*/  ISETP.GE.AND P4, PT, R218, c[0x0][0x17c], PT ;  /* 0x00005f00da007a0c */ /* 0x000fc60003f86270 */
[----:B-1----:R-:W3:Y:S01]  /*2a9c0*/  LDL.LU R231, [R1+0x1bc] ;  /* 0x0001bc0001e77983 */ /* 0x002ee20000300800 */
[----:B------:R-:W-:-:S03]  /*2a9d0*/  IMAD.WIDE R132, R0, 0x4, R4 ;  /* 0x0000000400847825 */ /* 0x000fc600078e0204 */
[----:B--2---:R-:W2:Y:S04]  /*2a9e0*/  LDL.LU R251, [R1+0x16c] ;  /* 0x00016c0001fb7983 */ /* 0x004ea80000300800 */
[----:B------:R-:W2:Y:S04]  /*2a9f0*/  LDL.LU R0, [R1+0x1d8] ;  /* 0x0001d80001007983 */ /* 0x000ea80000300800 */
[----:B------:R-:W2:Y:S01]  /*2aa00*/  LDL.LU R218, [R1+0x2a8] ;  /* 0x0002a80001da7983 */ /* 0x000ea20000300800 */
[----:B------:R-:W-:Y:S02]  /*2aa10*/  ISETP.LT.AND P3, PT, R221, c[0x0][0x178], !P3 ;  /* 0x00005e00dd007a0c */ /* 0x000fe40005f61270 */
[----:B------:R-:W-:-:S02]  /*2aa20*/  ISETP.LT.AND P2, PT, R224, c[0x0][0x178], !P0 ;  /* 0x00005e00e0007a0c */ /* 0x000fc40004741270 */
[----:B------:R-:W-:Y:S01]  /*2aa30*/  ISETP.LT.AND P5, PT, R223, c[0x0][0x178], !P0 ;  /* 0x00005e00df007a0c */ /* 0x000fe200047a1270 */
[C---:B------:R-:W-:Y:S01]  /*2aa40*/  IMAD.WIDE R134, R3.reuse, 0x4, R10 ;  /* 0x0000000403867825 */ /* 0x040fe200078e020a */
[----:B------:R-:W-:Y:S01]  /*2aa50*/  ISETP.LT.AND P6, PT, R222, c[0x0][0x178], !P0 ;  /* 0x00005e00de007a0c */ /* 0x000fe200047c1270 */
[----:B------:R-:W3:Y:S02]  /*2aa60*/  LDL.LU R220, [R1+0x318] ;  /* 0x0003180001dc7983 */ /* 0x000ee40000300800 */
[----:B------:R-:W-:Y:S01]  /*2aa70*/  IMAD.WIDE R216, R3, 0x4, R8 ;  /* 0x0000000403d87825 */ /* 0x000fe200078e0208 */
[----:B------:R-:W-:Y:S01]  /*2aa80*/  ISETP.LT.AND P0, PT, R221, c[0x0][0x178], !P0 ;  /* 0x00005e00dd007a0c */ /* 0x000fe20004701270 */
[----:B------:R-:W3:Y:S04]  /*2aa90*/  LDL.LU R235, [R1+0x308] ;  /* 0x0003080001eb7983 */ /* 0x000ee80000300800 */
[----:B------:R1:W-:Y:S01]  /*2aaa0*/  @P3 STG.E [R132.64], R229 ;  /* 0x000000e584003986 */ /* 0x0003e2000c101904 */
[----:B------:R-:W-:-:S03]  /*2aab0*/  ISETP.LT.AND P3, PT, R223, c[0x0][0x178], !P1 ;  /* 0x00005e00df007a0c */ /* 0x000fc60004f61270 */
[----:B------:R-:W3:Y:S04]  /*2aac0*/  LDL.LU R232, [R1+0x278] ;  /* 0x0002780001e87983 */ /* 0x000ee80000300800 */
[----:B------:R-:W3:Y:S01]  /*2aad0*/  LDL.LU R228, [R1+0x178] ;  /* 0x0001780001e47983 */ /* 0x000ee20000300800 */
[----:B-1----:R-:W-:-:S03]  /*2aae0*/  IMAD.WIDE R132, R3, 0x4, R6 ;  /* 0x0000000403847825 */ /* 0x002fc600078e0206 */
[----:B------:R-:W3:Y:S04]  /*2aaf0*/  LDL.LU R229, [R1+0x31c] ;  /* 0x00031c0001e57983 */ /* 0x000ee80000300800 */
[----:B--2---:R1:W-:Y:S01]  /*2ab00*/  @P2 STG.E [R134.64], R218 ;  /* 0x000000da86002986 */ /* 0x0043e2000c101904 */
[----:B------:R-:W-:-:S03]  /*2ab10*/  ISETP.LT.AND P2, PT, R222, c[0x0][0x178], !P1 ;  /* 0x00005e00de007a0c */ /* 0x000fc60004f41270 */
[----:B------:R2:W-:Y:S01]  /*2ab20*/  @P5 STG.E [R216.64], R0 ;  /* 0x00000000d8005986 */ /* 0x0005e2000c101904 */
[----:B------:R-:W-:-:S03]  /*2ab30*/  ISETP.LT.AND P5, PT, R224, c[0x0][0x178], !P1 ;  /* 0x00005e00e0007a0c */ /* 0x000fc60004fa1270 */
[----:B----4-:R4:W-:Y:S01]  /*2ab40*/  @P6 STG.E [R132.64], R219 ;  /* 0x000000db84006986 */ /* 0x0109e2000c101904 */
[----:B-1----:R-:W-:Y:S02]  /*2ab50*/  IADD3 R134, R225, 0x1d, RZ ;  /* 0x0000001de1867810 */ /* 0x002fe40007ffe0ff */
[C---:B--2---:R-:W-:Y:S02]  /*2ab60*/  IADD3 R0, R3.reuse, c[0x0][0x198], RZ ;  /* 0x0000660003007a10 */ /* 0x044fe40007ffe0ff */
[----:B------:R-:W-:Y:S01]  /*2ab70*/  ISETP.GE.AND P6, PT, R134, c[0x0][0x17c], PT ;  /* 0x00005f0086007a0c */ /* 0x000fe20003fc6270 */
[----:B----4-:R-:W-:-:S04]  /*2ab80*/  IMAD.WIDE R218, R3, 0x4, R4 ;  /* 0x0000000403da7825 */ /* 0x010fc800078e0204 */
[C---:B------:R-:W-:Y:S01]  /*2ab90*/  IMAD.WIDE R132, R0.reuse, 0x4, R10 ;  /* 0x0000000400847825 */ /* 0x040fe200078e020a */
[----:B------:R-:W-:Y:S03]  /*2aba0*/  @P0 STG.E [R218.64], R234 ;  /* 0x000000eada000986 */ /* 0x000fe6000c101904 */
[C---:B------:R-:W-:Y:S01]  /*2abb0*/  IMAD.WIDE R134, R0.reuse, 0x4, R8 ;  /* 0x0000000400867825 */ /* 0x040fe200078e0208 */
[----:B------:R-:W-:Y:S03]  /*2abc0*/  @P5 STG.E [R132.64], R233 ;  /* 0x000000e984005986 */ /* 0x000fe6000c101904 */
[C---:B------:R-:W-:Y:S01]  /*2abd0*/  IMAD.WIDE R216, R0.reuse, 0x4, R6 ;  /* 0x0000000400d87825 */ /* 0x040fe200078e0206 */
[----:B------:R1:W-:Y:S04]  /*2abe0*/  @P3 STG.E [R134.64], R230 ;  /* 0x000000e686003986 */ /* 0x0003e8000c101904 */
[----:B---3--:R2:W-:Y:S04]  /*2abf0*/  @P2 STG.E [R216.64], R231 ;  /* 0x000000e7d8002986 */ /* 0x0085e8000c101904 */
[----:B-1----:R-:W3:Y:S04]  /*2ac00*/  LDL.LU R230, [R1+0x30c] ;  /* 0x00030c0001e67983 */ /* 0x002ee80000300800 */
[----:B--2---:R-:W2:Y:S01]  /*2ac10*/  LDL.LU R231, [R1+0x27c] ;  /* 0x00027c0001e77983 */ /* 0x004ea20000300800 */
[----:B------:R-:W-:Y:S01]  /*2ac20*/  ISETP.LT.AND P1, PT, R221, c[0x0][0x178], !P1 ;  /* 0x00005e00dd007a0c */ /* 0x000fe20004f21270 */
[----:B------:R-:W-:Y:S01]  /*2ac30*/  IMAD.WIDE R218, R0, 0x4, R4 ;  /* 0x0000000400da7825 */ /* 0x000fe200078e0204 */
[----:B------:R-:W-:-:S02]  /*2ac40*/  ISETP.LT.AND P2, PT, R224, c[0x0][0x178], !P4 ;  /* 0x00005e00e0007a0c */ /* 0x000fc40006741270 */
[----:B------:R-:W-:Y:S02]  /*2ac50*/  ISETP.LT.AND P3, PT, R223, c[0x0][0x178], !P4 ;  /* 0x00005e00df007a0c */ /* 0x000fe40006761270 */
[----:B------:R-:W-:-:S07]  /*2ac60*/  IADD3 R3, R0, c[0x0][0x198], RZ ;  /* 0x0000660000037a10 */ /* 0x000fce0007ffe0ff */
[----:B------:R1:W-:Y:S01]  /*2ac70*/  @P1 STG.E [R218.64], R251 ;  /* 0x000000fbda001986 */ /* 0x0003e2000c101904 */
[----:B------:R-:W-:Y:S01]  /*2ac80*/  ISETP.LT.AND P1, PT, R222, c[0x0][0x178], !P4 ;  /* 0x00005e00de007a0c */ /* 0x000fe20006721270 */
[----:B------:R-:W-:Y:S01]  /*2ac90*/  IMAD.WIDE R216, R3, 0x4, R10 ;  /* 0x0000000403d87825 */ /* 0x000fe200078e020a */
[----:B------:R-:W-:Y:S02]  /*2aca0*/  IADD3 R0, R225, 0x1e, RZ ;  /* 0x0000001ee1007810 */ /* 0x000fe40007ffe0ff */
[----:B------:R-:W-:Y:S01]  /*2acb0*/  ISETP.LT.AND P4, PT, R221, c[0x0][0x178], !P4 ;  /* 0x00005e00dd007a0c */ /* 0x000fe20006781270 */
[----:B------:R-:W-:Y:S01]  /*2acc0*/  IMAD.WIDE R132, R3, 0x4, R8 ;  /* 0x0000000403847825 */ /* 0x000fe200078e0208 */
[----:B------:R-:W-:-:S03]  /*2acd0*/  ISETP.LT.AND P5, PT, R224, c[0x0][0x178], !P6 ;  /* 0x00005e00e0007a0c */ /* 0x000fc600077a1270 */
[C---:B------:R-:W-:Y:S01]  /*2ace0*/  IMAD.WIDE R134, R3.reuse, 0x4, R6 ;  /* 0x0000000403867825 */ /* 0x040fe200078e0206 */
[----:B-1----:R-:W4:Y:S01]  /*2acf0*/  LDL.LU R251, [R1+0x17c] ;  /* 0x00017c0001fb7983 */ /* 0x002f220000300800 */
[----:B------:R-:W-:Y:S02]  /*2ad00*/  ISETP.GE.AND P0, PT, R0, c[0x0][0x17c], PT ;  /* 0x00005f0000007a0c */ /* 0x000fe40003f06270 */
[----:B------:R-:W-:Y:S01]  /*2ad10*/  IADD3 R0, R3, c[0x0][0x198], RZ ;  /* 0x0000660003007a10 */ /* 0x000fe20007ffe0ff */
[----:B------:R1:W-:Y:S04]  /*2ad20*/  @P2 STG.E [R216.64], R220 ;  /* 0x000000dcd8002986 */ /* 0x0003e8000c101904 */
[----:B------:R1:W-:Y:S01]  /*2ad30*/  @P3 STG.E [R132.64], R235 ;  /* 0x000000eb84003986 */ /* 0x0003e2000c101904 */
[----:B------:R-:W-:-:S03]  /*2ad40*/  ISETP.LT.AND P3, PT, R222, c[0x0][0x178], !P6 ;  /* 0x00005e00de007a0c */ /* 0x000fc60007761270 */
[----:B------:R1:W-:Y:S01]  /*2ad50*/  @P1 STG.E [R134.64], R232 ;  /* 0x000000e886001986 */ /* 0x0003e2000c101904 */
[----:B------:R-:W-:-:S03]  /*2ad60*/  ISETP.LT.AND P1, PT, R223, c[0x0][0x178], !P6 ;  /* 0x00005e00df007a0c */ /* 0x000fc60007721270 */
[----:B------:R-:W4:Y:S01]  /*2ad70*/  LDL.LU R234, [R1+0x358] ;  /* 0x0003580001ea7983 */ /* 0x000f220000300800 */
[----:B-1----:R-:W-:-:S03]  /*2ad80*/  IMAD.WIDE R216, R3, 0x4, R4 ;  /* 0x0000000403d87825 */ /* 0x002fc600078e0204 */
[----:B------:R-:W4:Y:S01]  /*2ad90*/  LDL.LU R233, [R1+0x348] ;  /* 0x0003480001e97983 */ /* 0x000f220000300800 */
[----:B------:R-:W-:-:S03]  /*2ada0*/  IMAD.WIDE R132, R0, 0x4, R10 ;  /* 0x0000000400847825 */ /* 0x000fc600078e020a */
[----:B------:R1:W-:Y:S01]  /*2adb0*/  @P4 STG.E [R216.64], R228 ;  /* 0x000000e4d8004986 */ /* 0x0003e2000c101904 */
[----:B------:R-:W-:-:S03]  /*2adc0*/  IMAD.WIDE R134, R0, 0x4, R8 ;  /* 0x0000000400867825 */ /* 0x000fc600078e0208 */
[----:B------:R-:W4:Y:S04]  /*2add0*/  LDL.LU R232, [R1+0x2f8] ;  /* 0x0002f80001e87983 */ /* 0x000f280000300800 */
[----:B------:R1:W-:Y:S04]  /*2ade0*/  @P5 STG.E [R132.64], R229 ;  /* 0x000000e584005986 */ /* 0x0003e8000c101904 */
[----:B-1----:R-:W4:Y:S01]  /*2adf0*/  LDL.LU R228, [R1+0x1e8] ;  /* 0x0001e80001e47983 */ /* 0x002f220000300800 */
[----:B------:R-:W-:-:S03]  /*2ae00*/  IMAD.WIDE R132, R0, 0x4, R6 ;  /* 0x0000000400847825 */ /* 0x000fc600078e0206 */
[----:B------:R-:W4:Y:S04]  /*2ae10*/  LDL.LU R229, [R1+0x35c] ;  /* 0x00035c0001e57983 */ /* 0x000f280000300800 */
[----:B---3--:R1:W-:Y:S04]  /*2ae20*/  @P1 STG.E [R134.64], R230 ;  /* 0x000000e686001986 */ /* 0x0083e8000c101904 */
[----:B--2---:R2:W-:Y:S04]  /*2ae30*/  @P3 STG.E [R132.64], R231 ;  /* 0x000000e784003986 */ /* 0x0045e8000c101904 */
[----:B-1----:R-:W3:Y:S04]  /*2ae40*/  LDL.LU R230, [R1+0x34c] ;  /* 0x00034c0001e67983 */ /* 0x002ee80000300800 */
[----:B--2---:R-:W2:Y:S01]  /*2ae50*/  LDL.LU R231, [R1+0x2fc] ;  /* 0x0002fc0001e77983 */ /* 0x004ea20000300800 */
[----:B------:R-:W-:-:S02]  /*2ae60*/  ISETP.LT.AND P5, PT, R221, c[0x0][0x178], !P6 ;  /* 0x00005e00dd007a0c */ /* 0x000fc400077a1270 */
[----:B------:R-:W-:Y:S02]  /*2ae70*/  IADD3 R216, R225, 0x1f, RZ ;  /* 0x0000001fe1d87810 */ /* 0x000fe40007ffe0ff */
[----:B------:R-:W-:Y:S02]  /*2ae80*/  ISETP.LT.AND P6, PT, R224, c[0x0][0x178], !P0 ;  /* 0x00005e00e0007a0c */ /* 0x000fe400047c1270 */
[----:B------:R-:W-:Y:S01]  /*2ae90*/  ISETP.GE.AND P2, PT, R216, c[0x0][0x17c], PT ;  /* 0x00005f00d8007a0c */ /* 0x000fe20003f46270 */
[C---:B------:R-:W-:Y:S01]  /*2aea0*/  IMAD.WIDE R216, R0.reuse, 0x4, R4 ;  /* 0x0000000400d87825 */ /* 0x040fe200078e0204 */
[----:B------:R-:W-:Y:S02]  /*2aeb0*/  ISETP.LT.AND P4, PT, R223, c[0x0][0x178], !P0 ;  /* 0x00005e00df007a0c */ /* 0x000fe40004781270 */
[----:B------:R-:W-:-:S03]  /*2aec0*/  IADD3 R3, R0, c[0x0][0x198], RZ ;  /* 0x0000660000037a10 */ /* 0x000fc60007ffe0ff */
[----:B----4-:R1:W-:Y:S01]  /*2aed0*/  @P5 STG.E [R216.64], R251 ;  /* 0x000000fbd8005986 */ /* 0x0103e2000c101904 */
[----:B------:R-:W-:Y:S01]  /*2aee0*/  ISETP.LT.AND P5, PT, R222, c[0x0][0x178], !P0 ;  /* 0x00005e00de007a0c */ /* 0x000fe200047a1270 */
[----:B------:R-:W-:Y:S01]  /*2aef0*/  IMAD.WIDE R134, R3, 0x4, R10 ;  /* 0x0000000403867825 */ /* 0x000fe200078e020a */
[----:B------:R-:W-:-:S03]  /*2af00*/  ISETP.LT.AND P0, PT, R221, c[0x0][0x178], !P0 ;  /* 0x00005e00dd007a0c */ /* 0x000fc60004701270 */
[----:B------:R-:W-:Y:S01]  /*2af10*/  IMAD.WIDE R132, R3, 0x4, R8 ;  /* 0x0000000403847825 */ /* 0x000fe200078e0208 */
[----:B-1----:R-:W4:Y:S01]  /*2af20*/  LDL.LU R251, [R1+0x1ec] ;  /* 0x0001ec0001fb7983 */ /* 0x002f220000300800 */
[----:B------:R-:W-:Y:S02]  /*2af30*/  ISETP.LT.AND P1, PT, R224, c[0x0][0x178], !P2 ;  /* 0x00005e00e0007a0c */ /* 0x000fe40005721270 */
[----:B------:R-:W-:Y:S01]  /*2af40*/  ISETP.LT.AND P3, PT, R223, c[0x0][0x178], !P2 ;  /* 0x00005e00df007a0c */ /* 0x000fe20005761270 */
[----:B------:R1:W-:Y:S01]  /*2af50*/  @P6 STG.E [R134.64], R234 ;  /* 0x000000ea86006986 */ /* 0x0003e2000c101904 */
[----:B------:R-:W-:-:S03]  /*2af60*/  ISETP.LT.AND P6, PT, R222, c[0x0][0x178], !P2 ;  /* 0x00005e00de007a0c */ /* 0x000fc600057c1270 */
[----:B------:R-:W4:Y:S04]  /*2af70*/  LDL.LU R218, [R1+0x3c0] ;  /* 0x0003c00001da7983 */ /* 0x000f280000300800 */
[----:B------:R1:W-:Y:S01]  /*2af80*/  @P4 STG.E [R132.64], R233 ;  /* 0x000000e984004986 */ /* 0x0003e2000c101904 */
[----:B------:R-:W-:Y:S01]  /*2af90*/  IADD3 R216, R225, 0x21, RZ ;  /* 0x00000021e1d87810 */ /* 0x000fe20007ffe0ff */
[C---:B-1----:R-:W-:Y:S02]  /*2afa0*/  IMAD.WIDE R134, R3.reuse, 0x4, R4 ;  /* 0x0000000403867825 */ /* 0x042fe400078e0204 */
[----:B------:R-:W4:Y:S04]  /*2afb0*/  LDL.LU R219, [R1+0x380] ;  /* 0x0003800001db7983 */ /* 0x000f280000300800 */
[----:B------:R-:W4:Y:S01]  /*2afc0*/  LDL.LU R220, [R1+0x360] ;  /* 0x0003600001dc7983 */ /* 0x000f220000300800 */
[C---:B------:R-:W-:Y:S01]  /*2afd0*/  IMAD.WIDE R132, R3.reuse, 0x4, R6 ;  /* 0x0000000403847825 */ /* 0x040fe200078e0206 */
[----:B------:R-:W-:-:S04]  /*2afe0*/  IADD3 R3, R3, c[0x0][0x198], RZ ;  /* 0x0000660003037a10 */ /* 0x000fc80007ffe0ff */
[----:B------:R1:W-:Y:S01]  /*2aff0*/  @P5 STG.E [R132.64], R232 ;  /* 0x000000e884005986 */ /* 0x0003e2000c101904 */
[----:B------:R-:W-:Y:S01]  /*2b000*/  ISETP.GE.AND P5, PT, R216, c[0x0][0x17c], PT ;  /* 0x00005f00d8007a0c */ /* 0x000fe20003fa6270 */
[C---:B------:R-:W-:Y:S02]  /*2b010*/  IMAD.WIDE R216, R3.reuse, 0x4, R6 ;  /* 0x0000000403d87825 */ /* 0x040fe400078e0206 */
[----:B------:R1:W-:Y:S02]  /*2b020*/  @P0 STG.E [R134.64], R228 ;  /* 0x000000e486000986 */ /* 0x0003e4000c101904 */
[----:B-1----:R-:W-:-:S04]  /*2b030*/  IMAD.WIDE R132, R3, 0x4, R10 ;  /* 0x0000000403847825 */ /* 0x002fc800078e020a */
[----:B------:R-:W-:Y:S01]  /*2b040*/  IMAD.WIDE R134, R3, 0x4, R8 ;  /* 0x0000000403867825 */ /* 0x000fe200078e0208 */
[----:B------:R-:W-:Y:S04]  /*2b050*/  @P1 STG.E [R132.64], R229 ;  /* 0x000000e584001986 */ /* 0x000fe8000c101904 */
[----:B---3--:R1:W-:Y:S04]  /*2b060*/  @P3 STG.E [R134.64], R230 ;  /* 0x000000e686003986 */ /* 0x0083e8000c101904 */
[----:B--2---:R2:W-:Y:S04]  /*2b070*/  @P6 STG.E [R216.64], R231 ;  /* 0x000000e7d8006986 */ /* 0x0045e8000c101904 */
[----:B-1----:R-:W3:Y:S04]  /*2b080*/  LDL.LU R230, [R1+0x320] ;  /* 0x0003200001e67983 */ /* 0x002ee80000300800 */
[----:B--2---:R-:W2:Y:S04]  /*2b090*/  LDL.LU R231, [R1+0x3c4] ;  /* 0x0003c40001e77983 */ /* 0x004ea80000300800 */
[----:B------:R-:W2:Y:S04]  /*2b0a0*/  LDL.LU R235, [R1+0x384] ;  /* 0x0003840001eb7983 */ /* 0x000ea80000300800 */
[----:B------:R-:W2:Y:S01]  /*2b0b0*/  LDL.LU R229, [R1+0x364] ;  /* 0x0003640001e57983 */ /* 0x000ea20000300800 */
[----:B------:R-:W-:-:S02]  /*2b0c0*/  IADD3 R0, R225, 0x20, RZ ;  /* 0x00000020e1007810 */ /* 0x000fc40007ffe0ff */
[----:B------:R-:W-:Y:S02]  /*2b0d0*/  ISETP.LT.AND P2, PT, R221, c[0x0][0x178], !P2 ;  /* 0x00005e00dd007a0c */ /* 0x000fe40005741270 */
[----:B------:R-:W-:Y:S01]  /*2b0e0*/  ISETP.GE.AND P4, PT, R0, c[0x0][0x17c], PT ;  /* 0x00005f0000007a0c */ /* 0x000fe20003f86270 */
[----:B------:R-:W-:-:S03]  /*2b0f0*/  IMAD.WIDE R132, R3, 0x4, R4 ;  /* 0x0000000403847825 */ /* 0x000fc600078e0204 */
[----:B------:R-:W-:Y:S02]  /*2b100*/  ISETP.LT.AND P0, PT, R224, c[0x0][0x178], !P4 ;  /* 0x00005e00e0007a0c */ /* 0x000fe40006701270 */
[----:B------:R-:W-:Y:S02]  /*2b110*/  IADD3 R0, R3, c[0x0][0x198], RZ ;  /* 0x0000660003007a10 */ /* 0x000fe40007ffe0ff */
[----:B------:R-:W-:-:S03]  /*2b120*/  ISETP.LT.AND P1, PT, R223, c[0x0][0x178], !P4 ;  /* 0x00005e00df007a0c */ /* 0x000fc60006721270 */
[----:B----4-:R1:W-:Y:S01]  /*2b130*/  @P2 STG.E [R132.64], R251 ;  /* 0x000000fb84002986 */ /* 0x0103e2000c101904 */
[----:B------:R-:W-:Y:S01]  /*2b140*/  ISETP.LT.AND P6, PT, R222, c[0x0][0x178], !P4 ;  /* 0x00005e00de007a0c */ /* 0x000fe200067c1270 */
[C---:B------:R-:W-:Y:S01]  /*2b150*/  IMAD.WIDE R134, R0.reuse, 0x4, R10 ;  /* 0x0000000400867825 */ /* 0x040fe200078e020a */
[----:B------:R-:W-:Y:S01]  /*2b160*/  IADD3 R3, R225, 0x23, RZ ;  /* 0x00000023e1037810 */ /* 0x000fe20007ffe0ff */
[----:B-1----:R-:W4:Y:S01]  /*2b170*/  LDL.LU R251, [R1+0x324] ;  /* 0x0003240001fb7983 */ /* 0x002f220000300800 */
[----:B------:R-:W-:Y:S01]  /*2b180*/  ISETP.LT.AND P4, PT, R221, c[0x0][0x178], !P4 ;  /* 0x00005e00dd007a0c */ /* 0x000fe20006781270 */
[----:B------:R-:W-:Y:S02]  /*2b190*/  IMAD.WIDE R132, R0, 0x4, R6 ;  /* 0x0000000400847825 */ /* 0x000fe400078e0206 */
[----:B------:R-:W4:Y:S04]  /*2b1a0*/  LDL.LU R234, [R1+0x3f0] ;  /* 0x0003f00001ea7983 */ /* 0x000f280000300800 */
[----:B------:R1:W-:Y:S01]  /*2b1b0*/  @P0 STG.E [R134.64], R218 ;  /* 0x000000da86000986 */ /* 0x0003e2000c101904 */
[----:B------:R-:W-:-:S02]  /*2b1c0*/  ISETP.LT.AND P0, PT, R224, c[0x0][0x178], !P5 ;  /* 0x00005e00e0007a0c */ /* 0x000fc40006f01270 */
[----:B------:R-:W-:Y:S01]  /*2b1d0*/  IADD3 R216, R225, 0x22, RZ ;  /* 0x00000022e1d87810 */ /* 0x000fe20007ffe0ff */
[----:B------:R-:W4:Y:S01]  /*2b1e0*/  LDL.LU R233, [R1+0x3d0] ;  /* 0x0003d00001e97983 */ /* 0x000f220000300800 */
[----:B------:R-:W-:Y:S02]  /*2b1f0*/  ISETP.GE.AND P2, PT, R3, c[0x0][0x17c], PT ;  /* 0x00005f0003007a0c */ /* 0x000fe40003f46270 */
[C---:B------:R-:W-:Y:S01]  /*2b200*/  IADD3 R3, R0.reuse, c[0x0][0x198], RZ ;  /* 0x0000660000037a10 */ /* 0x040fe20007ffe0ff */
[----:B------:R-:W4:Y:S01]  /*2b210*/  LDL.LU R232, [R1+0x3a0] ;  /* 0x0003a00001e87983 */ /* 0x000f220000300800 */
[----:B-1----:R-:W-:Y:S01]  /*2b220*/  IMAD.WIDE R134, R0, 0x4, R8 ;  /* 0x0000000400867825 */ /* 0x002fe200078e0208 */
[----:B------:R-:W-:Y:S02]  /*2b230*/  ISETP.GE.AND P3, PT, R216, c[0x0][0x17c], PT ;  /* 0x00005f00d8007a0c */ /* 0x000fe40003f66270 */
[----:B------:R-:W4:Y:S04]  /*2b240*/  LDL.LU R228, [R1+0x370] ;  /* 0x0003700001e47983 */ /* 0x000f280000300800 */
[----:B------:R-:W-:Y:S01]  /*2b250*/  @P1 STG.E [R134.64], R219 ;  /* 0x000000db86001986 */ /* 0x000fe2000c101904 */
[----:B------:R-:W-:Y:S01]  /*2b260*/  ISETP.LT.AND P1, PT, R223, c[0x0][0x178], !P5 ;  /* 0x00005e00df007a0c */ /* 0x000fe20006f21270 */
[----:B------:R-:W-:-:S02]  /*2b270*/  IMAD.WIDE R216, R0, 0x4, R4 ;  /* 0x0000000400d87825 */ /* 0x000fc400078e0204 */
[----:B------:R1:W-:Y:S01]  /*2b280*/  @P6 STG.E [R132.64], R220 ;  /* 0x000000dc84006986 */ /* 0x0003e2000c101904 */
[----:B------:R-:W-:Y:S01]  /*2b290*/  ISETP.LT.AND P6, PT, R222, c[0x0][0x178], !P5 ;  /* 0x00005e00de007a0c */ /* 0x000fe20006fc1270 */
[----:B-1----:R-:W-:-:S04]  /*2b2a0*/  IMAD.WIDE R132, R3, 0x4, R10 ;  /* 0x0000000403847825 */ /* 0x002fc800078e020a */
[C---:B------:R-:W-:Y:S01]  /*2b2b0*/  IMAD.WIDE R134, R3.reuse, 0x4, R8 ;  /* 0x0000000403867825 */ /* 0x040fe200078e0208 */
[----:B---3--:R1:W-:Y:S04]  /*2b2c0*/  @P4 STG.E [R216.64], R230 ;  /* 0x000000e6d8004986 */ /* 0x0083e8000c101904 */
[----:B--2---:R2:W-:Y:S04]  /*2b2d0*/  @P0 STG.E [R132.64], R231 ;  /* 0x000000e784000986 */ /* 0x0045e8000c101904 */
[----:B-1----:R-:W3:Y:S04]  /*2b2e0*/  LDL.LU R230, [R1+0x3f4] ;  /* 0x0003f40001e67983 */ /* 0x002ee80000300800 */
[----:B--2---:R-:W2:Y:S01]  /*2b2f0*/  LDL.LU R231, [R1+0x3d4] ;  /* 0x0003d40001e77983 */ /* 0x004ea20000300800 */
[----:B------:R-:W-:-:S03]  /*2b300*/  IMAD.WIDE R132, R3, 0x4, R6 ;  /* 0x0000000403847825 */ /* 0x000fc600078e0206 */
[----:B------:R-:W-:Y:S04]  /*2b310*/  @P1 STG.E [R134.64], R235 ;  /* 0x000000eb86001986 */ /* 0x000fe8000c101904 */
[----:B------:R1:W-:Y:S04]  /*2b320*/  @P6 STG.E [R132.64], R229 ;  /* 0x000000e584006986 */ /* 0x0003e8000c101904 */
[----:B-1----:R-:W2:Y:S01]  /*2b330*/  LDL.LU R229, [R1+0x3a4] ;  /* 0x0003a40001e57983 */ /* 0x002ea20000300800 */
[----:B------:R-:W-:Y:S02]  /*2b340*/  ISETP.LT.AND P5, PT, R221, c[0x0][0x178], !P5 ;  /* 0x00005e00dd007a0c */ /* 0x000fe40006fa1270 */
[----:B------:R-:W-:Y:S01]  /*2b350*/  IADD3 R0, R225, 0x24, RZ ;  /* 0x00000024e1007810 */ /* 0x000fe20007ffe0ff */
[----:B------:R-:W-:Y:S01]  /*2b360*/  IMAD.WIDE R216, R3, 0x4, R4 ;  /* 0x0000000403d87825 */ /* 0x000fe200078e0204 */
[----:B------:R-:W-:-:S02]  /*2b370*/  ISETP.LT.AND P4, PT, R224, c[0x0][0x178], !P3 ;  /* 0x00005e00e0007a0c */ /* 0x000fc40005f81270 */
[----:B------:R-:W-:Y:S02]  /*2b380*/  ISETP.GE.AND P0, PT, R0, c[0x0][0x17c], PT ;  /* 0x00005f0000007a0c */ /* 0x000fe40003f06270 */
[----:B------:R-:W-:Y:S02]  /*2b390*/  IADD3 R0, R3, c[0x0][0x198], RZ ;  /* 0x0000660003007a10 */ /* 0x000fe40007ffe0ff */
[----:B------:R-:W-:-:S03]  /*2b3a0*/  ISETP.LT.AND P1, PT, R223, c[0x0][0x178], !P3 ;  /* 0x00005e00df007a0c */ /* 0x000fc60005f21270 */
[----:B----4-:R1:W-:Y:S01]  /*2b3b0*/  @P5 STG.E [R216.64], R251 ;  /* 0x000000fbd8005986 */ /* 0x0103e2000c101904 */
[----:B------:R-:W-:Y:S01]  /*2b3c0*/  ISETP.LT.AND P5, PT, R222, c[0x0][0x178], !P3 ;  /* 0x00005e00de007a0c */ /* 0x000fe20005fa1270 */
[----:B------:R-:W-:Y:S01]  /*2b3d0*/  IMAD.WIDE R134, R0, 0x4, R10 ;  /* 0x0000000400867825 */ /* 0x000fe200078e020a */
[----:B------:R-:W-:Y:S02]  /*2b3e0*/  ISETP.LT.AND P3, PT, R221, c[0x0][0x178], !P3 ;  /* 0x00005e00dd007a0c */ /* 0x000fe40005f61270 */
[----:B------:R-:W-:Y:S02]  /*2b3f0*/  ISETP.LT.AND P6, PT, R224, c[0x0][0x178], !P2 ;  /* 0x00005e00e0007a0c */ /* 0x000fe400057c1270 */
[----:B------:R4:W-:Y:S01]  /*2b400*/  @P4 STG.E [R134.64], R234 ;  /* 0x000000ea86004986 */ /* 0x0009e2000c101904 */
[----:B------:R-:W-:Y:S01]  /*2b410*/  IMAD.WIDE R132, R0, 0x4, R6 ;  /* 0x0000000400847825 */ /* 0x000fe200078e0206 */
[----:B------:R-:W-:-:S03]  /*2b420*/  ISETP.LT.AND P4, PT, R223, c[0x0][0x178], !P2 ;  /* 0x00005e00df007a0c */ /* 0x000fc60005781270 */
[C---:B-1----:R-:W-:Y:S01]  /*2b430*/  IMAD.WIDE R216, R0.reuse, 0x4, R4 ;  /* 0x0000000400d87825 */ /* 0x042fe200078e0204 */
[C---:B------:R-:W-:Y:S01]  /*2b440*/  IADD3 R3, R0.reuse, c[0x0][0x198], RZ ;  /* 0x0000660000037a10 */ /* 0x040fe20007ffe0ff */
[----:B------:R-:W2:Y:S04]  /*2b450*/  LDL.LU R251, [R1+0x374] ;  /* 0x0003740001fb7983 */ /* 0x000ea80000300800 */
[----:B------:R-:W2:Y:S01]  /*2b460*/  LDL.LU R235, [R1+0x3b0] ;  /* 0x0003b00001eb7983 */ /* 0x000ea20000300800 */
[----:B----4-:R-:W-:-:S05]  /*2b470*/  IMAD.WIDE R134, R0, 0x4, R8 ;  /* 0x0000000400867825 */ /* 0x010fca00078e0208 */
[----:B------:R1:W-:Y:S04]  /*2b480*/  @P1 STG.E [R134.64], R233 ;  /* 0x000000e986001986 */ /* 0x0003e8000c101904 */
[----:B------:R4:W-:Y:S04]  /*2b490*/  @P5 STG.E [R132.64], R232 ;  /* 0x000000e884005986 */ /* 0x0009e8000c101904 */
[----:B------:R-:W-:Y:S01]  /*2b4a0*/  @P3 STG.E [R216.64], R228 ;  /* 0x000000e4d8003986 */ /* 0x000fe2000c101904 */
[----:B------:R-:W-:Y:S01]  /*2b4b0*/  ISETP.LT.AND P3, PT, R222, c[0x0][0x178], !P2 ;  /* 0x00005e00de007a0c */ /* 0x000fe20005761270 */
[----:B-1----:R-:W-:-:S02]  /*2b4c0*/  IMAD.WIDE R134, R3, 0x4, R10 ;  /* 0x0000000403867825 */ /* 0x002fc400078e020a */
[----:B------:R-:W2:Y:S02]  /*2b4d0*/  LDL.LU R233, [R1+0x444] ;  /* 0x0004440001e97983 */ /* 0x000ea40000300800 */
[C---:B----4-:R-:W-:Y:S01]  /*2b4e0*/  IMAD.WIDE R132, R3.reuse, 0x4, R8 ;  /* 0x0000000403847825 */ /* 0x050fe200078e0208 */
[----:B------:R-:W-:Y:S02]  /*2b4f0*/  IADD3 R0, R3, c[0x0][0x198], RZ ;  /* 0x0000660003007a10 */ /* 0x000fe40007ffe0ff */
[----:B------:R-:W-:Y:S01]  /*2b500*/  IADD3 R220, R225, 0x26, RZ ;  /* 0x00000026e1dc7810 */ /* 0x000fe20007ffe0ff */
[----:B---3--:R1:W-:Y:S04]  /*2b510*/  @P6 STG.E [R134.64], R230 ;  /* 0x000000e686006986 */ /* 0x0083e8000c101904 */
[----:B--2---:R2:W-:Y:S04]  /*2b520*/  @P4 STG.E [R132.64], R231 ;  /* 0x000000e784004986 */ /* 0x0045e8000c101904 */
[----:B-1----:R-:W3:Y:S01]  /*2b530*/  LDL.LU R230, [R1+0x424] ;  /* 0x0004240001e67983 */ /* 0x002ee20000300800 */
[----:B--2---:R-:W-:-:S03]  /*2b540*/  IMAD.WIDE R132, R3, 0x4, R6 ;  /* 0x0000000403847825 */ /* 0x004fc600078e0206 */
[----:B------:R-:W2:Y:S01]  /*2b550*/  LDL.LU R231, [R1+0x3e4] ;  /* 0x0003e40001e77983 */ /* 0x000ea20000300800 */
[----:B------:R-:W-:-:S03]  /*2b560*/  IMAD.WIDE R134, R3, 0x4, R4 ;  /* 0x0000000403867825 */ /* 0x000fc600078e0204 */
[----:B------:R-:W4:Y:S04]  /*2b570*/  LDL.LU R3, [R1+0x420] ;  /* 0x0004200001037983 */ /* 0x000f280000300800 */
[----:B------:R1:W-:Y:S01]  /*2b580*/  @P3 STG.E [R132.64], R229 ;  /* 0x000000e584003986 */ /* 0x0003e2000c101904 */
[----:B------:R-:W-:-:S03]  /*2b590*/  ISETP.GE.AND P3, PT, R220, c[0x0][0x17c], PT ;  /* 0x00005f00dc007a0c */ /* 0x000fc60003f66270 */
[----:B-1----:R-:W2:Y:S04]  /*2b5a0*/  LDL.LU R133, [R1+0x440] ;  /* 0x0004400001857983 */ /* 0x002ea80000300800 */
[----:B------:R-:W3:Y:S01]  /*2b5b0*/  LDL.LU R220, [R1+0x3e0] ;  /* 0x0003e00001dc7983 */ /* 0x000ee20000300800 */
[----:B------:R-:W-:Y:S02]  /*2b5c0*/  ISETP.LT.AND P2, PT, R221, c[0x0][0x178], !P2 ;  /* 0x00005e00dd007a0c */ /* 0x000fe40005741270 */
[----:B------:R-:W-:Y:S02]  /*2b5d0*/  ISETP.LT.AND P6, PT, R224, c[0x0][0x178], !P0 ;  /* 0x00005e00e0007a0c */ /* 0x000fe400047c1270 */
[----:B------:R-:W-:Y:S02]  /*2b5e0*/  ISETP.LT.AND P5, PT, R223, c[0x0][0x178], !P0 ;  /* 0x00005e00df007a0c */ /* 0x000fe400047a1270 */
[----:B------:R-:W-:Y:S01]  /*2b5f0*/  ISETP.LT.AND P4, PT, R222, c[0x0][0x178], !P0 ;  /* 0x00005e00de007a0c */ /* 0x000fe20004781270 */
[----:B------:R-:W-:Y:S01]  /*2b600*/  IMAD.WIDE R216, R0, 0x4, R10 ;  /* 0x0000000400d87825 */ /* 0x000fe200078e020a */
[----:B------:R-:W-:-:S04]  /*2b610*/  IADD3 R218, R225, 0x25, RZ ;  /* 0x00000025e1da7810 */ /* 0x000fc80007ffe0ff */
[----:B------:R-:W-:Y:S01]  /*2b620*/  ISETP.GE.AND P1, PT, R218, c[0x0][0x17c], PT ;  /* 0x00005f00da007a0c */ /* 0x000fe20003f26270 */
[----:B------:R1:W-:Y:S01]  /*2b630*/  @P2 STG.E [R134.64], R251 ;  /* 0x000000fb86002986 */ /* 0x0003e2000c101904 */
[----:B------:R-:W-:Y:S02]  /*2b640*/  IMAD.WIDE R218, R0, 0x4, R8 ;  /* 0x0000000400da7825 */ /* 0x000fe400078e0208 */
[----:B------:R-:W-:Y:S01]  /*2b650*/  ISETP.LT.AND P2, PT, R222, c[0x0][0x178], !P1 ;  /* 0x00005e00de007a0c */ /* 0x000fe20004f41270 */
[----:B-1----:R-:W3:Y:S04]  /*2b660*/  LDL.LU R251, [R1+0x3b4] ;  /* 0x0003b40001fb7983 */ /* 0x002ee80000300800 */
[----:B------:R-:W3:Y:S04]  /*2b670*/  LDL.LU R234, [R1+0x450] ;  /* 0x0004500001ea7983 */ /* 0x000ee80000300800 */
[----:B------:R-:W3:Y:S04]  /*2b680*/  LDL.LU R232, [R1+0x430] ;  /* 0x0004300001e87983 */ /* 0x000ee80000300800 */
[----:B------:R-:W3:Y:S01]  /*2b690*/  LDL.LU R228, [R1+0x410] ;  /* 0x0004100001e47983 */ /* 0x000ee20000300800 */
[----:B------:R-:W-:-:S03]  /*2b6a0*/  ISETP.LT.AND P0, PT, R221, c[0x0][0x178], !P0 ;  /* 0x00005e00dd007a0c */ /* 0x000fc60004701270 */
[----:B------:R-:W3:Y:S04]  /*2b6b0*/  LDL.LU R229, [R1+0x464] ;  /* 0x0004640001e57983 */ /* 0x000ee80000300800 */
[----:B--2---:R1:W-:Y:S04]  /*2b6c0*/  @P6 STG.E [R216.64], R133 ;  /* 0x00000085d8006986 */ /* 0x0043e8000c101904 */
[----:B----4-:R-:W-:Y:S01]  /*2b6d0*/  @P5 STG.E [R218.64], R3 ;  /* 0x00000003da005986 */ /* 0x010fe2000c101904 */
[----:B-1----:R-:W-:-:S05]  /*2b6e0*/  IMAD.WIDE R132, R0, 0x4, R6 ;  /* 0x0000000400847825 */ /* 0x002fca00078e0206 */
[----:B---3--:R1:W-:Y:S01]  /*2b6f0*/  @P4 STG.E [R132.64], R220 ;  /* 0x000000dc84004986 */ /* 0x0083e2000c101904 */
[----:B------:R-:W-:Y:S02]  /*2b700*/  ISETP.LT.AND P6, PT, R224, c[0x0][0x178], !P1 ;  /* 0x00005e00e0007a0c */ /* 0x000fe40004fc1270 */
[----:B------:R-:W-:Y:S02]  /*2b710*/  ISETP.LT.AND P5, PT, R223, c[0x0][0x178], !P1 ;  /* 0x00005e00df007a0c */ /* 0x000fe40004fa1270 */
[----:B------:R-:W-:Y:S02]  /*2b720*/  ISETP.LT.AND P4, PT, R221, c[0x0][0x178], !P1 ;  /* 0x00005e00dd007a0c */ /* 0x000fe40004f81270 */
[----:B-1----:R-:W-:-:S04]  /*2b730*/  IADD3 R220, R225, 0x27, RZ ;  /* 0x00000027e1dc7810 */ /* 0x002fc80007ffe0ff */
[----:B------:R-:W-:Y:S02]  /*2b740*/  ISETP.GE.AND P1, PT, R220, c[0x0][0x17c], PT ;  /* 0x00005f00dc007a0c */ /* 0x000fe40003f26270 */
[----:B------:R-:W2:Y:S01]  /*2b750*/  LDL.LU R220, [R1+0x460] ;  /* 0x0004600001dc7983 */ /* 0x000ea20000300800 */
[C---:B------:R-:W-:Y:S01]  /*2b760*/  IADD3 R3, R0.reuse, c[0x0][0x198], RZ ;  /* 0x0000660000037a10 */ /* 0x040fe20007ffe0ff */
[----:B------:R-:W-:-:S04]  /*2b770*/  IMAD.WIDE R132, R0, 0x4, R4 ;  /* 0x0000000400847825 */ /* 0x000fc800078e0204 */
[C---:B------:R-:W-:Y:S01]  /*2b780*/  IMAD.WIDE R134, R3.reuse, 0x4, R10 ;  /* 0x0000000403867825 */ /* 0x040fe200078e020a */
[----:B------:R-:W-:Y:S03]  /*2b790*/  @P0 STG.E [R132.64], R235 ;  /* 0x000000eb84000986 */ /* 0x000fe6000c101904 */
[C---:B------:R-:W-:Y:S01]  /*2b7a0*/  IMAD.WIDE R216, R3.reuse, 0x4, R8 ;  /* 0x0000000403d87825 */ /* 0x040fe200078e0208 */
[----:B------:R-:W-:Y:S03]  /*2b7b0*/  @P6 STG.E [R134.64], R233 ;  /* 0x000000e986006986 */ /* 0x000fe6000c101904 */
[C---:B------:R-:W-:Y:S01]  /*2b7c0*/  IMAD.WIDE R218, R3.reuse, 0x4, R6 ;  /* 0x0000000403da7825 */ /* 0x040fe200078e0206 */
[----:B------:R1:W-:Y:S04]  /*2b7d0*/  @P5 STG.E [R216.64], R230 ;  /* 0x000000e6d8005986 */ /* 0x0003e8000c101904 */
[----:B------:R3:W-:Y:S04]  /*2b7e0*/  @P2 STG.E [R218.64], R231 ;  /* 0x000000e7da002986 */ /* 0x0007e8000c101904 */
[----:B-1----:R-:W4:Y:S04]  /*2b7f0*/  LDL.LU R230, [R1+0x454] ;  /* 0x0004540001e67983 */ /* 0x002f280000300800 */
[----:B---3--:R-:W3:Y:S01]  /*2b800*/  LDL.LU R231, [R1+0x434] ;  /* 0x0004340001e77983 */ /* 0x008ee20000300800 */
[----:B------:R-:W-:Y:S01]  /*2b810*/  ISETP.LT.AND P5, PT, R224, c[0x0][0x178], !P3 ;  /* 0x00005e00e0007a0c */ /* 0x000fe20005fa1270 */
[----:B------:R-:W-:Y:S01]  /*2b820*/  IMAD.WIDE R132, R3, 0x4, R4 ;  /* 0x0000000403847825 */ /* 0x000fe200078e0204 */
[----:B------:R-:W-:-:S02]  /*2b830*/  ISETP.LT.AND P0, PT, R223, c[0x0][0x178], !P3 ;  /* 0x00005e00df007a0c */ /* 0x000fc40005f01270 */
[----:B------:R-:W-:Y:S02]  /*2b840*/  ISETP.LT.AND P6, PT, R222, c[0x0][0x178], !P3 ;  /* 0x00005e00de007a0c */ /* 0x000fe40005fc1270 */
[----:B------:R-:W-:Y:S01]  /*2b850*/  IADD3 R3, R3, c[0x0][0x198], RZ ;  /* 0x0000660003037a10 */ /* 0x000fe20007ffe0ff */
[----:B------:R1:W-:Y:S01]  /*2b860*/  @P4 STG.E [R132.64], R251 ;  /* 0x000000fb84004986 */ /* 0x0003e2000c101904 */
[----:B------:R-:W-:Y:S02]  /*2b870*/  IADD3 R0, R225, 0x28, RZ ;  /* 0x00000028e1007810 */ /* 0x000fe40007ffe0ff */
[----:B------:R-:W-:Y:S02]  /*2b880*/  ISETP.LT.AND P3, PT, R221, c[0x0][0x178], !P3 ;  /* 0x00005e00dd007a0c */ /* 0x000fe40005f61270 */
[----:B------:R-:W-:Y:S01]  /*2b890*/  ISETP.LT.AND P4, PT, R224, c[0x0][0x178], !P1 ;  /* 0x00005e00e0007a0c */ /* 0x000fe20004f81270 */
[----:B------:R-:W-:Y:S01]  /*2b8a0*/  IMAD.WIDE R218, R3, 0x4, R10 ;  /* 0x0000000403da7825 */ /* 0x000fe200078e020a */
[----:B------:R-:W-:-:S02]  /*2b8b0*/  ISETP.GE.AND P2, PT, R0, c[0x0][0x17c], PT ;  /* 0x00005f0000007a0c */ /* 0x000fc40003f46270 */
[C---:B------:R-:W-:Y:S01]  /*2b8c0*/  IADD3 R0, R3.reuse, c[0x0][0x198], RZ ;  /* 0x0000660003007a10 */ /* 0x040fe20007ffe0ff */
[C---:B------:R-:W-:Y:S01]  /*2b8d0*/  IMAD.WIDE R216, R3.reuse, 0x4, R8 ;  /* 0x0000000403d87825 */ /* 0x040fe200078e0208 */
[----:B-1----:R-:W3:Y:S03]  /*2b8e0*/  LDL.LU R251, [R1+0x414] ;  /* 0x0004140001fb7983 */ /* 0x002ee60000300800 */
[C---:B------:R-:W-:Y:S01]  /*2b8f0*/  IMAD.WIDE R134, R3.reuse, 0x4, R6 ;  /* 0x0000000403867825 */ /* 0x040fe200078e0206 */
[----:B------:R-:W3:Y:S03]  /*2b900*/  LDL.LU R235, [R1+0x3c8] ;  /* 0x0003c80001eb7983 */ /* 0x000ee60000300800 */
[----:B------:R-:W-:Y:S01]  /*2b910*/  IMAD.WIDE R132, R3, 0x4, R4 ;  /* 0x0000000403847825 */ /* 0x000fe200078e0204 */
[----:B------:R-:W3:Y:S04]  /*2b920*/  LDL.LU R233, [R1+0x388] ;  /* 0x0003880001e97983 */ /* 0x000ee80000300800 */
[----:B--2---:R1:W-:Y:S04]  /*2b930*/  @P5 STG.E [R218.64], R220 ;  /* 0x000000dcda005986 */ /* 0x0043e8000c101904 */
[----:B------:R-:W-:Y:S04]  /*2b940*/  @P0 STG.E [R216.64], R234 ;  /* 0x000000ead8000986 */ /* 0x000fe8000c101904 */
[----:B------:R2:W-:Y:S01]  /*2b950*/  @P6 STG.E [R134.64], R232 ;  /* 0x000000e886006986 */ /* 0x0005e2000c101904 */
[----:B-1----:R-:W-:-:S03]  /*2b960*/  IMAD.WIDE R218, R0, 0x4, R10 ;  /* 0x0000000400da7825 */ /* 0x002fc600078e020a */
[----:B------:R1:W-:Y:S01]  /*2b970*/  @P3 STG.E [R132.64], R228 ;  /* 0x000000e484003986 */ /* 0x0003e2000c101904 */
[----:B------:R-:W-:-:S03]  /*2b980*/  ISETP.LT.AND P3, PT, R223, c[0x0][0x178], !P1 ;  /* 0x00005e00df007a0c */ /* 0x000fc60004f61270 */
[----:B------:R4:W-:Y:S01]  /*2b990*/  @P4 STG.E [R218.64], R229 ;  /* 0x000000e5da004986 */ /* 0x0009e2000c101904 */
[----:B------:R-:W-:Y:S02]  /*2b9a0*/  ISETP.LT.AND P4, PT, R222, c[0x0][0x178], !P1 ;  /* 0x00005e00de007a0c */ /* 0x000fe40004f81270 */
[----:B------:R-:W-:Y:S01]  /*2b9b0*/  ISETP.LT.AND P0, PT, R221, c[0x0][0x178], !P1 ;  /* 0x00005e00dd007a0c */ /* 0x000fe20004f01270 */
[----:B--2---:R-:W2:Y:S01]  /*2b9c0*/  LDL.LU R232, [R1+0x368] ;  /* 0x0003680001e87983 */ /* 0x004ea20000300800 */
[----:B------:R-:W-:Y:S01]  /*2b9d0*/  IMAD.WIDE R134, R0, 0x4, R8 ;  /* 0x0000000400867825 */ /* 0x000fe200078e0208 */
[----:B-1----:R-:W-:Y:S02]  /*2b9e0*/  IADD3 R132, R225, 0x29, RZ ;  /* 0x00000029e1847810 */ /* 0x002fe40007ffe0ff */
[----:B------:R-:W2:Y:S02]  /*2b9f0*/  LDL.LU R228, [R1+0x328] ;  /* 0x0003280001e47983 */ /* 0x000ea40000300800 */
[----:B------:R-:W-:-:S02]  /*2ba00*/  ISETP.GE.AND P1, PT, R132, c[0x0][0x17c], PT ;  /* 0x00005f0084007a0c */ /* 0x000fc40003f26270 */
[----:B----4-:R-:W4:Y:S01]  /*2ba10*/  LDL.LU R229, [R1+0x3cc] ;  /* 0x0003cc0001e57983 */ /* 0x010f220000300800 */
[----:B------:R-:W-:-:S03]  /*2ba20*/  IMAD.WIDE R132, R0, 0x4, R6 ;  /* 0x0000000400847825 */ /* 0x000fc600078e0206 */
[----:B------:R1:W-:Y:S04]  /*2ba30*/  @P3 STG.E [R134.64], R230 ;  /* 0x000000e686003986 */ /* 0x0003e8000c101904 */
[----:B---3--:R3:W-:Y:S04]  /*2ba40*/  @P4 STG.E [R132.64], R231 ;  /* 0x000000e784004986 */ /* 0x0087e8000c101904 */
[----:B-1----:R-:W4:Y:S04]  /*2ba50*/  LDL.LU R230, [R1+0x38c] ;  /* 0x00038c0001e67983 */ /* 0x002f280000300800 */
[----:B---3--:R-:W4:Y:S01]  /*2ba60*/  LDL.LU R231, [R1+0x36c] ;  /* 0x00036c0001e77983 */ /* 0x008f220000300800 */
[----:B------:R-:W-:-:S02]  /*2ba70*/  ISETP.LT.AND P6, PT, R224, c[0x0][0x178], !P2 ;  /* 0x00005e00e0007a0c */ /* 0x000fc400057c1270 */
[----:B------:R-:W-:Y:S02]  /*2ba80*/  ISETP.LT.AND P5, PT, R223, c[0x0][0x178], !P2 ;  /* 0x00005e00df007a0c */ /* 0x000fe400057a1270 */
[C---:B------:R-:W-:Y:S01]  /*2ba90*/  IADD3 R3, R0.reuse, c[0x0][0x198], RZ ;  /* 0x0000660000037a10 */ /* 0x040fe20007ffe0ff */
[----:B------:R-:W-:-:S04]  /*2baa0*/  IMAD.WIDE R216, R0, 0x4, R4 ;  /* 0x0000000400d87825 */ /* 0x000fc800078e0204 */
[C---:B------:R-:W-:Y:S01]  /*2bab0*/  IMAD.WIDE R218, R3.reuse, 0x4, R10 ;  /* 0x0000000403da7825 */ /* 0x040fe200078e020a */
[----:B------:R1:W-:Y:S03]  /*2bac0*/  @P0 STG.E [R216.64], R251 ;  /* 0x000000fbd8000986 */ /* 0x0003e6000c101904 */
[----:B------:R-:W-:Y:S01]  /*2bad0*/  IMAD.WIDE R134, R3, 0x4, R8 ;  /* 0x0000000403867825 */ /* 0x000fe200078e0208 */
[----:B------:R-:W-:Y:S01]  /*2bae0*/  @P6 STG.E [R218.64], R235 ;  /* 0x000000ebda006986 */ /* 0x000fe2000c101904 */
[----:B------:R-:W-:Y:S02]  /*2baf0*/  ISETP.LT.AND P3, PT, R222, c[0x0][0x178], !P2 ;  /* 0x00005e00de007a0c */ /* 0x000fe40005761270 */
[----:B------:R-:W-:Y:S01]  /*2bb00*/  ISETP.LT.AND P2, PT, R221, c[0x0][0x178], !P2 ;  /* 0x00005e00dd007a0c */ /* 0x000fe20005741270 */
[----:B------:R1:W-:Y:S01]  /*2bb10*/  @P5 STG.E [R134.64], R233 ;  /* 0x000000e986005986 */ /* 0x0003e2000c101904 */
[----:B------:R-:W-:-:S03]  /*2bb20*/  ISETP.LT.AND P5, PT, R224, c[0x0][0x178], !P1 ;  /* 0x00005e00e0007a0c */ /* 0x000fc60004fa1270 */
[----:B-1----:R-:W4:Y:S04]  /*2bb30*/  LDL.LU R251, [R1+0x32c] ;  /* 0x00032c0001fb7983 */ /* 0x002f280000300800 */
[----:B------:R-:W4:Y:S01]  /*2bb40*/  LDL.LU R220, [R1+0x3f8] ;  /* 0x0003f80001dc7983 */ /* 0x000f220000300800 */
[----:B------:R-:W-:-:S03]  /*2bb50*/  IADD3 R0, R3, c[0x0][0x198], RZ ;  /* 0x0000660003007a10 */ /* 0x000fc60007ffe0ff */
[----:B------:R-:W4:Y:S01]  /*2bb60*/  LDL.LU R234, [R1+0x3d8] ;  /* 0x0003d80001ea7983 */ /* 0x000f220000300800 */
[----:B------:R-:W-:Y:S01]  /*2bb70*/  ISETP.LT.AND P0, PT, R223, c[0x0][0x178], !P1 ;  /* 0x00005e00df007a0c */ /* 0x000fe20004f01270 */
[C---:B------:R-:W-:Y:S01]  /*2bb80*/  IMAD.WIDE R132, R3.reuse, 0x4, R6 ;  /* 0x0000000403847825 */ /* 0x040fe200078e0206 */
[----:B------:R-:W-:Y:S01]  /*2bb90*/  ISETP.LT.AND P4, PT, R222, c[0x0][0x178], !P1 ;  /* 0x00005e00de007a0c */ /* 0x000fe20004f81270 */
[----:B------:R-:W4:Y:S02]  /*2bba0*/  LDL.LU R233, [R1+0x3a8] ;  /* 0x0003a80001e97983 */ /* 0x000f240000300800 */
[----:B------:R-:W-:-:S04]  /*2bbb0*/  IMAD.WIDE R134, R3, 0x4, R4 ;  /* 0x0000000403867825 */ /* 0x000fc800078e0204 */
[C---:B------:R-:W-:Y:S01]  /*2bbc0*/  IMAD.WIDE R216, R0.reuse, 0x4, R10 ;  /* 0x0000000400d87825 */ /* 0x040fe200078e020a */
[----:B--2---:R1:W-:Y:S04]  /*2bbd0*/  @P3 STG.E [R132.64], R232 ;  /* 0x000000e884003986 */ /* 0x0043e8000c101904 */
[----:B------:R2:W-:Y:S04]  /*2bbe0*/  @P2 STG.E [R134.64], R228 ;  /* 0x000000e486002986 */ /* 0x0005e8000c101904 */
[----:B----4-:R4:W-:Y:S01]  /*2bbf0*/  @P5 STG.E [R216.64], R229 ;  /* 0x000000e5d8005986 */ /* 0x0109e2000c101904 */
[----:B-1----:R-:W-:-:S03]  /*2bc00*/  IMAD.WIDE R132, R0, 0x4, R8 ;  /* 0x0000000400847825 */ /* 0x002fc600078e0208 */
[----:B------:R-:W3:Y:S01]  /*2bc10*/  LDL.LU R232, [R1+0x378] ;  /* 0x0003780001e87983 */ /* 0x000ee20000300800 */
[----:B--2---:R-:W-:-:S03]  /*2bc20*/  IMAD.WIDE R134, R0, 0x4, R6 ;  /* 0x0000000400867825 */ /* 0x004fc600078e0206 */
[----:B----4-:R-:W2:Y:S04]  /*2bc30*/  LDL.LU R229, [R1+0x3fc] ;  /* 0x0003fc0001e57983 */ /* 0x010ea80000300800 */
[----:B------:R1:W-:Y:S04]  /*2bc40*/  @P0 STG.E [R132.64], R230 ;  /* 0x000000e684000986 */ /* 0x0003e8000c101904 */
[----:B------:R4:W-:Y:S04]  /*2bc50*/  @P4 STG.E [R134.64], R231 ;  /* 0x000000e786004986 */ /* 0x0009e8000c101904 */
[----:B-1----:R-:W2:Y:S04]  /*2bc60*/  LDL.LU R230, [R1+0x3dc] ;  /* 0x0003dc0001e67983 */ /* 0x002ea80000300800 */
[----:B----4-:R-:W4:Y:S01]  /*2bc70*/  LDL.LU R231, [R1+0x3ac] ;  /* 0x0003ac0001e77983 */ /* 0x010f220000300800 */
[----:B------:R-:W-:-:S04]  /*2bc80*/  IADD3 R218, R225, 0x2a, RZ ;  /* 0x0000002ae1da7810 */ /* 0x000fc80007ffe0ff */
[----:B------:R-:W-:Y:S02]  /*2bc90*/  ISETP.GE.AND P6, PT, R218, c[0x0][0x17c], PT ;  /* 0x00005f00da007a0c */ /* 0x000fe40003fc6270 */
[----:B------:R-:W-:Y:S02]  /*2bca0*/  ISETP.LT.AND P1, PT, R221, c[0x0][0x178], !P1 ;  /* 0x00005e00dd007a0c */ /* 0x000fe40004f21270 */
[----:B------:R-:W-:Y:S02]  /*2bcb0*/  ISETP.LT.AND P2, PT, R224, c[0x0][0x178], !P6 ;  /* 0x00005e00e0007a0c */ /* 0x000fe40007741270 */
[----:B------:R-:W-:Y:S02]  /*2bcc0*/  ISETP.LT.AND P5, PT, R223, c[0x0][0x178], !P6 ;  /* 0x00005e00df007a0c */ /* 0x000fe400077a1270 */
[C---:B------:R-:W-:Y:S01]  /*2bcd0*/  IADD3 R3, R0.reuse, c[0x0][0x198], RZ ;  /* 0x0000660000037a10 */ /* 0x040fe20007ffe0ff */
[----:B------:R-:W-:Y:S01]  /*2bce0*/  IMAD.WIDE R132, R0, 0x4, R4 ;  /* 0x0000000400847825 */ /* 0x000fe200078e0204 */
[----:B------:R-:W-:-:S02]  /*2bcf0*/  IADD3 R219, R225, 0x2b, RZ ;  /* 0x0000002be1db7810 */ /* 0x000fc40007ffe0ff */
[----:B------:R-:W-:Y:S01]  /*2bd00*/  ISETP.LT.AND P4, PT, R222, c[0x0][0x178], !P6 ;  /* 0x00005e00de007a0c */ /* 0x000fe20007781270 */
[----:B------:R-:W-:Y:S01]  /*2bd10*/  IMAD.WIDE R134, R3, 0x4, R10 ;  /* 0x0000000403867825 */ /* 0x000fe200078e020a */
[----:B------:R-:W-:-:S03]  /*2bd20*/  ISETP.GE.AND P3, PT, R219, c[0x0][0x17c], PT ;  /* 0x00005f00db007a0c */ /* 0x000fc60003f66270 */
[----:B------:R-:W-:Y:S01]  /*2bd30*/  IMAD.WIDE R216, R3, 0x4, R8 ;  /* 0x0000000403d87825 */ /* 0x000fe200078e0208 */
[----:B------:R1:W-:Y:S01]  /*2bd40*/  @P1 STG.E [R132.64], R251 ;  /* 0x000000fb84001986 */ /* 0x0003e2000c101904 */
[----:B------:R-:W-:-:S03]  /*2bd50*/  ISETP.LT.AND P6, PT, R221, c[0x0][0x178], !P6 ;  /* 0x00005e00dd007a0c */ /* 0x000fc600077c1270 */
[----:B------:R1:W-:Y:S04]  /*2bd60*/  @P2 STG.E [R134.64], R220 ;  /* 0x000000dc86002986 */ /* 0x0003e8000c101904 */
[----:B------:R1:W-:Y:S01]  /*2bd70*/  @P5 STG.E [R216.64], R234 ;  /* 0x000000ead8005986 */ /* 0x0003e2000c101904 */
[----:B------:R-:W-:-:S03]  /*2bd80*/  ISETP.LT.AND P5, PT, R224, c[0x0][0x178], !P3 ;  /* 0x00005e00e0007a0c */ /* 0x000fc60005fa1270 */
[----:B-1----:R-:W4:Y:S01]  /*2bd90*/  LDL.LU R251, [R1+0x37c] ;  /* 0x00037c0001fb7983 */ /* 0x002f220000300800 */
[----:B------:R-:W-:Y:S01]  /*2bda0*/  IMAD.WIDE R132, R3, 0x4, R6 ;  /* 0x0000000403847825 */ /* 0x000fe200078e0206 */
[----:B------:R-:W-:Y:S02]  /*2bdb0*/  ISETP.LT.AND P1, PT, R223, c[0x0][0x178], !P3 ;  /* 0x00005e00df007a0c */ /* 0x000fe40005f21270 */
[----:B------:R-:W4:Y:S01]  /*2bdc0*/  LDL.LU R219, [R1+0x448] ;  /* 0x0004480001db7983 */ /* 0x000f220000300800 */
[C---:B------:R-:W-:Y:S01]  /*2bdd0*/  IMAD.WIDE R134, R3.reuse, 0x4, R4 ;  /* 0x0000000403867825 */ /* 0x040fe200078e0204 */
[----:B------:R-:W-:Y:S02]  /*2bde0*/  IADD3 R3, R3, c[0x0][0x198], RZ ;  /* 0x0000660003037a10 */ /* 0x000fe40007ffe0ff */
[----:B------:R-:W4:Y:S01]  /*2bdf0*/  LDL.LU R235, [R1+0x428] ;  /* 0x0004280001eb7983 */ /* 0x000f220000300800 */
[----:B------:R-:W-:-:S03]  /*2be00*/  ISETP.LT.AND P2, PT, R222, c[0x0][0x178], !P3 ;  /* 0x00005e00de007a0c */ /* 0x000fc60005f41270 */
[----:B------:R1:W-:Y:S01]  /*2be10*/  @P4 STG.E [R132.64], R233 ;  /* 0x000000e984004986 */ /* 0x0003e2000c101904 */
[----:B------:R-:W-:-:S03]  /*2be20*/  IMAD.WIDE R216, R3, 0x4, R6 ;  /* 0x0000000403d87825 */ /* 0x000fc600078e0206 */
[----:B------:R-:W4:Y:S01]  /*2be30*/  LDL.LU R228, [R1+0x3e8] ;  /* 0x0003e80001e47983 */ /* 0x000f220000300800 */
[----:B-1----:R-:W-:-:S03]  /*2be40*/  IMAD.WIDE R132, R3, 0x4, R10 ;  /* 0x0000000403847825 */ /* 0x002fc600078e020a */
[----:B---3--:R1:W-:Y:S04]  /*2be50*/  @P6 STG.E [R134.64], R232 ;  /* 0x000000e886006986 */ /* 0x0083e8000c101904 */
[----:B--2---:R2:W-:Y:S01]  /*2be60*/  @P5 STG.E [R132.64], R229 ;  /* 0x000000e584005986 */ /* 0x0045e2000c101904 */
[----:B-1----:R-:W-:-:S03]  /*2be70*/  IMAD.WIDE R134, R3, 0x4, R8 ;  /* 0x0000000403867825 */ /* 0x002fc600078e0208 */
[----:B--2---:R-:W2:Y:S04]  /*2be80*/  LDL.LU R229, [R1+0x3b8] ;  /* 0x0003b80001e57983 */ /* 0x004ea80000300800 */
[----:B------:R1:W-:Y:S04]  /*2be90*/  @P1 STG.E [R134.64], R230 ;  /* 0x000000e686001986 */ /* 0x0003e8000c101904 */
[----:B----4-:R3:W-:Y:S04]  /*2bea0*/  @P2 STG.E [R216.64], R231 ;  /* 0x000000e7d8002986 */ /* 0x0107e8000c101904 */
[----:B-1----:R-:W4:Y:S04]  /*2beb0*/  LDL.LU R230, [R1+0x44c] ;  /* 0x00044c0001e67983 */ /* 0x002f280000300800 */
[----:B------:R-:W4:Y:S04]  /*2bec0*/  LDL.LU R232, [R1+0x42c] ;  /* 0x00042c0001e87983 */ /* 0x000f280000300800 */
[----:B---3--:R-:W3:Y:S01]  /*2bed0*/  LDL.LU R231, [R1+0x3ec] ;  /* 0x0003ec0001e77983 */ /* 0x008ee20000300800 */
[----:B------:R-:W-:-:S02]  /*2bee0*/  IADD3 R218, R225, 0x2c, RZ ;  /* 0x0000002ce1da7810 */ /* 0x000fc40007ffe0ff */
[----:B------:R-:W-:Y:S02]  /*2bef0*/  ISETP.LT.AND P3, PT, R221, c[0x0][0x178], !P3 ;  /* 0x00005e00dd007a0c */ /* 0x000fe40005f61270 */
[----:B------:R-:W-:Y:S02]  /*2bf00*/  ISETP.GE.AND P0, PT, R218, c[0x0][0x17c], PT ;  /* 0x00005f00da007a0c */ /* 0x000fe40003f06270 */
[----:B------:R-:W-:Y:S02]  /*2bf10*/  IADD3 R0, R225, 0x2d, RZ ;  /* 0x0000002de1007810 */ /* 0x000fe40007ffe0ff */
[----:B------:R-:W-:Y:S01]  /*2bf20*/  ISETP.LT.AND P6, PT, R224, c[0x0][0x178], !P0 ;  /* 0x00005e00e0007a0c */ /* 0x000fe200047c1270 */
[----:B------:R-:W-:Y:S01]  /*2bf30*/  IMAD.WIDE R132, R3, 0x4, R4 ;  /* 0x0000000403847825 */ /* 0x000fe200078e0204 */
[----:B------:R-:W-:Y:S02]  /*2bf40*/  ISETP.GE.AND P4, PT, R0, c[0x0][0x17c], PT ;  /* 0x00005f0000007a0c */ /* 0x000fe40003f86270 */
[----:B------:R-:W-:-:S02]  /*2bf50*/  ISETP.LT.AND P5, PT, R223, c[0x0][0x178], !P0 ;  /* 0x00005e00df007a0c */ /* 0x000fc400047a1270 */
[----:B------:R-:W-:Y:S02]  /*2bf60*/  IADD3 R0, R3, c[0x0][0x198], RZ ;  /* 0x0000660003007a10 */ /* 0x000fe40007ffe0ff */
[----:B------:R-:W-:Y:S01]  /*2bf70*/  ISETP.LT.AND P1, PT, R222, c[0x0][0x178], !P0 ;  /* 0x00005e00de007a0c */ /* 0x000fe20004721270 */
[----:B------:R1:W-:Y:S02]  /*2bf80*/  @P3 STG.E [R132.64], R251 ;  /* 0x000000fb84003986 */ /* 0x0003e4000c101904 */
[----:B------:R-:W-:Y:S01]  /*2bf90*/  IMAD.WIDE R134, R0, 0x4, R10 ;  /* 0x0000000400867825 */ /* 0x000fe200078e020a */
[----:B------:R-:W-:-:S03]  /*2bfa0*/  ISETP.LT.AND P0, PT, R221, c[0x0][0x178], !P0 ;  /* 0x00005e00dd007a0c */ /* 0x000fc60004701270 */
[----:B------:R-:W-:Y:S01]  /*2bfb0*/  IMAD.WIDE R216, R0, 0x4, R8 ;  /* 0x0000000400d87825 */ /* 0x000fe200078e0208 */
[----:B------:R1:W-:Y:S01]  /*2bfc0*/  @P6 STG.E [R134.64], R219 ;  /* 0x000000db86006986 */ /* 0x0003e2000c101904 */
[----:B------:R-:W-:-:S03]  /*2bfd0*/  ISETP.LT.AND P6, PT, R224, c[0x0][0x178], !P4 ;  /* 0x00005e00e0007a0c */ /* 0x000fc600067c1270 */
[----:B-1----:R-:W3:Y:S01]  /*2bfe0*/  LDL.LU R251, [R1+0x3bc] ;  /* 0x0003bc0001fb7983 */ /* 0x002ee20000300800 */
[----:B------:R-:W-:Y:S01]  /*2bff0*/  ISETP.LT.AND P3, PT, R223, c[0x0][0x178], !P4 ;  /* 0x00005e00df007a0c */ /* 0x000fe20006761270 */
[C---:B------:R-:W-:Y:S02]  /*2c000*/  IMAD.WIDE R132, R0.reuse, 0x4, R6 ;  /* 0x0000000400847825 */ /* 0x040fe400078e0206 */
[----:B------:R-:W3:Y:S01]  /*2c010*/  LDL.LU R220, [R1+0x468] ;  /* 0x0004680001dc7983 */ /* 0x000ee20000300800 */
[----:B------:R-:W-:-:S03]  /*2c020*/  IADD3 R3, R0, c[0x0][0x198], RZ ;  /* 0x0000660000037a10 */ /* 0x000fc60007ffe0ff */
[----:B------:R1:W-:Y:S01]  /*2c030*/  @P5 STG.E [R216.64], R235 ;  /* 0x000000ebd8005986 */ /* 0x0003e2000c101904 */
[----:B------:R-:W-:Y:S01]  /*2c040*/  ISETP.LT.AND P5, PT, R222, c[0x0][0x178], !P4 ;  /* 0x00005e00de007a0c */ /* 0x000fe200067a1270 */
[----:B------:R-:W-:Y:S02]  /*2c050*/  IMAD.WIDE R134, R0, 0x4, R4 ;  /* 0x0000000400867825 */ /* 0x000fe400078e0204 */
[----:B------:R-:W3:Y:S04]  /*2c060*/  LDL.LU R234, [R1+0x458] ;  /* 0x0004580001ea7983 */ /* 0x000ee80000300800 */
[----:B------:R1:W-:Y:S02]  /*2c070*/  @P1 STG.E [R132.64], R228 ;  /* 0x000000e484001986 */ /* 0x0003e4000c101904 */
[----:B-1----:R-:W-:-:S02]  /*2c080*/  IADD3 R216, R225, 0x2f, RZ ;  /* 0x0000002fe1d87810 */ /* 0x002fc40007ffe0ff */
[----:B------:R-:W3:Y:S02]  /*2c090*/  LDL.LU R233, [R1+0x438] ;  /* 0x0004380001e97983 */ /* 0x000ee40000300800 */
[----:B------:R-:W-:Y:S01]  /*2c0a0*/  ISETP.GE.AND P1, PT, R216, c[0x0][0x17c], PT ;  /* 0x00005f00d8007a0c */ /* 0x000fe20003f26270 */
[C---:B------:R-:W-:Y:S01]  /*2c0b0*/  IMAD.WIDE R216, R3.reuse, 0x4, R8 ;  /* 0x0000000403d87825 */ /* 0x040fe200078e0208 */
[----:B------:R-:W3:Y:S03]  /*2c0c0*/  LDL.LU R228, [R1+0x418] ;  /* 0x0004180001e47983 */ /* 0x000ee60000300800 */
[C---:B------:R-:W-:Y:S01]  /*2c0d0*/  IMAD.WIDE R132, R3.reuse, 0x4, R10 ;  /* 0x0000000403847825 */ /* 0x040fe200078e020a */
[----:B--2---:R1:W-:Y:S03]  /*2c0e0*/  @P0 STG.E [R134.64], R229 ;  /* 0x000000e586000986 */ /* 0x0043e6000c101904 */
[----:B-1----:R-:W-:Y:S01]  /*2c0f0*/  IMAD.WIDE R134, R3, 0x4, R6 ;  /* 0x0000000403867825 */ /* 0x002fe200078e0206 */
[----:B------:R-:W2:Y:S04]  /*2c100*/  LDL.LU R229, [R1+0x46c] ;  /* 0x00046c0001e57983 */ /* 0x000ea80000300800 */
[----:B----4-:R1:W-:Y:S04]  /*2c110*/  @P6 STG.E [R132.64], R230 ;  /* 0x000000e684006986 */ /* 0x0103e8000c101904 */
[----:B------:R-:W-:Y:S04]  /*2c120*/  @P3 STG.E [R216.64], R232 ;  /* 0x000000e8d8003986 */ /* 0x000fe8000c101904 */
[----:B---3--:R3:W-:Y:S04]  /*2c130*/  @P5 STG.E [R134.64], R231 ;  /* 0x000000e786005986 */ /* 0x0087e8000c101904 */
[----:B-1----:R-:W4:Y:S04]  /*2c140*/  LDL.LU R230, [R1+0x45c] ;  /* 0x00045c0001e67983 */ /* 0x002f280000300800 */
[----:B---3--:R-:W3:Y:S01]  /*2c150*/  LDL.LU R231, [R1+0x43c] ;  /* 0x00043c0001e77983 */ /* 0x008ee20000300800 */
[----:B------:R-:W-:-:S02]  /*2c160*/  IADD3 R218, R225, 0x2e, RZ ;  /* 0x0000002ee1da7810 */ /* 0x000fc40007ffe0ff */
[----:B------:R-:W-:Y:S02]  /*2c170*/  ISETP.LT.AND P4, PT, R221, c[0x0][0x178], !P4 ;  /* 0x00005e00dd007a0c */ /* 0x000fe40006781270 */
[----:B------:R-:W-:Y:S01]  /*2c180*/  ISETP.GE.AND P2, PT, R218, c[0x0][0x17c], PT ;  /* 0x00005f00da007a0c */ /* 0x000fe20003f46270 */
[----:B------:R-:W-:-:S03]  /*2c190*/  IMAD.WIDE R132, R3, 0x4, R4 ;  /* 0x0000000403847825 */ /* 0x000fc600078e0204 */
[----:B------:R-:W-:Y:S02]  /*2c1a0*/  ISETP.LT.AND P0, PT, R224, c[0x0][0x178], !P2 ;  /* 0x00005e00e0007a0c */ /* 0x000fe40005701270 */
[----:B------:R-:W-:Y:S02]  /*2c1b0*/  ISETP.LT.AND P3, PT, R223, c[0x0][0x178], !P2 ;  /* 0x00005e00df007a0c */ /* 0x000fe40005761270 */
[----:B------:R-:W-:Y:S02]  /*2c1c0*/  IADD3 R0, R3, c[0x0][0x198], RZ ;  /* 0x0000660003007a10 */ /* 0x000fe40007ffe0ff */
[----:B------:R-:W-:Y:S01]  /*2c1d0*/  ISETP.LT.AND P6, PT, R222, c[0x0][0x178], !P2 ;  /* 0x00005e00de007a0c */ /* 0x000fe200057c1270 */
[----:B------:R1:W-:Y:S02]  /*2c1e0*/  @P4 STG.E [R132.64], R251 ;  /* 0x000000fb84004986 */ /* 0x0003e4000c101904 */
[----:B------:R-:W-:Y:S01]  /*2c1f0*/  IMAD.WIDE R134, R0, 0x4, R8 ;  /* 0x0000000400867825 */ /* 0x000fe200078e0208 */
[----:B------:R-:W-:-:S02]  /*2c200*/  ISETP.LT.AND P2, PT, R221, c[0x0][0x178], !P2 ;  /* 0x00005e00dd007a0c */ /* 0x000fc40005741270 */
[----:B------:R-:W-:Y:S02]  /*2c210*/  ISETP.LT.AND P4, PT, R224, c[0x0][0x178], !P1 ;  /* 0x00005e00e0007a0c */ /* 0x000fe40004f81270 */
[----:B------:R-:W-:Y:S01]  /*2c220*/  ISETP.LT.AND P5, PT, R223, c[0x0][0x178], !P1 ;  /* 0x00005e00df007a0c */ /* 0x000fe20004fa1270 */
[C---:B-1----:R-:W-:Y:S01]  /*2c230*/  IMAD.WIDE R132, R0.reuse, 0x4, R10 ;  /* 0x0000000400847825 */ /* 0x042fe200078e020a */
[----:B------:R-:W-:Y:S01]  /*2c240*/  IADD3 R216, R225, 0x30, RZ ;  /* 0x00000030e1d87810 */ /* 0x000fe20007ffe0ff */
[----:B------:R-:W3:Y:S01]  /*2c250*/  LDL.LU R251, [R1+0x41c] ;  /* 0x00041c0001fb7983 */ /* 0x000ee20000300800 */
[----:B------:R-:W-:-:S03]  /*2c260*/  IADD3 R3, R0, c[0x0][0x198], RZ ;  /* 0x0000660000037a10 */ /* 0x000fc60007ffe0ff */
[----:B------:R1:W-:Y:S04]  /*2c270*/  @P0 STG.E [R132.64], R220 ;  /* 0x000000dc84000986 */ /* 0x0003e8000c101904 */
[----:B------:R1:W-:Y:S01]  /*2c280*/  @P3 STG.E [R134.64], R234 ;  /* 0x000000ea86003986 */ /* 0x0003e2000c101904 */
[----:B------:R-:W-:Y:S02]  /*2c290*/  ISETP.LT.AND P3, PT, R222, c[0x0][0x178], !P1 ;  /* 0x00005e00de007a0c */ /* 0x000fe40004f61270 */
[----:B------:R-:W-:Y:S01]  /*2c2a0*/  ISETP.GE.AND P0, PT, R216, c[0x0][0x17c], PT ;  /* 0x00005f00d8007a0c */ /* 0x000fe20003f06270 */
[C---:B------:R-:W-:Y:S01]  /*2c2b0*/  IMAD.WIDE R216, R3.reuse, 0x4, R10 ;  /* 0x0000000403d87825 */ /* 0x040fe200078e020a */
[----:B------:R-:W3:Y:S03]  /*2c2c0*/  LDL.LU R235, [R1+0x480] ;  /* 0x0004800001eb7983 */ /* 0x000ee60000300800 */
[C---:B-1----:R-:W-:Y:S01]  /*2c2d0*/  IMAD.WIDE R132, R0.reuse, 0x4, R6 ;  /* 0x0000000400847825 */ /* 0x042fe200078e0206 */
[----:B------:R-:W3:Y:S03]  /*2c2e0*/  LDL.LU R232, [R1+0x200] ;  /* 0x0002000001e87983 */ /* 0x000ee60000300800 */
[----:B------:R-:W-:Y:S01]  /*2c2f0*/  IMAD.WIDE R134, R0, 0x4, R4 ;  /* 0x0000000400867825 */ /* 0x000fe200078e0204 */
[----:B------:R1:W-:Y:S03]  /*2c300*/  @P6 STG.E [R132.64], R233 ;  /* 0x000000e984006986 */ /* 0x0003e6000c101904 */
[C---:B------:R-:W-:Y:S01]  /*2c310*/  IMAD.WIDE R218, R3.reuse, 0x4, R8 ;  /* 0x0000000403da7825 */ /* 0x040fe200078e0208 */
[----:B------:R1:W-:Y:S01]  /*2c320*/  @P2 STG.E [R134.64], R228 ;  /* 0x000000e486002986 */ /* 0x0003e2000c101904 */
[----:B------:R-:W-:-:S02]  /*2c330*/  IADD3 R0, R3, c[0x0][0x198], RZ ;  /* 0x0000660003007a10 */ /* 0x000fc40007ffe0ff */
[C---:B-1----:R-:W-:Y:S01]  /*2c340*/  IMAD.WIDE R132, R3.reuse, 0x4, R6 ;  /* 0x0000000403847825 */ /* 0x042fe200078e0206 */
[----:B------:R-:W3:Y:S04]  /*2c350*/  LDL.LU R228, [R1+0x1a0] ;  /* 0x0001a00001e47983 */ /* 0x000ee80000300800 */
[----:B--2---:R1:W-:Y:S04]  /*2c360*/  @P4 STG.E [R216.64], R229 ;  /* 0x000000e5d8004986 */ /* 0x0043e8000c101904 */
[----:B-1----:R-:W2:Y:S04]  /*2c370*/  LDL.LU R229, [R1+0x494] ;  /* 0x0004940001e57983 */ /* 0x002ea80000300800 */
[----:B----4-:R1:W-:Y:S04]  /*2c380*/  @P5 STG.E [R218.64], R230 ;  /* 0x000000e6da005986 */ /* 0x0103e8000c101904 */
[----:B---3--:R3:W-:Y:S04]  /*2c390*/  @P3 STG.E [R132.64], R231 ;  /* 0x000000e784003986 */ /* 0x0087e8000c101904 */
[----:B-1----:R-:W4:Y:S01]  /*2c3a0*/  LDL.LU R230, [R1+0x484] ;  /* 0x0004840001e67983 */ /* 0x002f220000300800 */
[----:B---3--:R-:W-:-:S03]  /*2c3b0*/  IMAD.WIDE R132, R3, 0x4, R4 ;  /* 0x0000000403847825 */ /* 0x008fc600078e0204 */
[----:B------:R-:W3:Y:S04]  /*2c3c0*/  LDL.LU R3, [R1+0x490] ;  /* 0x0004900001037983 */ /* 0x000ee80000300800 */
[----:B------:R-:W2:Y:S01]  /*2c3d0*/  LDL.LU R231, [R1+0x204] ;  /* 0x0002040001e77983 */ /* 0x000ea20000300800 */
[----:B------:R-:W-:Y:S02]  /*2c3e0*/  ISETP.LT.AND P2, PT, R221, c[0x0][0x178], !P1 ;  /* 0x00005e00dd007a0c */ /* 0x000fe40004f41270 */
[----:B------:R-:W-:Y:S02]  /*2c3f0*/  ISETP.LT.AND P4, PT, R224, c[0x0][0x178], !P0 ;  /* 0x00005e00e0007a0c */ /* 0x000fe40004781270 */
[----:B------:R-:W-:Y:S02]  /*2c400*/  IADD3 R134, R225, 0x31, RZ ;  /* 0x00000031e1867810 */ /* 0x000fe40007ffe0ff */
[----:B------:R-:W-:-:S02]  /*2c410*/  ISETP.LT.AND P5, PT, R223, c[0x0][0x178], !P0 ;  /* 0x00005e00df007a0c */ /* 0x000fc400047a1270 */
[----:B------:R-:W-:Y:S02]  /*2c420*/  ISETP.LT.AND P6, PT, R222, c[0x0][0x178], !P0 ;  /* 0x00005e00de007a0c */ /* 0x000fe400047c1270 */
[----:B------:R-:W-:Y:S01]  /*2c430*/  ISETP.GE.AND P1, PT, R134, c[0x0][0x17c], PT ;  /* 0x00005f0086007a0c */ /* 0x000fe20003f26270 */
[----:B------:R-:W-:Y:S01]  /*2c440*/  IMAD.WIDE R134, R0, 0x4, R10 ;  /* 0x0000000400867825 */ /* 0x000fe200078e020a */
[----:B------:R-:W-:Y:S01]  /*2c450*/  IADD3 R216, R225, 0x32, RZ ;  /* 0x00000032e1d87810 */ /* 0x000fe20007ffe0ff */
[----:B------:R1:W-:Y:S01]  /*2c460*/  @P2 STG.E [R132.64], R251 ;  /* 0x000000fb84002986 */ /* 0x0003e2000c101904 */
[----:B------:R-:W-:Y:S02]  /*2c470*/  ISETP.LT.AND P0, PT, R221, c[0x0][0x178], !P0 ;  /* 0x00005e00dd007a0c */ /* 0x000fe40004701270 */
[----:B------:R-:W-:Y:S01]  /*2c480*/  ISETP.GE.AND P3, PT, R216, c[0x0][0x17c], PT ;  /* 0x00005f00d8007a0c */ /* 0x000fe20003f66270 */
[----:B------:R-:W-:-:S04]  /*2c490*/  IMAD.WIDE R216, R0, 0x4, R8 ;  /* 0x0000000400d87825 */ /* 0x000fc800078e0208 */
[----:B------:R-:W-:Y:S01]  /*2c4a0*/  IMAD.WIDE R218, R0, 0x4, R6 ;  /* 0x0000000400da7825 */ /* 0x000fe200078e0206 */
[----:B-1----:R-:W4:Y:S01]  /*2c4b0*/  LDL.LU R251, [R1+0x1a4] ;  /* 0x0001a40001fb7983 */ /* 0x002f220000300800 */
[----:B------:R-:W-:-:S03]  /*2c4c0*/  ISETP.LT.AND P2, PT, R222, c[0x0][0x178], !P1 ;  /* 0x00005e00de007a0c */ /* 0x000fc60004f41270 */
[----:B------:R-:W4:Y:S04]  /*2c4d0*/  LDL.LU R220, [R1+0x4b0] ;  /* 0x0004b00001dc7983 */ /* 0x000f280000300800 */
[----:B------:R-:W4:Y:S04]  /*2c4e0*/  LDL.LU R234, [R1+0x4a0] ;  /* 0x0004a00001ea7983 */ /* 0x000f280000300800 */
[----:B------:R-:W4:Y:S04]  /*2c4f0*/  LDL.LU R233, [R1+0x210] ;  /* 0x0002100001e97983 */ /* 0x000f280000300800 */
[----:B---3--:R1:W-:Y:S01]  /*2c500*/  @P4 STG.E [R134.64], R3 ;  /* 0x0000000386004986 */ /* 0x0083e2000c101904 */
[----:B------:R-:W-:-:S03]  /*2c510*/  ISETP.LT.AND P4, PT, R224, c[0x0][0x178], !P1 ;  /* 0x00005e00e0007a0c */ /* 0x000fc60004f81270 */
[----:B------:R3:W-:Y:S04]  /*2c520*/  @P5 STG.E [R216.64], R235 ;  /* 0x000000ebd8005986 */ /* 0x0007e8000c101904 */
[----:B------:R2:W-:Y:S01]  /*2c530*/  @P6 STG.E [R218.64], R232 ;  /* 0x000000e8da006986 */ /* 0x0005e2000c101904 */
[----:B------:R-:W-:Y:S02]  /*2c540*/  ISETP.LT.AND P6, PT, R223, c[0x0][0x178], !P1 ;  /* 0x00005e00df007a0c */ /* 0x000fe40004fc1270 */
[C---:B-1----:R-:W-:Y:S01]  /*2c550*/  IADD3 R3, R0.reuse, c[0x0][0x198], RZ ;  /* 0x0000660000037a10 */ /* 0x042fe20007ffe0ff */
[----:B---3--:R-:W-:-:S04]  /*2c560*/  IMAD.WIDE R216, R0, 0x4, R4 ;  /* 0x0000000400d87825 */ /* 0x008fc800078e0204 */
[C---:B------:R-:W-:Y:S01]  /*2c570*/  IMAD.WIDE R132, R3.reuse, 0x4, R10 ;  /* 0x0000000403847825 */ /* 0x040fe200078e020a */
[----:B------:R-:W-:Y:S03]  /*2c580*/  @P0 STG.E [R216.64], R228 ;  /* 0x000000e4d8000986 */ /* 0x000fe6000c101904 */
[C---:B------:R-:W-:Y:S01]  /*2c590*/  IMAD.WIDE R134, R3.reuse, 0x4, R8 ;  /* 0x0000000403867825 */ /* 0x040fe200078e0208 */
[----:B--2---:R1:W-:Y:S04]  /*2c5a0*/  @P4 STG.E [R132.64], R229 ;  /* 0x000000e584004986 */ /* 0x0043e8000c101904 */
[----:B------:R-:W2:Y:S04]  /*2c5b0*/  LDL.LU R232, [R1+0x10] ;  /* 0x0000100001e87983 */ /* 0x000ea80000300800 */
[----:B----4-:R3:W-:Y:S01]  /*2c5c0*/  @P6 STG.E [R134.64], R230 ;  /* 0x000000e686006986 */ /* 0x0107e2000c101904 */
[----:B-1----:R-:W-:-:S03]  /*2c5d0*/  IMAD.WIDE R132, R3, 0x4, R6 ;  /* 0x0000000403847825 */ /* 0x002fc600078e0206 */
[----:B------:R-:W4:Y:S04]  /*2c5e0*/  LDL.LU R229, [R1+0x4b4] ;  /* 0x0004b40001e57983 */ /* 0x000f280000300800 */
[----:B------:R1:W-:Y:S04]  /*2c5f0*/  @P2 STG.E [R132.64], R231 ;  /* 0x000000e784002986 */ /* 0x0003e8000c101904 */
[----:B---3--:R-:W3:Y:S04]  /*2c600*/  LDL.LU R230, [R1+0x4a4] ;  /* 0x0004a40001e67983 */ /* 0x008ee80000300800 */
[----:B-1----:R-:W3:Y:S01]  /*2c610*/  LDL.LU R231, [R1+0x214] ;  /* 0x0002140001e77983 */ /* 0x002ee20000300800 */
[----:B------:R-:W-:-:S02]  /*2c620*/  ISETP.LT.AND P1, PT, R221, c[0x0][0x178], !P1 ;  /* 0x00005e00dd007a0c */ /* 0x000fc40004f21270 */
[----:B------:R-:W-:Y:S01]  /*2c630*/  ISETP.LT.AND P5, PT, R224, c[0x0][0x178], !P3 ;  /* 0x00005e00e0007a0c */ /* 0x000fe20005fa1270 */
[----:B------:R-:W-:Y:S01]  /*2c640*/  IMAD.WIDE R134, R3, 0x4, R4 ;  /* 0x0000000403867825 */ /* 0x000fe200078e0204 */
[----:B------:R-:W-:Y:S01]  /*2c650*/  ISETP.LT.AND P6, PT, R223, c[0x0][0x178], !P3 ;  /* 0x00005e00df007a0c */ /* 0x000fe20005fc1270 */
[----:B------:R-:W3:Y:S01]  /*2c660*/  LDL.LU R228, [R1+0x14] ;  /* 0x0000140001e47983 */ /* 0x000ee20000300800 */
[----:B------:R-:W-:Y:S02]  /*2c670*/  IADD3 R0, R3, c[0x0][0x198], RZ ;  /* 0x0000660003007a10 */ /* 0x000fe40007ffe0ff */
[----:B------:R-:W-:Y:S02]  /*2c680*/  ISETP.LT.AND P4, PT, R222, c[0x0][0x178], !P3 ;  /* 0x00005e00de007a0c */ /* 0x000fe40005f81270 */
[----:B------:R-:W-:Y:S01]  /*2c690*/  IADD3 R218, R225, 0x33, RZ ;  /* 0x00000033e1da7810 */ /* 0x000fe20007ffe0ff */
[----:B------:R-:W-:Y:S01]  /*2c6a0*/  IMAD.WIDE R216, R0, 0x4, R10 ;  /* 0x0000000400d87825 */ /* 0x000fe200078e020a */
[----:B------:R-:W-:Y:S01]  /*2c6b0*/  ISETP.LT.AND P3, PT, R221, c[0x0][0x178], !P3 ;  /* 0x00005e00dd007a0c */ /* 0x000fe20005f61270 */
[----:B------:R1:W-:Y:S01]  /*2c6c0*/  @P1 STG.E [R134.64], R251 ;  /* 0x000000fb86001986 */ /* 0x0003e2000c101904 */
[----:B------:R-:W-:Y:S01]  /*2c6d0*/  ISETP.GE.AND P0, PT, R218, c[0x0][0x17c], PT ;  /* 0x00005f00da007a0c */ /* 0x000fe20003f06270 */
[----:B------:R-:W-:Y:S01]  /*2c6e0*/  IMAD.WIDE R132, R0, 0x4, R6 ;  /* 0x0000000400847825 */ /* 0x000fe200078e0206 */
[----:B------:R-:W-:Y:S01]  /*2c6f0*/  IADD3 R3, R225, 0x34, RZ ;  /* 0x00000034e1037810 */ /* 0x000fe20007ffe0ff */
[----:B------:R1:W-:Y:S01]  /*2c700*/  @P5 STG.E [R216.64], R220 ;  /* 0x000000dcd8005986 */ /* 0x0003e2000c101904 */
[----:B------:R-:W-:-:S02]  /*2c710*/  ISETP.LT.AND P2, PT, R224, c[0x0][0x178], !P0 ;  /* 0x00005e00e0007a0c */ /* 0x000fc40004741270 */
[----:B------:R-:W-:Y:S01]  /*2c720*/  ISETP.LT.AND P5, PT, R223, c[0x0][0x178], !P0 ;  /* 0x00005e00df007a0c */ /* 0x000fe200047a1270 */
[C---:B-1----:R-:W-:Y:S01]  /*2c730*/  IMAD.WIDE R134, R0.reuse, 0x4, R8 ;  /* 0x0000000400867825 */ /* 0x042fe200078e0208 */
[----:B------:R-:W-:Y:S01]  /*2c740*/  ISETP.GE.AND P1, PT, R3, c[0x0][0x17c], PT ;  /* 0x00005f0003007a0c */ /* 0x000fe20003f26270 */
[----:B------:R-:W3:Y:S01]  /*2c750*/  LDL.LU R251, [R1+0x510] ;  /* 0x0005100001fb7983 */ /* 0x000ee20000300800 */
[----:B------:R-:W-:-:S03]  /*2c760*/  IADD3 R3, R0, c[0x0][0x198], RZ ;  /* 0x0000660000037a10 */ /* 0x000fc60007ffe0ff */
[----:B------:R1:W-:Y:S01]  /*2c770*/  @P6 STG.E [R134.64], R234 ;  /* 0x000000ea86006986 */ /* 0x0003e2000c101904 */
[----:B------:R-:W-:-:S03]  /*2c780*/  ISETP.LT.AND P6, PT, R222, c[0x0][0x178], !P0 ;  /* 0x00005e00de007a0c */ /* 0x000fc600047c1270 */
[----:B------:R1:W-:Y:S01]  /*2c790*/  @P4 STG.E [R132.64], R233 ;  /* 0x000000e984004986 */ /* 0x0003e2000c101904 */
[----:B------:R-:W-:-:S03]  /*2c7a0*/  IMAD.WIDE R216, R3, 0x4, R8 ;  /* 0x0000000403d87825 */ /* 0x000fc600078e0208 */
[----:B------:R-:W3:Y:S01]  /*2c7b0*/  LDL.LU R235, [R1+0x230] ;  /* 0x0002300001eb7983 */ /* 0x000ee20000300800 */
[----:B-1----:R-:W-:-:S04]  /*2c7c0*/  IMAD.WIDE R134, R3, 0x4, R10 ;  /* 0x0000000403867825 */ /* 0x002fc800078e020a */
[----:B------:R-:W-:Y:S01]  /*2c7d0*/  IMAD.WIDE R132, R0, 0x4, R4 ;  /* 0x0000000400847825 */ /* 0x000fe200078e0204 */
[----:B------:R-:W3:Y:S01]  /*2c7e0*/  LDL.LU R233, [R1+0x220] ;  /* 0x0002200001e97983 */ /* 0x000ee20000300800 */
[----:B------:R-:W-:-:S03]  /*2c7f0*/  IADD3 R0, R3, c[0x0][0x198], RZ ;  /* 0x0000660003007a10 */ /* 0x000fc60007ffe0ff */
[----:B--2---:R1:W-:Y:S04]  /*2c800*/  @P3 STG.E [R132.64], R232 ;  /* 0x000000e884003986 */ /* 0x0043e8000c101904 */
[----:B----4-:R2:W-:Y:S01]  /*2c810*/  @P2 STG.E [R134.64], R229 ;  /* 0x000000e586002986 */ /* 0x0105e2000c101904 */
[----:B-1----:R-:W-:-:S03]  /*2c820*/  IMAD.WIDE R132, R3, 0x4, R6 ;  /* 0x0000000403847825 */ /* 0x002fc600078e0206 */
[----:B---3--:R1:W-:Y:S04]  /*2c830*/  @P5 STG.E [R216.64], R230 ;  /* 0x000000e6d8005986 */ /* 0x0083e8000c101904 */
[----:B--2---:R-:W2:Y:S04]  /*2c840*/  LDL.LU R229, [R1+0x514] ;  /* 0x0005140001e57983 */ /* 0x004ea80000300800 */
[----:B------:R-:W3:Y:S04]  /*2c850*/  LDL.LU R232, [R1+0x4e4] ;  /* 0x0004e40001e87983 */ /* 0x000ee80000300800 */
[----:B------:R4:W-:Y:S04]  /*2c860*/  @P6 STG.E [R132.64], R231 ;  /* 0x000000e784006986 */ /* 0x0009e8000c101904 */
[----:B-1----:R-:W2:Y:S04]  /*2c870*/  LDL.LU R230, [R1+0x234] ;  /* 0x0002340001e67983 */ /* 0x002ea80000300800 */
[----:B----4-:R-:W4:Y:S01]  /*2c880*/  LDL.LU R231, [R1+0x224] ;  /* 0x0002240001e77983 */ /* 0x010f220000300800 */
[----:B------:R-:W-:-:S03]  /*2c890*/  IMAD.WIDE R132, R3, 0x4, R4 ;  /* 0x0000000403847825 */ /* 0x000fc600078e0204 */
[----:B------:R-:W2:Y:S01]  /*2c8a0*/  LDL.LU R3, [R1+0x4e0] ;  /* 0x0004e00001037983 */ /* 0x000ea20000300800 */
[----:B------:R-:W-:Y:S02]  /*2c8b0*/  ISETP.LT.AND P0, PT, R221, c[0x0][0x178], !P0 ;  /* 0x00005e00dd007a0c */ /* 0x000fe40004701270 */
[----:B------:R-:W-:Y:S02]  /*2c8c0*/  ISETP.LT.AND P5, PT, R224, c[0x0][0x178], !P1 ;  /* 0x00005e00e0007a0c */ /* 0x000fe40004fa1270 */
[----:B------:R-:W-:Y:S02]  /*2c8d0*/  ISETP.LT.AND P3, PT, R223, c[0x0][0x178], !P1 ;  /* 0x00005e00df007a0c */ /* 0x000fe40004f61270 */
[----:B------:R-:W-:Y:S02]  /*2c8e0*/  ISETP.LT.AND P2, PT, R222, c[0x0][0x178], !P1 ;  /* 0x00005e00de007a0c */ /* 0x000fe40004f41270 */
[C---:B------:R-:W-:Y:S02]  /*2c8f0*/  IADD3 R134, R225.reuse, 0x36, RZ ;  /* 0x00000036e1867810 */ /* 0x040fe40007ffe0ff */
[----:B------:R-:W-:Y:S01]  /*2c900*/  IADD3 R218, R225, 0x35, RZ ;  /* 0x00000035e1da7810 */ /* 0x000fe20007ffe0ff */
[----:B------:R-:W-:Y:S01]  /*2c910*/  IMAD.WIDE R216, R0, 0x4, R8 ;  /* 0x0000000400d87825 */ /* 0x000fe200078e0208 */
[----:B------:R-:W-:Y:S01]  /*2c920*/  ISETP.GE.AND P6, PT, R134, c[0x0][0x17c], PT ;  /* 0x00005f0086007a0c */ /* 0x000fe20003fc6270 */
[----:B------:R-:W3:Y:S01]  /*2c930*/  LDL.LU R220, [R1+0x500] ;  /* 0x0005000001dc7983 */ /* 0x000ee20000300800 */
[----:B------:R-:W-:Y:S01]  /*2c940*/  ISETP.GE.AND P4, PT, R218, c[0x0][0x17c], PT ;  /* 0x00005f00da007a0c */ /* 0x000fe20003f86270 */
[----:B------:R-:W-:-:S02]  /*2c950*/  IMAD.WIDE R134, R0, 0x4, R10 ;  /* 0x0000000400867825 */ /* 0x000fc400078e020a */
[----:B------:R1:W-:Y:S02]  /*2c960*/  @P0 STG.E [R132.64], R228 ;  /* 0x000000e484000986 */ /* 0x0003e4000c101904 */
[----:B------:R-:W-:Y:S02]  /*2c970*/  IMAD.WIDE R218, R0, 0x4, R6 ;  /* 0x0000000400da7825 */ /* 0x000fe400078e0206 */
[----:B------:R-:W3:Y:S01]  /*2c980*/  LDL.LU R234, [R1+0x4c0] ;  /* 0x0004c00001ea7983 */ /* 0x000ee20000300800 */
[----:B------:R-:W-:-:S03]  /*2c990*/  ISETP.LT.AND P1, PT, R221, c[0x0][0x178], !P1 ;  /* 0x00005e00dd007a0c */ /* 0x000fc60004f21270 */
[----:B------:R1:W-:Y:S04]  /*2c9a0*/  @P5 STG.E [R134.64], R251 ;  /* 0x000000fb86005986 */ /* 0x0003e8000c101904 */
[----:B-1----:R-:W3:Y:S04]  /*2c9b0*/  LDL.LU R228, [R1+0x584] ;  /* 0x0005840001e47983 */ /* 0x002ee80000300800 */
[----:B------:R-:W3:Y:S01]  /*2c9c0*/  LDL.LU R251, [R1+0xe8c] ;  /* 0x000e8c0001fb7983 */ /* 0x000ee20000300800 */
[----:B------:R-:W-:-:S03]  /*2c9d0*/  IMAD.WIDE R132, R0, 0x4, R4 ;  /* 0x0000000400847825 */ /* 0x000fc600078e0204 */
[----:B--2---:R-:W-:Y:S04]  /*2c9e0*/  @P3 STG.E [R216.64], R3 ;  /* 0x00000003d8003986 */ /* 0x004fe8000c101904 */
[----:B------:R1:W-:Y:S01]  /*2c9f0*/  @P2 STG.E [R218.64], R235 ;  /* 0x000000ebda002986 */ /* 0x0003e2000c101904 */
[----:B------:R-:W-:-:S03]  /*2ca00*/  ISETP.LT.AND P2, PT, R224, c[0x0][0x178], !P4 ;  /* 0x00005e00e0007a0c */ /* 0x000fc60006741270 */
[----:B-1----:R-:W2:Y:S01]  /*2ca10*/  LDL.LU R218, [R1+0x580] ;  /* 0x0005800001da7983 */ /* 0x002ea20000300800 */
[----:B------:R-:W-:Y:S02]  /*2ca20*/  IADD3 R3, R0, c[0x0][0x198], RZ ;  /* 0x0000660000037a10 */ /* 0x000fe40007ffe0ff */
[----:B------:R-:W-:Y:S01]  /*2ca30*/  ISETP.LT.AND P3, PT, R223, c[0x0][0x178], !P4 ;  /* 0x00005e00df007a0c */ /* 0x000fe20006761270 */
[----:B------:R-:W2:Y:S04]  /*2ca40*/  LDL.LU R219, [R1+0x570] ;  /* 0x0005700001db7983 */ /* 0x000ea80000300800 */
[----:B------:R1:W-:Y:S01]  /*2ca50*/  @P1 STG.E [R132.64], R233 ;  /* 0x000000e984001986 */ /* 0x0003e2000c101904 */
[----:B------:R-:W-:Y:S01]  /*2ca60*/  ISETP.LT.AND P1, PT, R222, c[0x0][0x178], !P4 ;  /* 0x00005e00de007a0c */ /* 0x000fe20006721270 */
[----:B------:R-:W-:Y:S01]  /*2ca70*/  IMAD.WIDE R216, R3, 0x4, R10 ;  /* 0x0000000403d87825 */ /* 0x000fe200078e020a */
[----:B------:R-:W-:-:S03]  /*2ca80*/  ISETP.LT.AND P4, PT, R221, c[0x0][0x178], !P4 ;  /* 0x00005e00dd007a0c */ /* 0x000fc60006781270 */
[C---:B------:R-:W-:Y:S01]  /*2ca90*/  IMAD.WIDE R134, R3.reuse, 0x4, R6 ;  /* 0x0000000403867825 */ /* 0x040fe200078e0206 */
[----:B------:R3:W-:Y:S03]  /*2caa0*/  @P2 STG.E [R216.64], R229 ;  /* 0x000000e5d8002986 */ /* 0x0007e6000c101904 */
[C---:B-1----:R-:W-:Y:S01]  /*2cab0*/  IMAD.WIDE R132, R3.reuse, 0x4, R8 ;  /* 0x0000000403847825 */ /* 0x042fe200078e0208 */
[----:B---3--:R-:W3:Y:S03]  /*2cac0*/  LDL.LU R229, [R1+0x574] ;  /* 0x0005740001e57983 */ /* 0x008ee60000300800 */
[----:B------:R-:W-:Y:S01]  /*2cad0*/  IMAD.WIDE R216, R3, 0x4, R4 ;  /* 0x0000000403d87825 */ /* 0x000fe200078e0204 */
[----:B------:R-:W-:Y:S04]  /*2cae0*/  @P3 STG.E [R132.64], R232 ;  /* 0x000000e884003986 */ /* 0x000fe8000c101904 */
[----:B------:R1:W-:Y:S04]  /*2caf0*/  @P1 STG.E [R134.64], R230 ;  /* 0x000000e686001986 */ /* 0x0003e8000c101904 */
[----:B----4-:R4:W-:Y:S04]  /*2cb00*/  @P4 STG.E [R216.64], R231 ;  /* 0x000000e7d8004986 */ /* 0x0109e8000c101904 */
[----:B-1----:R-:W3:Y:S04]  /*2cb10*/  LDL.LU R230, [R1+0x504] ;  /* 0x0005040001e67983 */ /* 0x002ee80000300800 */
[----:B----4-:R-:W4:Y:S01]  /*2cb20*/  LDL.LU R231, [R1+0x4c4] ;  /* 0x0004c40001e77983 */ /* 0x010f220000300800 */
[----:B------:R-:W-:-:S02]  /*2cb30*/  IADD3 R0, R225, 0x37, RZ ;  /* 0x00000037e1007810 */ /* 0x000fc40007ffe0ff */
[----:B------:R-:W-:Y:S01]  /*2cb40*/  ISETP.LT.AND P5, PT, R224, c[0x0][0x178], !P6 ;  /* 0x00005e00e0007a0c */ /* 0x000fe200077a1270 */
[----:B------:R-:W4:Y:S01]  /*2cb50*/  LDL.LU R235, [R1+0x498] ;  /* 0x0004980001eb7983 */ /* 0x000f220000300800 */
[----:B------:R-:W-:Y:S02]  /*2cb60*/  ISETP.GE.AND P0, PT, R0, c[0x0][0x17c], PT ;  /* 0x00005f0000007a0c */ /* 0x000fe40003f06270 */
[----:B------:R-:W-:Y:S01]  /*2cb70*/  IADD3 R0, R3, c[0x0][0x198], RZ ;  /* 0x0000660003007a10 */ /* 0x000fe20007ffe0ff */
[----:B------:R-:W4:Y:S04]  /*2cb80*/  LDL.LU R233, [R1+0x488] ;  /* 0x0004880001e97983 */ /* 0x000f280000300800 */
[----:B------:R-:W-:Y:S01]  /*2cb90*/  IMAD.WIDE R132, R0, 0x4, R10 ;  /* 0x0000000400847825 */ /* 0x000fe200078e020a */
[----:B------:R-:W-:Y:S01]  /*2cba0*/  ISETP.LT.AND P1, PT, R223, c[0x0][0x178], !P6 ;  /* 0x00005e00df007a0c */ /* 0x000fe20007721270 */
[----:B------:R-:W4:Y:S01]  /*2cbb0*/  LDL.LU R232, [R1+0x208] ;  /* 0x0002080001e87983 */ /* 0x000f220000300800 */
[----:B------:R-:W-:-:S02]  /*2cbc0*/  ISETP.LT.AND P3, PT, R222, c[0x0][0x178], !P6 ;  /* 0x00005e00de007a0c */ /* 0x000fc40007761270 */
[----:B------:R-:W-:Y:S01]  /*2cbd0*/  IADD3 R216, R225, 0x38, RZ ;  /* 0x00000038e1d87810 */ /* 0x000fe20007ffe0ff */
[----:B------:R-:W-:Y:S01]  /*2cbe0*/  IMAD.WIDE R134, R0, 0x4, R8 ;  /* 0x0000000400867825 */ /* 0x000fe200078e0208 */
[----:B------:R-:W-:Y:S02]  /*2cbf0*/  ISETP.LT.AND P4, PT, R223, c[0x0][0x178], !P0 ;  /* 0x00005e00df007a0c */ /* 0x000fe40004781270 */
[----:B------:R-:W-:Y:S01]  /*2cc00*/  ISETP.GE.AND P2, PT, R216, c[0x0][0x17c], PT ;  /* 0x00005f00d8007a0c */ /* 0x000fe20003f46270 */
[C---:B------:R-:W-:Y:S01]  /*2cc10*/  IMAD.WIDE R216, R0.reuse, 0x4, R4 ;  /* 0x0000000400d87825 */ /* 0x040fe200078e0204 */
[----:B------:R-:W-:Y:S01]  /*2cc20*/  IADD3 R3, R0, c[0x0][0x198], RZ ;  /* 0x0000660000037a10 */ /* 0x000fe20007ffe0ff */
[----:B--2---:R1:W-:Y:S01]  /*2cc30*/  @P5 STG.E [R132.64], R218 ;  /* 0x000000da84005986 */ /* 0x0043e2000c101904 */
[----:B------:R-:W-:Y:S02]  /*2cc40*/  ISETP.LT.AND P5, PT, R221, c[0x0][0x178], !P6 ;  /* 0x00005e00dd007a0c */ /* 0x000fe400077a1270 */
[----:B------:R-:W-:Y:S01]  /*2cc50*/  ISETP.LT.AND P6, PT, R224, c[0x0][0x178], !P0 ;  /* 0x00005e00e0007a0c */ /* 0x000fe200047c1270 */
[----:B------:R2:W-:Y:S01]  /*2cc60*/  @P1 STG.E [R134.64], R219 ;  /* 0x000000db86001986 */ /* 0x0005e2000c101904 */
[----:B-1----:R-:W-:-:S04]  /*2cc70*/  IMAD.WIDE R132, R0, 0x4, R6 ;  /* 0x0000000400847825 */ /* 0x002fc800078e0206 */
[----:B--2---:R-:W-:Y:S01]  /*2cc80*/  IMAD.WIDE R134, R3, 0x4, R10 ;  /* 0x0000000403867825 */ /* 0x004fe200078e020a */
[----:B------:R1:W-:Y:S04]  /*2cc90*/  @P3 STG.E [R132.64], R220 ;  /* 0x000000dc84003986 */ /* 0x0003e8000c101904 */
[----:B------:R-:W-:Y:S01]  /*2cca0*/  @P5 STG.E [R216.64], R234 ;  /* 0x000000ead8005986 */ /* 0x000fe2000c101904 */
[----:B------:R-:W-:-:S03]  /*2ccb0*/  ISETP.LT.AND P5, PT, R222, c[0x0][0x178], !P0 ;  /* 0x00005e00de007a0c */ /* 0x000fc600047a1270 */
[----:B------:R2:W-:Y:S01]  /*2ccc0*/  @P6 STG.E [R134.64], R228 ;  /* 0x000000e486006986 */ /* 0x0005e2000c101904 */
[----:B-1----:R-:W-:Y:S01]  /*2ccd0*/  IMAD.WIDE R132, R3, 0x4, R8 ;  /* 0x0000000403847825 */ /* 0x002fe200078e0208 */
[----:B------:R-:W-:-:S04]  /*2cce0*/  ISETP.LT.AND P0, PT, R221, c[0x0][0x178], !P0 ;  /* 0x00005e00dd007a0c */ /* 0x000fc80004701270 */
[----:B---3--:R1:W-:Y:S04]  /*2ccf0*/  @P4 STG.E [R132.64], R229 ;  /* 0x000000e584004986 */ /* 0x0083e8000c101904 */
[----:B--2---:R-:W2:Y:S01]  /*2cd00*/  LDL.LU R228, [R1+0x1a8] ;  /* 0x0001a80001e47983 */ /* 0x004ea20000300800 */
[----:B------:R-:W-:-:S03]  /*2cd10*/  IMAD.WIDE R134, R3, 0x4, R4 ;  /* 0x0000000403867825 */ /* 0x000fc600078e0204 */
[----:B-1----:R-:W3:Y:S01]  /*2cd20*/  LDL.LU R229, [R1+0x49c] ;  /* 0x00049c0001e57983 */ /* 0x002ee20000300800 */
[----:B------:R-:W-:-:S03]  /*2cd30*/  IMAD.WIDE R132, R3, 0x4, R6 ;  /* 0x0000000403847825 */ /* 0x000fc600078e0206 */
[----:B------:R-:W3:Y:S04]  /*2cd40*/  LDL.LU R234, [R1+0x48c] ;  /* 0x00048c0001ea7983 */ /* 0x000ee80000300800 */
[----:B------:R1:W-:Y:S04]  /*2cd50*/  @P5 STG.E [R132.64], R230 ;  /* 0x000000e684005986 */ /* 0x0003e8000c101904 */
[----:B----4-:R4:W-:Y:S04]  /*2cd60*/  @P0 STG.E [R134.64], R231 ;  /* 0x000000e786000986 */ /* 0x0109e8000c101904 */
[----:B-1----:R-:W3:Y:S04]  /*2cd70*/  LDL.LU R230, [R1+0x20c] ;  /* 0x00020c0001e67983 */ /* 0x002ee80000300800 */
[----:B----4-:R-:W4:Y:S01]  /*2cd80*/  LDL.LU R231, [R1+0x1ac] ;  /* 0x0001ac0001e77983 */ /* 0x010f220000300800 */
[----:B------:R-:W-:-:S02]  /*2cd90*/  ISETP.LT.AND P1, PT, R224, c[0x0][0x178], !P2 ;  /* 0x00005e00e0007a0c */ /* 0x000fc40005721270 */
[----:B------:R-:W-:Y:S01]  /*2cda0*/  ISETP.LT.AND P3, PT, R223, c[0x0][0x178], !P2 ;  /* 0x00005e00df007a0c */ /* 0x000fe20005761270 */
[----:B------:R-:W4:Y:S01]  /*2cdb0*/  LDL.LU R219, [R1+0x4b8] ;  /* 0x0004b80001db7983 */ /* 0x000f220000300800 */
[----:B------:R-:W-:Y:S02]  /*2cdc0*/  IADD3 R0, R225, 0x39, RZ ;  /* 0x00000039e1007810 */ /* 0x000fe40007ffe0ff */
[----:B------:R-:W-:Y:S02]  /*2cdd0*/  ISETP.LT.AND P6, PT, R222, c[0x0][0x178], !P2 ;  /* 0x00005e00de007a0c */ /* 0x000fe400057c1270 */
[----:B------:R-:W-:Y:S02]  /*2cde0*/  IADD3 R3, R3, c[0x0][0x198], RZ ;  /* 0x0000660003037a10 */ /* 0x000fe40007ffe0ff */
[----:B------:R-:W-:Y:S02]  /*2cdf0*/  IADD3 R216, R225, 0x3a, RZ ;  /* 0x0000003ae1d87810 */ /* 0x000fe40007ffe0ff */
[----:B------:R-:W-:Y:S01]  /*2ce00*/  ISETP.GE.AND P4, PT, R0, c[0x0][0x17c], PT ;  /* 0x00005f0000007a0c */ /* 0x000fe20003f86270 */
[----:B------:R-:W-:Y:S01]  /*2ce10*/  IMAD.WIDE R132, R3, 0x4, R10 ;  /* 0x0000000403847825 */ /* 0x000fe200078e020a */
[----:B------:R-:W-:-:S02]  /*2ce20*/  ISETP.LT.AND P2, PT, R221, c[0x0][0x178], !P2 ;  /* 0x00005e00dd007a0c */ /* 0x000fc40005741270 */
[----:B------:R-:W-:Y:S01]  /*2ce30*/  ISETP.GE.AND P5, PT, R216, c[0x0][0x17c], PT ;  /* 0x00005f00d8007a0c */ /* 0x000fe20003fa6270 */
[----:B------:R-:W-:Y:S01]  /*2ce40*/  IMAD.WIDE R134, R3, 0x4, R8 ;  /* 0x0000000403867825 */ /* 0x000fe200078e0208 */
[----:B------:R-:W-:-:S03]  /*2ce50*/  ISETP.LT.AND P0, PT, R224, c[0x0][0x178], !P4 ;  /* 0x00005e00e0007a0c */ /* 0x000fc60006701270 */
[C---:B------:R-:W-:Y:S01]  /*2ce60*/  IMAD.WIDE R216, R3.reuse, 0x4, R6 ;  /* 0x0000000403d87825 */ /* 0x040fe200078e0206 */
[----:B------:R1:W-:Y:S01]  /*2ce70*/  @P1 STG.E [R132.64], R235 ;  /* 0x000000eb84001986 */ /* 0x0003e2000c101904 */
[----:B------:R-:W-:Y:S02]  /*2ce80*/  IADD3 R0, R3, c[0x0][0x198], RZ ;  /* 0x0000660003007a10 */ /* 0x000fe40007ffe0ff */
[----:B------:R-:W-:Y:S01]  /*2ce90*/  ISETP.LT.AND P1, PT, R223, c[0x0][0x178], !P4 ;  /* 0x00005e00df007a0c */ /* 0x000fe20006721270 */
[----:B------:R1:W-:Y:S04]  /*2cea0*/  @P3 STG.E [R134.64], R233 ;  /* 0x000000e986003986 */ /* 0x0003e8000c101904 */
[----:B------:R1:W-:Y:S01]  /*2ceb0*/  @P6 STG.E [R216.64], R232 ;  /* 0x000000e8d8006986 */ /* 0x0003e2000c101904 */
[----:B------:R-:W-:Y:S01]  /*2cec0*/  ISETP.LT.AND P6, PT, R222, c[0x0][0x178], !P4 ;  /* 0x00005e00de007a0c */ /* 0x000fe200067c1270 */
[----:B-1----:R-:W-:-:S02]  /*2ced0*/  IMAD.WIDE R132, R3, 0x4, R4 ;  /* 0x0000000403847825 */ /* 0x002fc400078e0204 */
[----:B------:R-:W4:Y:S02]  /*2cee0*/  LDL.LU R233, [R1+0x4a8] ;  /* 0x0004a80001e97983 */ /* 0x000f240000300800 */
[----:B------:R-:W-:Y:S01]  /*2cef0*/  IMAD.WIDE R134, R0, 0x4, R10 ;  /* 0x0000000400867825 */ /* 0x000fe200078e020a */
[----:B------:R-:W-:Y:S01]  /*2cf00*/  ISETP.LT.AND P4, PT, R221, c[0x0][0x178], !P4 ;  /* 0x00005e00dd007a0c */ /* 0x000fe20006781270 */
[----:B------:R-:W4:Y:S01]  /*2cf10*/  LDL.LU R232, [R1+0x218] ;  /* 0x0002180001e87983 */ /* 0x000f220000300800 */
        /* <DEDUP_REMOVED lines=9> */
[----:B------:R-:W-:Y:S04]  /*2cfb0*/  @P1 STG.E [R132.64], R234 ;  /* 0x000000ea84001986 */ /* 0x000fe8000c101904 */
[----:B------:R1:W-:Y:S04]  /*2cfc0*/  @P6 STG.E [R134.64], R230 ;  /* 0x000000e686006986 */ /* 0x0003e8000c101904 */
[----:B----4-:R4:W-:Y:S04]  /*2cfd0*/  @P4 STG.E [R216.64], R231 ;  /* 0x000000e7d8004986 */ /* 0x0109e8000c101904 */
[----:B-1----:R-:W2:Y:S04]  /*2cfe0*/  LDL.LU R230, [R1+0x4ac] ;  /* 0x0004ac0001e67983 */ /* 0x002ea80000300800 */
[----:B------:R-:W2:Y:S04]  /*2cff0*/  LDL.LU R220, [R1+0x21c] ;  /* 0x00021c0001dc7983 */ /* 0x000ea80000300800 */
[----:B----4-:R-:W4:Y:S01]  /*2d000*/  LDL.LU R231, [R1+0x1c] ;  /* 0x00001c0001e77983 */ /* 0x010f220000300800 */
        /* <DEDUP_REMOVED lines=11> */
[C---:B------:R-:W-:Y:S01]  /*2d0c0*/  IMAD.WIDE R134, R3.reuse, 0x4, R8 ;  /* 0x0000000403867825 */ /* 0x040fe200078e0208 */
[----:B------:R-:W-:Y:S01]  /*2d0d0*/  ISETP.LT.AND P4, PT, R224, c[0x0][0x178], !P3 ;  /* 0x00005e00e0007a0c */ /* 0x000fe20005f81270 */
[----:B------:R1:W-:Y:S01]  /*2d0e0*/  @P0 STG.E [R132.64], R219 ;  /* 0x000000db84000986 */ /* 0x0003e2000c101904 */
[----:B------:R-:W-:Y:S02]  /*2d0f0*/  ISETP.GE.AND P0, PT, R0, c[0x0][0x17c], PT ;  /* 0x00005f0000007a0c */ /* 0x000fe40003f06270 */
[C---:B------:R-:W-:Y:S01]  /*2d100*/  IADD3 R0, R3.reuse, c[0x0][0x198], RZ ;  /* 0x0000660003007a10 */ /* 0x040fe20007ffe0ff */
[----:B------:R-:W-:Y:S01]  /*2d110*/  IMAD.WIDE R216, R3, 0x4, R4 ;  /* 0x0000000403d87825 */ /* 0x000fe200078e0204 */
[----:B------:R1:W-:Y:S01]  /*2d120*/  @P1 STG.E [R134.64], R233 ;  /* 0x000000e986001986 */ /* 0x0003e2000c101904 */
[----:B------:R-:W-:Y:S02]  /*2d130*/  ISETP.LT.AND P1, PT, R223, c[0x0][0x178], !P3 ;  /* 0x00005e00df007a0c */ /* 0x000fe40005f21270 */
[----:B-1----:R-:W-:-:S04]  /*2d140*/  IMAD.WIDE R132, R3, 0x4, R6 ;  /* 0x0000000403847825 */ /* 0x002fc800078e0206 */
[C---:B------:R-:W-:Y:S01]  /*2d150*/  IMAD.WIDE R134, R0.reuse, 0x4, R10 ;  /* 0x0000000400867825 */ /* 0x040fe200078e020a */
[----:B------:R1:W-:Y:S04]  /*2d160*/  @P6 STG.E [R132.64], R232 ;  /* 0x000000e884006986 */ /* 0x0003e8000c101904 */
        /* <DEDUP_REMOVED lines=8> */
[----:B------:R-:W-:-:S04]  /*2d1f0*/  IMAD.WIDE R216, R0, 0x4, R4 ;  /* 0x0000000400d87825 */ /* 0x000fc800078e0204 */
[----:B--2---:R-:W-:Y:S01]  /*2d200*/  IMAD.WIDE R134, R0, 0x4, R8 ;  /* 0x0000000400867825 */ /* 0x004fe200078e0208 */
[----:B------:R-:W2:Y:S04]  /*2d210*/  LDL.LU R229, [R1+0x4ec] ;  /* 0x0004ec0001e57983 */ /* 0x000ea80000300800 */
[----:B------:R1:W-:Y:S04]  /*2d220*/  @P1 STG.E [R134.64], R230 ;  /* 0x000000e686001986 */ /* 0x0003e8000c101904 */
[----:B------:R-:W-:Y:S04]  /*2d230*/  @P5 STG.E [R132.64], R220 ;  /* 0x000000dc84005986 */ /* 0x000fe8000c101904 */
[----:B-1----:R-:W2:Y:S04]  /*2d240*/  LDL.LU R230, [R1+0x23c] ;  /* 0x00023c0001e67983 */ /* 0x002ea80000300800 */
[----:B----4-:R1:W-:Y:S04]  /*2d250*/  @P3 STG.E [R216.64], R231 ;  /* 0x000000e7d8003986 */ /* 0x0103e8000c101904 */
[----:B-1----:R-:W4:Y:S01]  /*2d260*/  LDL.LU R231, [R1+0x22c] ;  /* 0x00022c0001e77983 */ /* 0x002f220000300800 */
[----:B------:R-:W-:-:S02]  /*2d270*/  ISETP.LT.AND P6, PT, R224, c[0x0][0x178], !P2 ;  /* 0x00005e00e0007a0c */ /* 0x000fc400057c1270 */
[----:B------:R-:W-:Y:S02]  /*2d280*/  ISETP.LT.AND P4, PT, R223, c[0x0][0x178], !P2 ;  /* 0x00005e00df007a0c */ /* 0x000fe40005781270 */
        /* <DEDUP_REMOVED lines=13> */
[----:B-1----:R-:W-:Y:S01]  /*2d360*/  IMAD.WIDE R134, R3, 0x4, R4 ;  /* 0x0000000403867825 */ /* 0x002fe200078e0204 */
[----:B------:R-:W-:Y:S01]  /*2d370*/  IADD3 R220, R225, 0x3f, RZ ;  /* 0x0000003fe1dc7810 */ /* 0x000fe20007ffe0ff */
[----:B------:R-:W4:Y:S02]  /*2d380*/  LDL.LU R235, [R1+0x58c] ;  /* 0x00058c0001eb7983 */ /* 0x000f240000300800 */
[----:B------:R-:W-:Y:S01]  /*2d390*/  IMAD.WIDE R132, R3, 0x4, R6 ;  /* 0x0000000403847825 */ /* 0x000fe200078e0206 */
[----:B------:R-:W-:Y:S01]  /*2d3a0*/  ISETP.GE.AND P1, PT, R218, c[0x0][0x17c], PT ;  /* 0x00005f00da007a0c */ /* 0x000fe20003f26270 */
[----:B------:R-:W4:Y:S02]  /*2d3b0*/  LDL.LU R234, [R1+0x57c] ;  /* 0x00057c0001ea7983 */ /* 0x000f240000300800 */
[C---:B------:R-:W-:Y:S02]  /*2d3c0*/  IMAD.WIDE R216, R0.reuse, 0x4, R10 ;  /* 0x0000000400d87825 */ /* 0x040fe400078e020a */
[----:B------:R1:W-:Y:S02]  /*2d3d0*/  @P3 STG.E [R132.64], R233 ;  /* 0x000000e984003986 */ /* 0x0003e4000c101904 */
[----:B------:R-:W-:-:S02]  /*2d3e0*/  IMAD.WIDE R218, R0, 0x4, R8 ;  /* 0x0000000400da7825 */ /* 0x000fc400078e0208 */
[----:B------:R1:W-:Y:S01]  /*2d3f0*/  @P2 STG.E [R134.64], R232 ;  /* 0x000000e886002986 */ /* 0x0003e2000c101904 */
[----:B------:R-:W-:Y:S02]  /*2d400*/  ISETP.GE.AND P3, PT, R220, c[0x0][0x17c], PT ;  /* 0x00005f00dc007a0c */ /* 0x000fe40003f66270 */
[----:B------:R-:W-:Y:S01]  /*2d410*/  IADD3 R220, R225, 0x40, RZ ;  /* 0x00000040e1dc7810 */ /* 0x000fe20007ffe0ff */
[----:B-1----:R-:W-:Y:S01]  /*2d420*/  IMAD.WIDE R132, R0, 0x4, R6 ;  /* 0x0000000400847825 */ /* 0x002fe200078e0206 */
[----:B------:R-:W4:Y:S01]  /*2d430*/  LDL.LU R233, [R1+0x50c] ;  /* 0x00050c0001e97983 */ /* 0x000f220000300800 */
[----:B------:R-:W-:Y:S02]  /*2d440*/  ISETP.LT.AND P2, PT, R222, c[0x0][0x178], !P1 ;  /* 0x00005e00de007a0c */ /* 0x000fe40004f41270 */
[----:B------:R-:W-:Y:S01]  /*2d450*/  IADD3 R3, R0, c[0x0][0x198], RZ ;  /* 0x0000660000037a10 */ /* 0x000fe20007ffe0ff */
[----:B------:R-:W4:Y:S04]  /*2d460*/  LDL.LU R232, [R1+0x4cc] ;  /* 0x0004cc0001e87983 */ /* 0x000f280000300800 */
[----:B---3--:R1:W-:Y:S01]  /*2d470*/  @P6 STG.E [R216.64], R228 ;  /* 0x000000e4d8006986 */ /* 0x0083e2000c101904 */
[----:B------:R-:W-:-:S03]  /*2d480*/  ISETP.LT.AND P6, PT, R224, c[0x0][0x178], !P1 ;  /* 0x00005e00e0007a0c */ /* 0x000fc60004fc1270 */
[----:B--2---:R-:W-:Y:S01]  /*2d490*/  @P5 STG.E [R218.64], R229 ;  /* 0x000000e5da005986 */ /* 0x004fe2000c101904 */
[----:B------:R-:W-:-:S03]  /*2d4a0*/  ISETP.LT.AND P5, PT, R223, c[0x0][0x178], !P1 ;  /* 0x00005e00df007a0c */ /* 0x000fc60004fa1270 */
[----:B-1----:R-:W2:Y:S04]  /*2d4b0*/  LDL.LU R228, [R1+0x560] ;  /* 0x0005600001e47983 */ /* 0x002ea80000300800 */
[----:B------:R1:W-:Y:S01]  /*2d4c0*/  @P4 STG.E [R132.64], R230 ;  /* 0x000000e684004986 */ /* 0x0003e2000c101904 */
[----:B------:R-:W-:Y:S02]  /*2d4d0*/  ISETP.LT.AND P4, PT, R221, c[0x0][0x178], !P1 ;  /* 0x00005e00dd007a0c */ /* 0x000fe40004f81270 */
[----:B------:R-:W-:Y:S01]  /*2d4e0*/  ISETP.GE.AND P1, PT, R220, c[0x0][0x17c], PT ;  /* 0x00005f00dc007a0c */ /* 0x000fe20003f26270 */
[----:B-1----:R-:W-:Y:S02]  /*2d4f0*/  IMAD.WIDE R132, R0, 0x4, R4 ;  /* 0x0000000400847825 */ /* 0x002fe400078e0204 */
[----:B------:R-:W3:Y:S04]  /*2d500*/  LDL.LU R0, [R1+0x508] ;  /* 0x0005080001007983 */ /* 0x000ee80000300800 */
[----:B------:R-:W2:Y:S04]  /*2d510*/  LDL.LU R220, [R1+0x4c8] ;  /* 0x0004c80001dc7983 */ /* 0x000ea80000300800 */
[----:B----4-:R1:W-:Y:S04]  /*2d520*/  @P0 STG.E [R132.64], R231 ;  /* 0x000000e784000986 */ /* 0x0103e8000c101904 */
[----:B-1----:R-:W4:Y:S04]  /*2d530*/  LDL.LU R132, [R1+0x588] ;  /* 0x0005880001847983 */ /* 0x002f280000300800 */
[----:B------:R-:W2:Y:S04]  /*2d540*/  LDL.LU R133, [R1+0x578] ;  /* 0x0005780001857983 */ /* 0x000ea80000300800 */
[----:B------:R-:W3:Y:S04]  /*2d550*/  LDL.LU R229, [R1+0x190] ;  /* 0x0001900001e57983 */ /* 0x000ee80000300800 */
[----:B------:R-:W3:Y:S04]  /*2d560*/  LDL.LU R230, [R1+0x564] ;  /* 0x0005640001e67983 */ /* 0x000ee80000300800 */
[----:B------:R-:W3:Y:S01]  /*2d570*/  LDL.LU R231, [R1+0x194] ;  /* 0x0001940001e77983 */ /* 0x000ee20000300800 */
[----:B------:R-:W-:-:S04]  /*2d580*/  IMAD.WIDE R134, R3, 0x4, R10 ;  /* 0x0000000403867825 */ /* 0x000fc800078e020a */
[----:B------:R-:W-:-:S04]  /*2d590*/  IMAD.WIDE R216, R3, 0x4, R8 ;  /* 0x0000000403d87825 */ /* 0x000fc800078e0208 */
[----:B------:R-:W-:Y:S01]  /*2d5a0*/  IMAD.WIDE R218, R3, 0x4, R6 ;  /* 0x0000000403da7825 */ /* 0x000fe200078e0206 */
[----:B------:R-:W-:Y:S01]  /*2d5b0*/  ISETP.LT.AND P0, PT, R223, c[0x0][0x178], !P3 ;  /* 0x00005e00df007a0c */ /* 0x000fe20005f01270 */
[----:B----4-:R-:W-:Y:S04]  /*2d5c0*/  @P6 STG.E [R134.64], R132 ;  /* 0x0000008486006986 */ /* 0x010fe8000c101904 */
[----:B--2---:R1:W-:Y:S01]  /*2d5d0*/  @P5 STG.E [R216.64], R133 ;  /* 0x00000085d8005986 */ /* 0x0043e2000c101904 */
[----:B------:R-:W-:Y:S02]  /*2d5e0*/  ISETP.LT.AND P5, PT, R224, c[0x0][0x178], !P3 ;  /* 0x00005e00e0007a0c */ /* 0x000fe40005fa1270 */
[----:B------:R-:W-:Y:S01]  /*2d5f0*/  ISETP.LT.AND P6, PT, R222, c[0x0][0x178], !P3 ;  /* 0x00005e00de007a0c */ /* 0x000fe20005fc1270 */
[----:B---3--:R2:W-:Y:S01]  /*2d600*/  @P2 STG.E [R218.64], R0 ;  /* 0x00000000da002986 */ /* 0x0085e2000c101904 */
[----:B------:R-:W-:Y:S01]  /*2d610*/  ISETP.LT.AND P3, PT, R221, c[0x0][0x178], !P3 ;  /* 0x00005e00dd007a0c */ /* 0x000fe20005f61270 */
[C---:B-1----:R-:W-:Y:S01]  /*2d620*/  IMAD.WIDE R132, R3.reuse, 0x4, R4 ;  /* 0x0000000403847825 */ /* 0x042fe200078e0204 */
[----:B------:R-:W-:-:S02]  /*2d630*/  IADD3 R3, R3, c[0x0][0x198], RZ ;  /* 0x0000660003037a10 */ /* 0x000fc40007ffe0ff */
[----:B--2---:R-:W-:Y:S02]  /*2d640*/  IADD3 R0, R225, 0x41, RZ ;  /* 0x00000041e1007810 */ /* 0x004fe40007ffe0ff */
[----:B------:R1:W-:Y:S01]  /*2d650*/  @P4 STG.E [R132.64], R220 ;  /* 0x000000dc84004986 */ /* 0x0003e2000c101904 */
[----:B------:R-:W-:Y:S01]  /*2d660*/  ISETP.LT.AND P4, PT, R224, c[0x0][0x178], !P1 ;  /* 0x00005e00e0007a0c */ /* 0x000fe20004f81270 */
[C---:B------:R-:W-:Y:S01]  /*2d670*/  IMAD.WIDE R218, R3.reuse, 0x4, R10 ;  /* 0x0000000403da7825 */ /* 0x040fe200078e020a */
[----:B------:R-:W-:Y:S02]  /*2d680*/  ISETP.GE.AND P2, PT, R0, c[0x0][0x17c], PT ;  /* 0x00005f0000007a0c */ /* 0x000fe40003f46270 */
[C---:B------:R-:W-:Y:S01]  /*2d690*/  IADD3 R0, R3.reuse, c[0x0][0x198], RZ ;  /* 0x0000660003007a10 */ /* 0x040fe20007ffe0ff */
[C---:B------:R-:W-:Y:S01]  /*2d6a0*/  IMAD.WIDE R216, R3.reuse, 0x4, R8 ;  /* 0x0000000403d87825 */ /* 0x040fe200078e0208 */
[----:B------:R2:W-:Y:S03]  /*2d6b0*/  @P5 STG.E [R218.64], R235 ;  /* 0x000000ebda005986 */ /* 0x0005e6000c101904 */
[C---:B------:R-:W-:Y:S01]  /*2d6c0*/  IMAD.WIDE R134, R3.reuse, 0x4, R6 ;  /* 0x0000000403867825 */ /* 0x040fe200078e0206 */
[----:B------:R-:W-:Y:S03]  /*2d6d0*/  @P0 STG.E [R216.64], R234 ;  /* 0x000000ead8000986 */ /* 0x000fe6000c101904 */
[----:B-1----:R-:W-:Y:S01]  /*2d6e0*/  IMAD.WIDE R132, R3, 0x4, R4 ;  /* 0x0000000403847825 */ /* 0x002fe200078e0204 */
[----:B------:R1:W-:Y:S03]  /*2d6f0*/  @P6 STG.E [R134.64], R233 ;  /* 0x000000e986006986 */ /* 0x0003e6000c101904 */
[----:B--2---:R-:W-:Y:S01]  /*2d700*/  IMAD.WIDE R218, R0, 0x4, R10 ;  /* 0x0000000400da7825 */ /* 0x004fe200078e020a */
[----:B------:R2:W-:Y:S01]  /*2d710*/  @P3 STG.E [R132.64], R232 ;  /* 0x000000e884003986 */ /* 0x0005e2000c101904 */
[----:B------:R-:W-:-:S03]  /*2d720*/  ISETP.LT.AND P3, PT, R223, c[0x0][0x178], !P1 ;  /* 0x00005e00df007a0c */ /* 0x000fc60004f61270 */
[----:B------:R3:W-:Y:S01]  /*2d730*/  @P4 STG.E [R218.64], R228 ;  /* 0x000000e4da004986 */ /* 0x0007e2000c101904 */
[----:B------:R-:W-:Y:S02]  /*2d740*/  ISETP.LT.AND P4, PT, R222, c[0x0][0x178], !P1 ;  /* 0x00005e00de007a0c */ /* 0x000fe40004f81270 */
[----:B------:R-:W-:Y:S01]  /*2d750*/  ISETP.LT.AND P0, PT, R221, c[0x0][0x178], !P1 ;  /* 0x00005e00dd007a0c */ /* 0x000fe20004f01270 */
[----:B-1----:R-:W4:Y:S01]  /*2d760*/  LDL.LU R233, [R1+0x550] ;  /* 0x0005500001e97983 */ /* 0x002f220000300800 */
[----:B------:R-:W-:Y:S02]  /*2d770*/  ISETP.LT.AND P6, PT, R224, c[0x0][0x178], !P2 ;  /* 0x00005e00e0007a0c */ /* 0x000fe400057c1270 */
[----:B--2---:R-:W-:Y:S01]  /*2d780*/  IADD3 R132, R225, 0x42, RZ ;  /* 0x00000042e1847810 */ /* 0x004fe20007ffe0ff */
[----:B------:R-:W2:Y:S01]  /*2d790*/  LDL.LU R232, [R1] ;  /* 0x0000000001e87983 */ /* 0x000ea20000300800 */
[C---:B------:R-:W-:Y:S01]  /*2d7a0*/  IADD3 R3, R0.reuse, c[0x0][0x198], RZ ;  /* 0x0000660000037a10 */ /* 0x040fe20007ffe0ff */
[----:B------:R-:W-:Y:S01]  /*2d7b0*/  IMAD.WIDE R134, R0, 0x4, R8 ;  /* 0x0000000400867825 */ /* 0x000fe200078e0208 */
[----:B------:R-:W-:Y:S01]  /*2d7c0*/  ISETP.GE.AND P1, PT, R132, c[0x0][0x17c], PT ;  /* 0x00005f0084007a0c */ /* 0x000fe20003f26270 */
[----:B---3--:R-:W3:Y:S02]  /*2d7d0*/  LDL.LU R228, [R1+0x554] ;  /* 0x0005540001e47983 */ /* 0x008ee40000300800 */
[----:B------:R-:W-:-:S04]  /*2d7e0*/  IMAD.WIDE R132, R0, 0x4, R6 ;  /* 0x0000000400847825 */ /* 0x000fc800078e0206 */
[----:B------:R-:W-:Y:S01]  /*2d7f0*/  IMAD.WIDE R216, R0, 0x4, R4 ;  /* 0x0000000400d87825 */ /* 0x000fe200078e0204 */
[----:B------:R-:W-:Y:S03]  /*2d800*/  @P3 STG.E [R134.64], R229 ;  /* 0x000000e586003986 */ /* 0x000fe6000c101904 */
[----:B------:R-:W-:Y:S01]  /*2d810*/  IMAD.WIDE R218, R3, 0x4, R10 ;  /* 0x0000000403da7825 */ /* 0x000fe200078e020a */
[----:B------:R-:W-:Y:S04]  /*2d820*/  @P4 STG.E [R132.64], R240 ;  /* 0x000000f084004986 */ /* 0x000fe8000c101904 */
[----:B------:R-:W-:Y:S04]  /*2d830*/  @P0 STG.E [R216.64], R36 ;  /* 0x00000024d8000986 */ /* 0x000fe8000c101904 */
[----:B------:R1:W-:Y:S01]  /*2d840*/  @P6 STG.E [R218.64], R230 ;  /* 0x000000e6da006986 */ /* 0x0003e2000c101904 */
[----:B------:R-:W-:-:S03]  /*2d850*/  ISETP.LT.AND P5, PT, R223, c[0x0][0x178], !P2 ;  /* 0x00005e00df007a0c */ /* 0x000fc600057a1270 */
[----:B-1----:R-:W3:Y:S01]  /*2d860*/  LDL.LU R230, [R1+0x4] ;  /* 0x0000040001e67983 */ /* 0x002ee20000300800 */
[----:B------:R-:W-:-:S03]  /*2d870*/  IMAD.WIDE R134, R3, 0x4, R8 ;  /* 0x0000000403867825 */ /* 0x000fc600078e0208 */
[----:B------:R-:W3:Y:S06]  /*2d880*/  LDL.LU R229, [R1+0x4f0] ;  /* 0x0004f00001e57983 */ /* 0x000eec0000300800 */
[----:B------:R1:W-:Y:S04]  /*2d890*/  @P5 STG.E [R134.64], R231 ;  /* 0x000000e786005986 */ /* 0x0003e8000c101904 */
[----:B-1----:R-:W3:Y:S01]  /*2d8a0*/  LDL.LU R231, [R1+0x4f4] ;  /* 0x0004f40001e77983 */ /* 0x002ee20000300800 */
[----:B------:R-:W-:-:S02]  /*2d8b0*/  ISETP.LT.AND P3, PT, R222, c[0x0][0x178], !P2 ;  /* 0x00005e00de007a0c */ /* 0x000fc40005761270 */
[----:B------:R-:W-:Y:S02]  /*2d8c0*/  ISETP.LT.AND P2, PT, R221, c[0x0][0x178], !P2 ;  /* 0x00005e00dd007a0c */ /* 0x000fe40005741270 */
[----:B------:R-:W-:Y:S02]  /*2d8d0*/  ISETP.LT.AND P5, PT, R224, c[0x0][0x178], !P1 ;  /* 0x00005e00e0007a0c */ /* 0x000fe40004fa1270 */
[C---:B------:R-:W-:Y:S01]  /*2d8e0*/  IADD3 R0, R3.reuse, c[0x0][0x198], RZ ;  /* 0x0000660003007a10 */ /* 0x040fe20007ffe0ff */
[----:B------:R-:W-:Y:S01]  /*2d8f0*/  IMAD.WIDE R132, R3, 0x4, R6 ;  /* 0x0000000403847825 */ /* 0x000fe200078e0206 */
[----:B------:R-:W-:Y:S02]  /*2d900*/  IADD3 R36, R225, 0x43, RZ ;  /* 0x00000043e1247810 */ /* 0x000fe40007ffe0ff */
[----:B------:R-:W-:Y:S01]  /*2d910*/  ISETP.LT.AND P0, PT, R223, c[0x0][0x178], !P1 ;  /* 0x00005e00df007a0c */ /* 0x000fe20004f01270 */
[----:B------:R-:W-:Y:S01]  /*2d920*/  IMAD.WIDE R134, R3, 0x4, R4 ;  /* 0x0000000403867825 */ /* 0x000fe200078e0204 */
[----:B------:R-:W-:-:S02]  /*2d930*/  ISETP.LT.AND P4, PT, R222, c[0x0][0x178], !P1 ;  /* 0x00005e00de007a0c */ /* 0x000fc40004f81270 */
[----:B------:R-:W-:Y:S01]  /*2d940*/  ISETP.GE.AND P6, PT, R36, c[0x0][0x17c], PT ;  /* 0x00005f0024007a0c */ /* 0x000fe20003fc6270 */
[----:B------:R-:W-:Y:S01]  /*2d950*/  IMAD.WIDE R216, R0, 0x4, R10 ;  /* 0x0000000400d87825 */ /* 0x000fe200078e020a */
[----:B------:R1:W-:Y:S01]  /*2d960*/  @P3 STG.E [R132.64], R241 ;  /* 0x000000f184003986 */ /* 0x0003e2000c101904 */
[----:B------:R-:W-:-:S03]  /*2d970*/  ISETP.LT.AND P1, PT, R221, c[0x0][0x178], !P1 ;  /* 0x00005e00dd007a0c */ /* 0x000fc60004f21270 */
[----:B------:R1:W-:Y:S01]  /*2d980*/  @P2 STG.E [R134.64], R37 ;  /* 0x0000002586002986 */ /* 0x0003e2000c101904 */
[----:B------:R-:W-:Y:S02]  /*2d990*/  ISETP.LT.AND P2, PT, R224, c[0x0][0x178], !P6 ;  /* 0x00005e00e0007a0c */ /* 0x000fe40007741270 */
[C---:B------:R-:W-:Y:S01]  /*2d9a0*/  IADD3 R3, R0.reuse, c[0x0][0x198], RZ ;  /* 0x0000660000037a10 */ /* 0x040fe20007ffe0ff */
[----:B-1----:R-:W-:-:S04]  /*2d9b0*/  IMAD.WIDE R132, R0, 0x4, R6 ;  /* 0x0000000400847825 */ /* 0x002fc800078e0206 */
[----:B------:R-:W-:Y:S01]  /*2d9c0*/  IMAD.WIDE R36, R0, 0x4, R8 ;  /* 0x0000000400247825 */ /* 0x000fe200078e0208 */
[----:B------:R-:W-:-:S03]  /*2d9d0*/  IADD3 R218, R225, 0x44, RZ ;  /* 0x00000044e1da7810 */ /* 0x000fc60007ffe0ff */
[----:B------:R-:W-:Y:S01]  /*2d9e0*/  IMAD.WIDE R134, R3, 0x4, R8 ;  /* 0x0000000403867825 */ /* 0x000fe200078e0208 */
[----:B------:R-:W-:Y:S01]  /*2d9f0*/  ISETP.GE.AND P3, PT, R218, c[0x0][0x17c], PT ;  /* 0x00005f00da007a0c */ /* 0x000fe20003f66270 */
[----:B----4-:R-:W-:Y:S01]  /*2da00*/  @P5 STG.E [R216.64], R233 ;  /* 0x000000e9d8005986 */ /* 0x010fe2000c101904 */
[----:B------:R-:W-:-:S03]  /*2da10*/  ISETP.LT.AND P5, PT, R223, c[0x0][0x178], !P6 ;  /* 0x00005e00df007a0c */ /* 0x000fc600077a1270 */
[----:B--2---:R1:W-:Y:S04]  /*2da20*/  @P0 STG.E [R36.64], R232 ;  /* 0x000000e824000986 */ /* 0x0043e8000c101904 */
[----:B------:R2:W-:Y:S01]  /*2da30*/  @P4 STG.E [R132.64], R236 ;  /* 0x000000ec84004986 */ /* 0x0005e2000c101904 */
[----:B------:R-:W-:Y:S02]  /*2da40*/  ISETP.LT.AND P4, PT, R222, c[0x0][0x178], !P6 ;  /* 0x00005e00de007a0c */ /* 0x000fe40007781270 */
[----:B------:R-:W-:Y:S01]  /*2da50*/  ISETP.LT.AND P6, PT, R221, c[0x0][0x178], !P6 ;  /* 0x00005e00dd007a0c */ /* 0x000fe200077c1270 */
[----:B-1----:R-:W-:-:S04]  /*2da60*/  IMAD.WIDE R36, R0, 0x4, R4 ;  /* 0x0000000400247825 */ /* 0x002fc800078e0204 */
[----:B--2---:R-:W-:Y:S01]  /*2da70*/  IMAD.WIDE R132, R3, 0x4, R10 ;  /* 0x0000000403847825 */ /* 0x004fe200078e020a */
[----:B------:R1:W-:Y:S01]  /*2da80*/  @P1 STG.E [R36.64], R32 ;  /* 0x0000002024001986 */ /* 0x0003e2000c101904 */
[----:B------:R-:W-:-:S03]  /*2da90*/  IADD3 R216, R225, 0x45, RZ ;  /* 0x00000045e1d87810 */ /* 0x000fc60007ffe0ff */
[----:B---3--:R2:W-:Y:S01]  /*2daa0*/  @P2 STG.E [R132.64], R228 ;  /* 0x000000e484002986 */ /* 0x0085e2000c101904 */
[----:B------:R-:W-:Y:S02]  /*2dab0*/  ISETP.LT.AND P1, PT, R223, c[0x0][0x178], !P3 ;  /* 0x00005e00df007a0c */ /* 0x000fe40005f21270 */
[----:B------:R-:W-:Y:S01]  /*2dac0*/  ISETP.GE.AND P0, PT, R216, c[0x0][0x17c], PT ;  /* 0x00005f00d8007a0c */ /* 0x000fe20003f06270 */
[----:B-1----:R-:W-:-:S04]  /*2dad0*/  IMAD.WIDE R36, R3, 0x4, R6 ;  /* 0x0000000403247825 */ /* 0x002fc800078e0206 */
[C---:B--2---:R-:W-:Y:S01]  /*2dae0*/  IMAD.WIDE R132, R3.reuse, 0x4, R4 ;  /* 0x0000000403847825 */ /* 0x044fe200078e0204 */
[----:B------:R1:W-:Y:S01]  /*2daf0*/  @P5 STG.E [R134.64], R230 ;  /* 0x000000e686005986 */ /* 0x0003e2000c101904 */
[----:B------:R-:W-:Y:S02]  /*2db00*/  ISETP.LT.AND P5, PT, R224, c[0x0][0x178], !P3 ;  /* 0x00005e00e0007a0c */ /* 0x000fe40005fa1270 */
[----:B------:R-:W-:Y:S01]  /*2db10*/  IADD3 R3, R3, c[0x0][0x198], RZ ;  /* 0x0000660003037a10 */ /* 0x000fe20007ffe0ff */
[----:B------:R2:W-:Y:S01]  /*2db20*/  @P4 STG.E [R36.64], R237 ;  /* 0x000000ed24004986 */ /* 0x0005e2000c101904 */
[----:B------:R-:W-:Y:S02]  /*2db30*/  ISETP.LT.AND P2, PT, R222, c[0x0][0x178], !P3 ;  /* 0x00005e00de007a0c */ /* 0x000fe40005f41270 */
[----:B------:R-:W-:Y:S01]  /*2db40*/  ISETP.LT.AND P3, PT, R221, c[0x0][0x178], !P3 ;  /* 0x00005e00dd007a0c */ /* 0x000fe20005f61270 */
[----:B------:R3:W-:Y:S01]  /*2db50*/  @P6 STG.E [R132.64], R33 ;  /* 0x0000002184006986 */ /* 0x0007e2000c101904 */
[----:B------:R-:W-:-:S02]  /*2db60*/  ISETP.LT.AND P6, PT, R224, c[0x0][0x178], !P0 ;  /* 0x00005e00e0007a0c */ /* 0x000fc400047c1270 */
[C---:B-1----:R-:W-:Y:S01]  /*2db70*/  IADD3 R135, R3.reuse, c[0x0][0x198], RZ ;  /* 0x0000660003877a10 */ /* 0x042fe20007ffe0ff */
[----:B------:R-:W4:Y:S01]  /*2db80*/  LDL.LU R230, [R1+0x4d0] ;  /* 0x0004d00001e67983 */ /* 0x000f220000300800 */
[----:B--2---:R-:W-:-:S04]  /*2db90*/  IMAD.WIDE R36, R3, 0x4, R8 ;  /* 0x0000000403247825 */ /* 0x004fc800078e0208 */
[----:B---3--:R-:W-:-:S04]  /*2dba0*/  IMAD.WIDE R32, R3, 0x4, R10 ;  /* 0x0000000403207825 */ /* 0x008fc800078e020a */
[C---:B------:R-:W-:Y:S01]  /*2dbb0*/  IMAD.WIDE R132, R3.reuse, 0x4, R6 ;  /* 0x0000000403847825 */ /* 0x040fe200078e0206 */
[----:B------:R1:W-:Y:S04]  /*2dbc0*/  @P5 STG.E [R32.64], R229 ;  /* 0x000000e520005986 */ /* 0x0003e8000c101904 */
[----:B------:R2:W-:Y:S04]  /*2dbd0*/  @P1 STG.E [R36.64], R248 ;  /* 0x000000f824001986 */ /* 0x0005e8000c101904 */
[----:B------:R-:W-:Y:S01]  /*2dbe0*/  @P2 STG.E [R132.64], R20 ;  /* 0x0000001484002986 */ /* 0x000fe2000c101904 */
[----:B-1----:R-:W-:-:S04]  /*2dbf0*/  IMAD.WIDE R32, R3, 0x4, R4 ;  /* 0x0000000403207825 */ /* 0x002fc800078e0204 */
[----:B--2---:R-:W-:Y:S01]  /*2dc00*/  IMAD.WIDE R36, R135, 0x4, R10 ;  /* 0x0000000487247825 */ /* 0x004fe200078e020a */
[----:B------:R-:W-:Y:S04]  /*2dc10*/  @P3 STG.E [R32.64], R28 ;  /* 0x0000001c20003986 */ /* 0x000fe8000c101904 */
[----:B------:R1:W-:Y:S04]  /*2dc20*/  @P6 STG.E [R36.64], R231 ;  /* 0x000000e724006986 */ /* 0x0003e8000c101904 */
[----:B-1----:R-:W2:Y:S01]  /*2dc30*/  LDL.LU R231, [R1+0x4d4] ;  /* 0x0004d40001e77983 */ /* 0x002ea20000300800 */
[----:B------:R-:W-:-:S02]  /*2dc40*/  ISETP.LT.AND P5, PT, R223, c[0x0][0x178], !P0 ;  /* 0x00005e00df007a0c */ /* 0x000fc400047a1270 */
[----:B------:R-:W-:Y:S02]  /*2dc50*/  ISETP.LT.AND P1, PT, R222, c[0x0][0x178], !P0 ;  /* 0x00005e00de007a0c */ /* 0x000fe40004721270 */
[----:B------:R-:W-:Y:S01]  /*2dc60*/  IADD3 R0, R225, 0x46, RZ ;  /* 0x00000046e1007810 */ /* 0x000fe20007ffe0ff */
[----:B------:R-:W-:Y:S01]  /*2dc70*/  IMAD.WIDE R132, R135, 0x4, R8 ;  /* 0x0000000487847825 */ /* 0x000fe200078e0208 */
[----:B------:R-:W-:Y:S01]  /*2dc80*/  ISETP.LT.AND P0, PT, R221, c[0x0][0x178], !P0 ;  /* 0x00005e00dd007a0c */ /* 0x000fe20004701270 */
[----:B------:R-:W3:Y:S01]  /*2dc90*/  LDL.LU R234, [R1+0x568] ;  /* 0x0005680001ea7983 */ /* 0x000ee20000300800 */
[----:B------:R-:W-:Y:S01]  /*2dca0*/  ISETP.GE.AND P4, PT, R0, c[0x0][0x17c], PT ;  /* 0x00005f0000007a0c */ /* 0x000fe20003f86270 */
[----:B------:R-:W-:Y:S01]  /*2dcb0*/  IMAD.WIDE R216, R135, 0x4, R6 ;  /* 0x0000000487d87825 */ /* 0x000fe200078e0206 */
[----:B------:R-:W-:Y:S01]  /*2dcc0*/  IADD3 R0, R225, 0x47, RZ ;  /* 0x00000047e1007810 */ /* 0x000fe20007ffe0ff */
[----:B------:R-:W3:Y:S01]  /*2dcd0*/  LDL.LU R233, [R1+0x198] ;  /* 0x0001980001e97983 */ /* 0x000ee20000300800 */
[C---:B------:R-:W-:Y:S01]  /*2dce0*/  IADD3 R3, R135.reuse, c[0x0][0x198], RZ ;  /* 0x0000660087037a10 */ /* 0x040fe20007ffe0ff */
[----:B------:R-:W-:Y:S01]  /*2dcf0*/  IMAD.WIDE R134, R135, 0x4, R4 ;  /* 0x0000000487867825 */ /* 0x000fe200078e0204 */
[----:B------:R-:W-:Y:S01]  /*2dd00*/  ISETP.GE.AND P2, PT, R0, c[0x0][0x17c], PT ;  /* 0x00005f0000007a0c */ /* 0x000fe20003f46270 */
[----:B------:R1:W-:Y:S01]  /*2dd10*/  @P5 STG.E [R132.64], R249 ;  /* 0x000000f984005986 */ /* 0x0003e2000c101904 */
[----:B------:R-:W-:-:S02]  /*2dd20*/  ISETP.LT.AND P6, PT, R224, c[0x0][0x178], !P4 ;  /* 0x00005e00e0007a0c */ /* 0x000fc400067c1270 */
[----:B------:R-:W-:Y:S01]  /*2dd30*/  ISETP.LT.AND P3, PT, R223, c[0x0][0x178], !P4 ;  /* 0x00005e00df007a0c */ /* 0x000fe20006761270 */
[----:B------:R-:W-:Y:S01]  /*2dd40*/  @P1 STG.E [R216.64], R21 ;  /* 0x00000015d8001986 */ /* 0x000fe2000c101904 */
[----:B------:R-:W-:Y:S02]  /*2dd50*/  ISETP.LT.AND P5, PT, R222, c[0x0][0x178], !P4 ;  /* 0x00005e00de007a0c */ /* 0x000fe400067a1270 */
[----:B------:R-:W-:Y:S01]  /*2dd60*/  ISETP.LT.AND P4, PT, R221, c[0x0][0x178], !P4 ;  /* 0x00005e00dd007a0c */ /* 0x000fe20006781270 */
[----:B------:R1:W-:Y:S01]  /*2dd70*/  @P0 STG.E [R134.64], R29 ;  /* 0x0000001d86000986 */ /* 0x0003e2000c101904 */
[----:B------:R-:W-:Y:S01]  /*2dd80*/  ISETP.LT.AND P0, PT, R224, c[0x0][0x178], !P2 ;  /* 0x00005e00e0007a0c */ /* 0x000fe20005701270 */
[C---:B------:R-:W-:Y:S02]  /*2dd90*/  IMAD.WIDE R32, R3.reuse, 0x4, R10 ;  /* 0x0000000403207825 */ /* 0x040fe400078e020a */
[----:B------:R-:W3:Y:S02]  /*2dda0*/  LDL.LU R228, [R1+0x56c] ;  /* 0x00056c0001e47983 */ /* 0x000ee40000300800 */
[----:B------:R-:W-:-:S04]  /*2ddb0*/  IMAD.WIDE R36, R3, 0x4, R8 ;  /* 0x0000000403247825 */ /* 0x000fc800078e0208 */
[----:B-1----:R-:W-:-:S04]  /*2ddc0*/  IMAD.WIDE R132, R3, 0x4, R6 ;  /* 0x0000000403847825 */ /* 0x002fc800078e0206 */
[C---:B------:R-:W-:Y:S01]  /*2ddd0*/  IMAD.WIDE R218, R3.reuse, 0x4, R4 ;  /* 0x0000000403da7825 */ /* 0x040fe200078e0204 */
[----:B------:R-:W-:-:S05]  /*2dde0*/  IADD3 R3, R3, c[0x0][0x198], RZ ;  /* 0x0000660003037a10 */ /* 0x000fca0007ffe0ff */
[----:B------:R-:W-:Y:S01]  /*2ddf0*/  IMAD.WIDE R134, R3, 0x4, R10 ;  /* 0x0000000403867825 */ /* 0x000fe200078e020a */
[----:B----4-:R-:W-:Y:S04]  /*2de00*/  @P6 STG.E [R32.64], R230 ;  /* 0x000000e620006986 */ /* 0x010fe8000c101904 */
[----:B------:R-:W-:Y:S04]  /*2de10*/  @P3 STG.E [R36.64], R244 ;  /* 0x000000f424003986 */ /* 0x000fe8000c101904 */
[----:B------:R-:W-:Y:S04]  /*2de20*/  @P5 STG.E [R132.64], R16 ;  /* 0x0000001084005986 */ /* 0x000fe8000c101904 */
[----:B------:R-:W-:Y:S04]  /*2de30*/  @P4 STG.E [R218.64], R24 ;  /* 0x00000018da004986 */ /* 0x000fe8000c101904 */
[----:B--2---:R1:W-:Y:S04]  /*2de40*/  @P0 STG.E [R134.64], R231 ;  /* 0x000000e786000986 */ /* 0x0043e8000c101904 */
[----:B-1----:R-:W2:Y:S01]  /*2de50*/  LDL.LU R231, [R1+0x19c] ;  /* 0x00019c0001e77983 */ /* 0x002ea20000300800 */
[----:B------:R-:W-:-:S02]  /*2de60*/  IADD3 R0, R225, 0x48, RZ ;  /* 0x00000048e1007810 */ /* 0x000fc40007ffe0ff */
[----:B------:R-:W-:Y:S02]  /*2de70*/  ISETP.LT.AND P3, PT, R223, c[0x0][0x178], !P2 ;  /* 0x00005e00df007a0c */ /* 0x000fe40005761270 */
[C---:B------:R-:W-:Y:S01]  /*2de80*/  IADD3 R217, R3.reuse, c[0x0][0x198], RZ ;  /* 0x0000660003d97a10 */ /* 0x040fe20007ffe0ff */
[----:B------:R-:W-:Y:S01]  /*2de90*/  IMAD.WIDE R20, R3, 0x4, R8 ;  /* 0x0000000403147825 */ /* 0x000fe200078e0208 */
[----:B------:R-:W-:Y:S01]  /*2dea0*/  ISETP.GE.AND P1, PT, R0, c[0x0][0x17c], PT ;  /* 0x00005f0000007a0c */ /* 0x000fe20003f26270 */
[----:B------:R-:W4:Y:S01]  /*2deb0*/  LDL.LU R232, [R1+0x558] ;  /* 0x0005580001e87983 */ /* 0x000f220000300800 */
[----:B------:R-:W-:Y:S02]  /*2dec0*/  ISETP.LT.AND P6, PT, R222, c[0x0][0x178], !P2 ;  /* 0x00005e00de007a0c */ /* 0x000fe400057c1270 */
[----:B------:R-:W-:Y:S01]  /*2ded0*/  ISETP.LT.AND P2, PT, R221, c[0x0][0x178], !P2 ;  /* 0x00005e00dd007a0c */ /* 0x000fe20005741270 */
[----:B------:R-:W-:Y:S01]  /*2dee0*/  IMAD.WIDE R28, R3, 0x4, R6 ;  /* 0x00000004031c7825 */ /* 0x000fe200078e0206 */
[----:B------:R-:W-:Y:S01]  /*2def0*/  ISETP.LT.AND P4, PT, R224, c[0x0][0x178], !P1 ;  /* 0x00005e00e0007a0c */ /* 0x000fe20004f81270 */
[----:B------:R-:W4:Y:S01]  /*2df00*/  LDL.LU R229, [R1+0x8] ;  /* 0x0000080001e57983 */ /* 0x000f220000300800 */
[----:B------:R-:W-:Y:S01]  /*2df10*/  ISETP.LT.AND P5, PT, R223, c[0x0][0x178], !P1 ;  /* 0x00005e00df007a0c */ /* 0x000fe20004fa1270 */
[----:B------:R-:W-:Y:S01]  /*2df20*/  IMAD.WIDE R32, R3, 0x4, R4 ;  /* 0x0000000403207825 */ /* 0x000fe200078e0204 */
[----:B------:R-:W-:Y:S01]  /*2df30*/  IADD3 R0, R225, 0x49, RZ ;  /* 0x00000049e1007810 */ /* 0x000fe20007ffe0ff */
[----:B------:R1:W-:Y:S02]  /*2df40*/  @P3 STG.E [R20.64], R245 ;  /* 0x000000f514003986 */ /* 0x0003e4000c101904 */
[C---:B------:R-:W-:Y:S01]  /*2df50*/  IMAD.WIDE R36, R217.reuse, 0x4, R10 ;  /* 0x00000004d9247825 */ /* 0x040fe200078e020a */
[----:B------:R-:W-:Y:S01]  /*2df60*/  ISETP.GE.AND P0, PT, R0, c[0x0][0x17c], PT ;  /* 0x00005f0000007a0c */ /* 0x000fe20003f06270 */
[----:B------:R1:W-:Y:S02]  /*2df70*/  @P6 STG.E [R28.64], R17 ;  /* 0x000000111c006986 */ /* 0x0003e4000c101904 */
[----:B------:R-:W-:Y:S01]  /*2df80*/  IMAD.WIDE R132, R217, 0x4, R8 ;  /* 0x00000004d9847825 */ /* 0x000fe200078e0208 */
[----:B------:R-:W-:Y:S01]  /*2df90*/  ISETP.LT.AND P3, PT, R222, c[0x0][0x178], !P1 ;  /* 0x00005e00de007a0c */ /* 0x000fe20004f61270 */
[----:B------:R1:W-:Y:S01]  /*2dfa0*/  @P2 STG.E [R32.64], R25 ;  /* 0x0000001920002986 */ /* 0x0003e2000c101904 */
[----:B------:R-:W-:-:S03]  /*2dfb0*/  ISETP.LT.AND P2, PT, R221, c[0x0][0x178], !P1 ;  /* 0x00005e00dd007a0c */ /* 0x000fc60004f41270 */
[----:B---3--:R-:W-:Y:S01]  /*2dfc0*/  @P4 STG.E [R36.64], R234 ;  /* 0x000000ea24004986 */ /* 0x008fe2000c101904 */
[----:B------:R-:W-:-:S03]  /*2dfd0*/  ISETP.LT.AND P4, PT, R224, c[0x0][0x178], !P0 ;  /* 0x00005e00e0007a0c */ /* 0x000fc60004781270 */
[----:B------:R-:W-:Y:S01]  /*2dfe0*/  @P5 STG.E [R132.64], R233 ;  /* 0x000000e984005986 */ /* 0x000fe2000c101904 */
[----:B------:R-:W-:Y:S02]  /*2dff0*/  ISETP.LT.AND P5, PT, R223, c[0x0][0x178], !P0 ;  /* 0x00005e00df007a0c */ /* 0x000fe400047a1270 */
[C---:B------:R-:W-:Y:S01]  /*2e000*/  IADD3 R3, R217.reuse, c[0x0][0x198], RZ ;  /* 0x00006600d9037a10 */ /* 0x040fe20007ffe0ff */
[C---:B-1----:R-:W-:Y:S01]  /*2e010*/  IMAD.WIDE R20, R217.reuse, 0x4, R6 ;  /* 0x00000004d9147825 */ /* 0x042fe200078e0206 */
[----:B------:R-:W3:Y:S03]  /*2e020*/  LDL.LU R230, [R1+0x55c] ;  /* 0x00055c0001e67983 */ /* 0x000ee60000300800 */
[----:B------:R-:W-:Y:S01]  /*2e030*/  IMAD.WIDE R16, R217, 0x4, R4 ;  /* 0x00000004d9107825 */ /* 0x000fe200078e0204 */
[----:B------:R-:W-:Y:S03]  /*2e040*/  @P3 STG.E [R20.64], R242 ;  /* 0x000000f214003986 */ /* 0x000fe6000c101904 */
[C---:B------:R-:W-:Y:S01]  /*2e050*/  IMAD.WIDE R24, R3.reuse, 0x4, R10 ;  /* 0x0000000403187825 */ /* 0x040fe200078e020a */
[----:B------:R-:W-:Y:S03]  /*2e060*/  @P2 STG.E [R16.64], R38 ;  /* 0x0000002610002986 */ /* 0x000fe6000c101904 */
[----:B------:R-:W-:Y:S01]  /*2e070*/  IMAD.WIDE R28, R3, 0x4, R8 ;  /* 0x00000004031c7825 */ /* 0x000fe200078e0208 */
[----:B------:R-:W-:Y:S04]  /*2e080*/  @P4 STG.E [R24.64], R228 ;  /* 0x000000e418004986 */ /* 0x000fe8000c101904 */
[----:B--2---:R1:W-:Y:S04]  /*2e090*/  @P5 STG.E [R28.64], R231 ;  /* 0x000000e71c005986 */ /* 0x0043e8000c101904 */
[----:B-1----:R-:W2:Y:S01]  /*2e0a0*/  LDL.LU R231, [R1+0xc] ;  /* 0x00000c0001e77983 */ /* 0x002ea20000300800 */
[----:B------:R-:W-:-:S02]  /*2e0b0*/  ISETP.LT.AND P6, PT, R222, c[0x0][0x178], !P0 ;  /* 0x00005e00de007a0c */ /* 0x000fc400047c1270 */
[----:B------:R-:W-:Y:S01]  /*2e0c0*/  IADD3 R0, R225, 0x4a, RZ ;  /* 0x0000004ae1007810 */ /* 0x000fe20007ffe0ff */
[----:B------:R-:W-:Y:S01]  /*2e0d0*/  IMAD.WIDE R32, R3, 0x4, R6 ;  /* 0x0000000403207825 */ /* 0x000fe200078e0206 */
[----:B------:R-:W2:Y:S02]  /*2e0e0*/  LDL.LU R228, [R1+0x4f8] ;  /* 0x0004f80001e47983 */ /* 0x000ea40000300800 */
[----:B------:R-:W-:Y:S02]  /*2e0f0*/  ISETP.GE.AND P1, PT, R0, c[0x0][0x17c], PT ;  /* 0x00005f0000007a0c */ /* 0x000fe40003f26270 */
[----:B------:R-:W-:Y:S02]  /*2e100*/  ISETP.LT.AND P0, PT, R221, c[0x0][0x178], !P0 ;  /* 0x00005e00dd007a0c */ /* 0x000fe40004701270 */
[----:B------:R-:W-:-:S03]  /*2e110*/  ISETP.LT.AND P4, PT, R224, c[0x0][0x178], !P1 ;  /* 0x00005e00e0007a0c */ /* 0x000fc60004f81270 */
[----:B------:R-:W-:Y:S01]  /*2e120*/  @P6 STG.E [R32.64], R243 ;  /* 0x000000f320006986 */ /* 0x000fe2000c101904 */
[----:B------:R-:W-:Y:S02]  /*2e130*/  ISETP.LT.AND P6, PT, R223, c[0x0][0x178], !P1 ;  /* 0x00005e00df007a0c */ /* 0x000fe40004fc1270 */
[C---:B------:R-:W-:Y:S01]  /*2e140*/  IADD3 R37, R3.reuse, c[0x0][0x198], RZ ;  /* 0x0000660003257a10 */ /* 0x040fe20007ffe0ff */
[----:B------:R-:W-:Y:S01]  /*2e150*/  IMAD.WIDE R20, R3, 0x4, R4 ;  /* 0x0000000403147825 */ /* 0x000fe200078e0204 */
[----:B------:R-:W-:-:S03]  /*2e160*/  IADD3 R0, R225, 0x4b, RZ ;  /* 0x0000004be1007810 */ /* 0x000fc60007ffe0ff */
[C---:B------:R-:W-:Y:S01]  /*2e170*/  IMAD.WIDE R16, R37.reuse, 0x4, R10 ;  /* 0x0000000425107825 */ /* 0x040fe200078e020a */
[----:B------:R-:W-:Y:S03]  /*2e180*/  @P0 STG.E [R20.64], R39 ;  /* 0x0000002714000986 */ /* 0x000fe6000c101904 */
[----:B------:R-:W-:Y:S01]  /*2e190*/  IMAD.WIDE R24, R37, 0x4, R8 ;  /* 0x0000000425187825 */ /* 0x000fe200078e0208 */
[----:B------:R-:W-:Y:S01]  /*2e1a0*/  ISETP.GE.AND P3, PT, R0, c[0x0][0x17c], PT ;  /* 0x00005f0000007a0c */ /* 0x000fe20003f66270 */
[----:B----4-:R-:W-:Y:S01]  /*2e1b0*/  @P4 STG.E [R16.64], R232 ;  /* 0x000000e810004986 */ /* 0x010fe2000c101904 */
[----:B------:R-:W-:-:S03]  /*2e1c0*/  ISETP.LT.AND P2, PT, R222, c[0x0][0x178], !P1 ;  /* 0x00005e00de007a0c */ /* 0x000fc60004f41270 */
[----:B------:R1:W-:Y:S01]  /*2e1d0*/  @P6 STG.E [R24.64], R229 ;  /* 0x000000e518006986 */ /* 0x0003e2000c101904 */
[----:B------:R-:W-:Y:S02]  /*2e1e0*/  ISETP.LT.AND P1, PT, R221, c[0x0][0x178], !P1 ;  /* 0x00005e00dd007a0c */ /* 0x000fe40004f21270 */
[----:B------:R-:W-:Y:S02]  /*2e1f0*/  ISETP.LT.AND P5, PT, R224, c[0x0][0x178], !P3 ;  /* 0x00005e00e0007a0c */ /* 0x000fe40005fa1270 */
[----:B------:R-:W-:Y:S01]  /*2e200*/  IADD3 R3, R37, c[0x0][0x198], RZ ;  /* 0x0000660025037a10 */ /* 0x000fe20007ffe0ff */
[----:B-1----:R-:W4:Y:S01]  /*2e210*/  LDL.LU R229, [R1+0x4fc] ;  /* 0x0004fc0001e57983 */ /* 0x002f220000300800 */
[----:B------:R-:W-:Y:S01]  /*2e220*/  ISETP.LT.AND P6, PT, R223, c[0x0][0x178], !P3 ;  /* 0x00005e00df007a0c */ /* 0x000fe20005fc1270 */
[----:B------:R-:W-:-:S04]  /*2e230*/  IMAD.WIDE R28, R37, 0x4, R6 ;  /* 0x00000004251c7825 */ /* 0x000fc800078e0206 */
[----:B------:R-:W-:Y:S01]  /*2e240*/  IMAD.WIDE R32, R37, 0x4, R4 ;  /* 0x0000000425207825 */ /* 0x000fe200078e0204 */
[----:B------:R-:W-:Y:S03]  /*2e250*/  @P2 STG.E [R28.64], R238 ;  /* 0x000000ee1c002986 */ /* 0x000fe6000c101904 */
[C---:B------:R-:W-:Y:S01]  /*2e260*/  IMAD.WIDE R36, R3.reuse, 0x4, R10 ;  /* 0x0000000403247825 */ /* 0x040fe200078e020a */
[----:B------:R-:W-:Y:S03]  /*2e270*/  @P1 STG.E [R32.64], R34 ;  /* 0x0000002220001986 */ /* 0x000fe6000c101904 */
[----:B------:R-:W-:Y:S01]  /*2e280*/  IMAD.WIDE R16, R3, 0x4, R8 ;  /* 0x0000000403107825 */ /* 0x000fe200078e0208 */
[----:B---3--:R1:W-:Y:S04]  /*2e290*/  @P5 STG.E [R36.64], R230 ;  /* 0x000000e624005986 */ /* 0x0083e8000c101904 */
[----:B-1----:R-:W3:Y:S04]  /*2e2a0*/  LDL.LU R230, [R1+0x4d8] ;  /* 0x0004d80001e67983 */ /* 0x002ee80000300800 */
[----:B--2---:R1:W-:Y:S04]  /*2e2b0*/  @P6 STG.E [R16.64], R231 ;  /* 0x000000e710006986 */ /* 0x0043e8000c101904 */
[----:B-1----:R-:W2:Y:S01]  /*2e2c0*/  LDL.LU R231, [R1+0x4dc] ;  /* 0x0004dc0001e77983 */ /* 0x002ea20000300800 */
[----:B------:R-:W-:-:S02]  /*2e2d0*/  IADD3 R0, R225, 0x4c, RZ ;  /* 0x0000004ce1007810 */ /* 0x000fc40007ffe0ff */
[----:B------:R-:W-:Y:S02]  /*2e2e0*/  ISETP.LT.AND P4, PT, R222, c[0x0][0x178], !P3 ;  /* 0x00005e00de007a0c */ /* 0x000fe40005f81270 */
[----:B------:R-:W-:Y:S02]  /*2e2f0*/  ISETP.GE.AND P0, PT, R0, c[0x0][0x17c], PT ;  /* 0x00005f0000007a0c */ /* 0x000fe40003f06270 */
[----:B------:R-:W-:Y:S02]  /*2e300*/  ISETP.LT.AND P3, PT, R221, c[0x0][0x178], !P3 ;  /* 0x00005e00dd007a0c */ /* 0x000fe40005f61270 */
[----:B------:R-:W-:Y:S02]  /*2e310*/  ISETP.LT.AND P2, PT, R224, c[0x0][0x178], !P0 ;  /* 0x00005e00e0007a0c */ /* 0x000fe40004741270 */
[----:B------:R-:W-:Y:S02]  /*2e320*/  ISETP.LT.AND P5, PT, R223, c[0x0][0x178], !P0 ;  /* 0x00005e00df007a0c */ /* 0x000fe400047a1270 */
[C---:B------:R-:W-:Y:S01]  /*2e330*/  IADD3 R39, R3.reuse, c[0x0][0x198], RZ ;  /* 0x0000660003277a10 */ /* 0x040fe20007ffe0ff */
[----:B------:R-:W-:Y:S01]  /*2e340*/  IMAD.WIDE R20, R3, 0x4, R6 ;  /* 0x0000000403147825 */ /* 0x000fe200078e0206 */
[----:B------:R-:W-:-:S03]  /*2e350*/  IADD3 R0, R225, 0x4d, RZ ;  /* 0x0000004de1007810 */ /* 0x000fc60007ffe0ff */
[----:B------:R-:W-:Y:S01]  /*2e360*/  IMAD.WIDE R24, R3, 0x4, R4 ;  /* 0x0000000403187825 */ /* 0x000fe200078e0204 */
[----:B------:R-:W-:-:S03]  /*2e370*/  ISETP.GE.AND P1, PT, R0, c[0x0][0x17c], PT ;  /* 0x00005f0000007a0c */ /* 0x000fc60003f26270 */
[C---:B------:R-:W-:Y:S01]  /*2e380*/  IMAD.WIDE R28, R39.reuse, 0x4, R10 ;  /* 0x00000004271c7825 */ /* 0x040fe200078e020a */
[----:B------:R1:W-:Y:S03]  /*2e390*/  @P4 STG.E [R20.64], R239 ;  /* 0x000000ef14004986 */ /* 0x0003e6000c101904 */
[----:B------:R-:W-:Y:S01]  /*2e3a0*/  IMAD.WIDE R32, R39, 0x4, R8 ;  /* 0x0000000427207825 */ /* 0x000fe200078e0208 */
[----:B------:R1:W-:Y:S01]  /*2e3b0*/  @P3 STG.E [R24.64], R35 ;  /* 0x0000002318003986 */ /* 0x0003e2000c101904 */
[----:B------:R-:W-:Y:S02]  /*2e3c0*/  ISETP.LT.AND P6, PT, R222, c[0x0][0x178], !P0 ;  /* 0x00005e00de007a0c */ /* 0x000fe400047c1270 */
[----:B------:R-:W-:Y:S01]  /*2e3d0*/  ISETP.LT.AND P0, PT, R221, c[0x0][0x178], !P0 ;  /* 0x00005e00dd007a0c */ /* 0x000fe20004701270 */
[----:B------:R1:W-:Y:S01]  /*2e3e0*/  @P2 STG.E [R28.64], R228 ;  /* 0x000000e41c002986 */ /* 0x0003e2000c101904 */
[----:B------:R-:W-:-:S03]  /*2e3f0*/  ISETP.LT.AND P3, PT, R223, c[0x0][0x178], !P1 ;  /* 0x00005e00df007a0c */ /* 0x000fc60004f61270 */
[----:B------:R1:W-:Y:S01]  /*2e400*/  @P5 STG.E [R32.64], R250 ;  /* 0x000000fa20005986 */ /* 0x0003e2000c101904 */
[----:B------:R-:W-:Y:S02]  /*2e410*/  ISETP.LT.AND P5, PT, R224, c[0x0][0x178], !P1 ;  /* 0x00005e00e0007a0c */ /* 0x000fe40004fa1270 */
[----:B------:R-:W-:Y:S02]  /*2e420*/  ISETP.LT.AND P2, PT, R222, c[0x0][0x178], !P1 ;  /* 0x00005e00de007a0c */ /* 0x000fe40004f41270 */
[----:B------:R-:W-:Y:S02]  /*2e430*/  IADD3 R3, R39, c[0x0][0x198], RZ ;  /* 0x0000660027037a10 */ /* 0x000fe40007ffe0ff */
[----:B------:R-:W-:Y:S01]  /*2e440*/  ISETP.LT.AND P1, PT, R221, c[0x0][0x178], !P1 ;  /* 0x00005e00dd007a0c */ /* 0x000fe20004f21270 */
[----:B------:R-:W-:Y:S01]  /*2e450*/  IMAD.WIDE R16, R39, 0x4, R6 ;  /* 0x0000000427107825 */ /* 0x000fe200078e0206 */
[----:B------:R-:W-:-:S03]  /*2e460*/  IADD3 R0, R225, 0x4e, RZ ;  /* 0x0000004ee1007810 */ /* 0x000fc60007ffe0ff */
[----:B-1----:R-:W-:Y:S01]  /*2e470*/  IMAD.WIDE R20, R39, 0x4, R4 ;  /* 0x0000000427147825 */ /* 0x002fe200078e0204 */
[----:B------:R-:W-:-:S03]  /*2e480*/  ISETP.GE.AND P4, PT, R0, c[0x0][0x17c], PT ;  /* 0x00005f0000007a0c */ /* 0x000fc60003f86270 */
[C---:B------:R-:W-:Y:S01]  /*2e490*/  IMAD.WIDE R24, R3.reuse, 0x4, R10 ;  /* 0x0000000403187825 */ /* 0x040fe200078e020a */
[----:B------:R1:W-:Y:S03]  /*2e4a0*/  @P6 STG.E [R16.64], R22 ;  /* 0x0000001610006986 */ /* 0x0003e6000c101904 */
[----:B------:R-:W-:Y:S01]  /*2e4b0*/  IMAD.WIDE R28, R3, 0x4, R8 ;  /* 0x00000004031c7825 */ /* 0x000fe200078e0208 */
[----:B------:R-:W-:Y:S01]  /*2e4c0*/  IADD3 R0, R225, 0x4f, RZ ;  /* 0x0000004fe1007810 */ /* 0x000fe20007ffe0ff */
[----:B------:R-:W-:Y:S02]  /*2e4d0*/  @P0 STG.E [R20.64], R30 ;  /* 0x0000001e14000986 */ /* 0x000fe4000c101904 */
[C---:B------:R-:W-:Y:S02]  /*2e4e0*/  IMAD.WIDE R32, R3.reuse, 0x4, R6 ;  /* 0x0000000403207825 */ /* 0x040fe400078e0206 */
[----:B----4-:R-:W-:Y:S02]  /*2e4f0*/  @P5 STG.E [R24.64], R229 ;  /* 0x000000e518005986 */ /* 0x010fe4000c101904 */
[----:B------:R-:W-:-:S02]  /*2e500*/  IMAD.WIDE R34, R3, 0x4, R4 ;  /* 0x0000000403227825 */ /* 0x000fc400078e0204 */
[----:B------:R-:W-:Y:S01]  /*2e510*/  @P3 STG.E [R28.64], R251 ;  /* 0x000000fb1c003986 */ /* 0x000fe2000c101904 */
[----:B------:R-:W-:-:S03]  /*2e520*/  ISETP.GE.AND P6, PT, R0, c[0x0][0x17c], PT ;  /* 0x00005f0000007a0c */ /* 0x000fc60003fc6270 */
[----:B------:R4:W-:Y:S01]  /*2e530*/  @P2 STG.E [R32.64], R23 ;  /* 0x0000001720002986 */ /* 0x0009e2000c101904 */
[----:B------:R-:W-:Y:S02]  /*2e540*/  ISETP.LT.AND P2, PT, R224, c[0x0][0x178], !P4 ;  /* 0x00005e00e0007a0c */ /* 0x000fe40006741270 */
[----:B------:R-:W-:Y:S01]  /*2e550*/  ISETP.LT.AND P3, PT, R223, c[0x0][0x178], !P4 ;  /* 0x00005e00df007a0c */ /* 0x000fe20006761270 */
[----:B------:R-:W-:Y:S01]  /*2e560*/  @P1 STG.E [R34.64], R31 ;  /* 0x0000001f22001986 */ /* 0x000fe2000c101904 */
[----:B------:R-:W-:Y:S02]  /*2e570*/  ISETP.LT.AND P1, PT, R222, c[0x0][0x178], !P4 ;  /* 0x00005e00de007a0c */ /* 0x000fe40006721270 */
[----:B------:R-:W-:Y:S02]  /*2e580*/  IADD3 R3, R3, c[0x0][0x198], RZ ;  /* 0x0000660003037a10 */ /* 0x000fe40007ffe0ff */
[----:B------:R-:W-:Y:S02]  /*2e590*/  ISETP.LT.AND P4, PT, R221, c[0x0][0x178], !P4 ;  /* 0x00005e00dd007a0c */ /* 0x000fe40006781270 */
[----:B------:R-:W-:Y:S01]  /*2e5a0*/  ISETP.LT.AND P5, PT, R224, c[0x0][0x178], !P6 ;  /* 0x00005e00e0007a0c */ /* 0x000fe200077a1270 */
[C---:B-1----:R-:W-:Y:S01]  /*2e5b0*/  IMAD.WIDE R16, R3.reuse, 0x4, R10 ;  /* 0x0000000403107825 */ /* 0x042fe200078e020a */
[----:B----4-:R-:W-:-:S03]  /*2e5c0*/  IADD3 R33, R3, c[0x0][0x198], RZ ;  /* 0x0000660003217a10 */ /* 0x010fc60007ffe0ff */
[C---:B------:R-:W-:Y:S01]  /*2e5d0*/  IMAD.WIDE R20, R3.reuse, 0x4, R8 ;  /* 0x0000000403147825 */ /* 0x040fe200078e0208 */
[----:B---3--:R1:W-:Y:S03]  /*2e5e0*/  @P2 STG.E [R16.64], R230 ;  /* 0x000000e610002986 */ /* 0x0083e6000c101904 */
[----:B------:R-:W-:Y:S01]  /*2e5f0*/  IMAD.WIDE R22, R3, 0x4, R6 ;  /* 0x0000000403167825 */ /* 0x000fe200078e0206 */
[----:B------:R-:W-:-:S03]  /*2e600*/  IADD3 R0, R225, 0x50, RZ ;  /* 0x00000050e1007810 */ /* 0x000fc60007ffe0ff */
[----:B------:R-:W-:Y:S01]  /*2e610*/  IMAD.WIDE R24, R3, 0x4, R4 ;  /* 0x0000000403187825 */ /* 0x000fe200078e0204 */
[----:B------:R3:W-:Y:S03]  /*2e620*/  @P3 STG.E [R20.64], R246 ;  /* 0x000000f614003986 */ /* 0x0007e6000c101904 */
[----:B------:R-:W-:Y:S01]  /*2e630*/  IMAD.WIDE R28, R33, 0x4, R10 ;  /* 0x00000004211c7825 */ /* 0x000fe200078e020a */
[----:B------:R4:W-:Y:S01]  /*2e640*/  @P1 STG.E [R22.64], R18 ;  /* 0x0000001216001986 */ /* 0x0009e2000c101904 */
[----:B------:R-:W-:Y:S02]  /*2e650*/  ISETP.LT.AND P1, PT, R223, c[0x0][0x178], !P6 ;  /* 0x00005e00df007a0c */ /* 0x000fe40007721270 */
[----:B------:R-:W-:Y:S01]  /*2e660*/  ISETP.LT.AND P3, PT, R222, c[0x0][0x178], !P6 ;  /* 0x00005e00de007a0c */ /* 0x000fe20007761270 */
[----:B------:R4:W-:Y:S01]  /*2e670*/  @P4 STG.E [R24.64], R26 ;  /* 0x0000001a18004986 */ /* 0x0009e2000c101904 */
[----:B------:R-:W-:Y:S01]  /*2e680*/  ISETP.GE.AND P0, PT, R0, c[0x0][0x17c], PT ;  /* 0x00005f0000007a0c */ /* 0x000fe20003f06270 */
[C---:B-1----:R-:W-:Y:S01]  /*2e690*/  IMAD.WIDE R16, R33.reuse, 0x4, R8 ;  /* 0x0000000421107825 */ /* 0x042fe200078e0208 */
[----:B------:R-:W-:-:S02]  /*2e6a0*/  IADD3 R31, R33, c[0x0][0x198], RZ ;  /* 0x00006600211f7a10 */ /* 0x000fc40007ffe0ff */
[----:B------:R-:W-:Y:S01]  /*2e6b0*/  IADD3 R0, R225, 0x51, RZ ;  /* 0x00000051e1007810 */ /* 0x000fe20007ffe0ff */
[----:B---3--:R-:W-:-:S04]  /*2e6c0*/  IMAD.WIDE R20, R33, 0x4, R6 ;  /* 0x0000000421147825 */ /* 0x008fc800078e0206 */
[----:B----4-:R-:W-:Y:S01]  /*2e6d0*/  IMAD.WIDE R22, R33, 0x4, R4 ;  /* 0x0000000421167825 */ /* 0x010fe200078e0204 */
[----:B------:R-:W-:Y:S02]  /*2e6e0*/  ISETP.LT.AND P4, PT, R223, c[0x0][0x178], !P0 ;  /* 0x00005e00df007a0c */ /* 0x000fe40004781270 */
[----:B------:R-:W-:Y:S01]  /*2e6f0*/  ISETP.GE.AND P2, PT, R0, c[0x0][0x17c], PT ;  /* 0x00005f0000007a0c */ /* 0x000fe20003f46270 */
[----:B------:R-:W-:Y:S01]  /*2e700*/  IMAD.WIDE R24, R31, 0x4, R10 ;  /* 0x000000041f187825 */ /* 0x000fe200078e020a */
[C---:B------:R-:W-:Y:S02]  /*2e710*/  IADD3 R3, R225.reuse, 0x52, RZ ;  /* 0x00000052e1037810 */ /* 0x040fe40007ffe0ff */
[----:B------:R-:W-:Y:S01]  /*2e720*/  IADD3 R0, R225, 0x53, RZ ;  /* 0x00000053e1007810 */ /* 0x000fe20007ffe0ff */
[----:B--2---:R1:W-:Y:S01]  /*2e730*/  @P5 STG.E [R28.64], R231 ;  /* 0x000000e71c005986 */ /* 0x0043e2000c101904 */
[----:B------:R-:W-:Y:S02]  /*2e740*/  ISETP.LT.AND P5, PT, R221, c[0x0][0x178], !P6 ;  /* 0x00005e00dd007a0c */ /* 0x000fe400077a1270 */
[C---:B------:R-:W-:Y:S01]  /*2e750*/  ISETP.LT.AND P6, PT, R224.reuse, c[0x0][0x178], !P0 ;  /* 0x00005e00e0007a0c */ /* 0x040fe200047c1270 */
[----:B------:R2:W-:Y:S04]  /*2e760*/  @P1 STG.E [R16.64], R247 ;  /* 0x000000f710001986 */ /* 0x0005e8000c101904 */
[----:B------:R3:W-:Y:S01]  /*2e770*/  @P3 STG.E [R20.64], R19 ;  /* 0x0000001314003986 */ /* 0x0007e2000c101904 */
[----:B------:R-:W-:-:S05]  /*2e780*/  ISETP.LT.AND P1, PT, R224, c[0x0][0x178], !P2 ;  /* 0x00005e00e0007a0c */ /* 0x000fca0005721270 */
[----:B------:R4:W-:Y:S01]  /*2e790*/  @P5 STG.E [R22.64], R27 ;  /* 0x0000001b16005986 */ /* 0x0009e2000c101904 */
[C---:B------:R-:W-:Y:S02]  /*2e7a0*/  ISETP.LT.AND P5, PT, R222.reuse, c[0x0][0x178], !P0 ;  /* 0x00005e00de007a0c */ /* 0x040fe400047a1270 */
[----:B------:R-:W-:Y:S01]  /*2e7b0*/  ISETP.LT.AND P0, PT, R221, c[0x0][0x178], !P0 ;  /* 0x00005e00dd007a0c */ /* 0x000fe20004701270 */
[----:B------:R4:W-:Y:S01]  /*2e7c0*/  @P6 STG.E [R24.64], R52 ;  /* 0x0000003418006986 */ /* 0x0009e2000c101904 */
[----:B------:R-:W-:Y:S01]  /*2e7d0*/  ISETP.LT.AND P3, PT, R223, c[0x0][0x178], !P2 ;  /* 0x00005e00df007a0c */ /* 0x000fe20005761270 */
[----:B-1----:R-:W-:Y:S01]  /*2e7e0*/  IMAD.WIDE R28, R31, 0x4, R8 ;  /* 0x000000041f1c7825 */ /* 0x002fe200078e0208 */
[----:B------:R-:W-:-:S03]  /*2e7f0*/  ISETP.LT.AND P6, PT, R222, c[0x0][0x178], !P2 ;  /* 0x00005e00de007a0c */ /* 0x000fc600057c1270 */
[----:B--2---:R-:W-:-:S04]  /*2e800*/  IMAD.WIDE R16, R31, 0x4, R6 ;  /* 0x000000041f107825 */ /* 0x004fc800078e0206 */
[C---:B---3--:R-:W-:Y:S01]  /*2e810*/  IMAD.WIDE R18, R31.reuse, 0x4, R4 ;  /* 0x000000041f127825 */ /* 0x048fe200078e0204 */
[----:B------:R-:W-:Y:S01]  /*2e820*/  IADD3 R31, R31, c[0x0][0x198], RZ ;  /* 0x000066001f1f7a10 */ /* 0x000fe20007ffe0ff */
[----:B------:R-:W-:Y:S01]  /*2e830*/  @P4 STG.E [R28.64], R64 ;  /* 0x000000401c004986 */ /* 0x000fe2000c101904 */
[----:B------:R-:W-:-:S03]  /*2e840*/  ISETP.GE.AND P4, PT, R3, c[0x0][0x17c], PT ;  /* 0x00005f0003007a0c */ /* 0x000fc60003f86270 */
[C---:B------:R-:W-:Y:S01]  /*2e850*/  IMAD.WIDE R20, R31.reuse, 0x4, R10 ;  /* 0x000000041f147825 */ /* 0x040fe200078e020a */
[----:B------:R1:W-:Y:S03]  /*2e860*/  @P5 STG.E [R16.64], R84 ;  /* 0x0000005410005986 */ /* 0x0003e6000c101904 */
[C---:B----4-:R-:W-:Y:S01]  /*2e870*/  IMAD.WIDE R22, R31.reuse, 0x4, R8 ;  /* 0x000000041f167825 */ /* 0x050fe200078e0208 */
[----:B------:R2:W-:Y:S03]  /*2e880*/  @P0 STG.E [R18.64], R100 ;  /* 0x0000006412000986 */ /* 0x0005e6000c101904 */
[----:B------:R-:W-:Y:S01]  /*2e890*/  IMAD.WIDE R24, R31, 0x4, R6 ;  /* 0x000000041f187825 */ /* 0x000fe200078e0206 */
[----:B------:R-:W-:Y:S01]  /*2e8a0*/  ISETP.LT.AND P2, PT, R221, c[0x0][0x178], !P2 ;  /* 0x00005e00dd007a0c */ /* 0x000fe20005741270 */
[----:B------:R3:W-:Y:S01]  /*2e8b0*/  @P1 STG.E [R20.64], R53 ;  /* 0x0000003514001986 */ /* 0x0007e2000c101904 */
[----:B------:R-:W-:-:S02]  /*2e8c0*/  ISETP.LT.AND P0, PT, R224, c[0x0][0x178], !P4 ;  /* 0x00005e00e0007a0c */ /* 0x000fc40006701270 */
[----:B------:R-:W-:Y:S01]  /*2e8d0*/  ISETP.LT.AND P1, PT, R223, c[0x0][0x178], !P4 ;  /* 0x00005e00df007a0c */ /* 0x000fe20006721270 */
[----:B------:R4:W-:Y:S01]  /*2e8e0*/  @P3 STG.E [R22.64], R65 ;  /* 0x0000004116003986 */ /* 0x0009e2000c101904 */
[----:B------:R-:W-:-:S03]  /*2e8f0*/  IADD3 R3, R31, c[0x0][0x198], RZ ;  /* 0x000066001f037a10 */ /* 0x000fc60007ffe0ff */
[----:B------:R4:W-:Y:S01]  /*2e900*/  @P6 STG.E [R24.64], R85 ;  /* 0x0000005518006986 */ /* 0x0009e2000c101904 */
[----:B------:R-:W-:Y:S01]  /*2e910*/  ISETP.LT.AND P6, PT, R222, c[0x0][0x178], !P4 ;  /* 0x00005e00de007a0c */ /* 0x000fe200067c1270 */
[----:B-1----:R-:W-:Y:S01]  /*2e920*/  IMAD.WIDE R16, R31, 0x4, R4 ;  /* 0x000000041f107825 */ /* 0x002fe200078e0204 */
[----:B------:R-:W-:-:S03]  /*2e930*/  ISETP.GE.AND P5, PT, R0, c[0x0][0x17c], PT ;  /* 0x00005f0000007a0c */ /* 0x000fc60003fa6270 */
[----:B--2---:R-:W-:Y:S01]  /*2e940*/  IMAD.WIDE R18, R3, 0x4, R10 ;  /* 0x0000000403127825 */ /* 0x004fe200078e020a */
[----:B------:R-:W-:-:S03]  /*2e950*/  ISETP.LT.AND P4, PT, R221, c[0x0][0x178], !P4 ;  /* 0x00005e00dd007a0c */ /* 0x000fc60006781270 */
[C---:B---3--:R-:W-:Y:S01]  /*2e960*/  IMAD.WIDE R20, R3.reuse, 0x4, R8 ;  /* 0x0000000403147825 */ /* 0x048fe200078e0208 */
[----:B------:R1:W-:Y:S03]  /*2e970*/  @P2 STG.E [R16.64], R101 ;  /* 0x0000006510002986 */ /* 0x0003e6000c101904 */
[----:B----4-:R-:W-:Y:S01]  /*2e980*/  IMAD.WIDE R22, R3, 0x4, R6 ;  /* 0x0000000403167825 */ /* 0x010fe200078e0206 */
[----:B------:R2:W-:Y:S01]  /*2e990*/  @P0 STG.E [R18.64], R48 ;  /* 0x0000003012000986 */ /* 0x0005e2000c101904 */
[----:B------:R-:W-:-:S03]  /*2e9a0*/  ISETP.LT.AND P0, PT, R224, c[0x0][0x178], !P5 ;  /* 0x00005e00e0007a0c */ /* 0x000fc60006f01270 */
[----:B------:R3:W-:Y:S01]  /*2e9b0*/  @P1 STG.E [R20.64], R60 ;  /* 0x0000003c14001986 */ /* 0x0007e2000c101904 */
[----:B------:R-:W-:-:S03]  /*2e9c0*/  ISETP.LT.AND P1, PT, R223, c[0x0][0x178], !P5 ;  /* 0x00005e00df007a0c */ /* 0x000fc60006f21270 */
[----:B------:R4:W-:Y:S01]  /*2e9d0*/  @P6 STG.E [R22.64], R80 ;  /* 0x0000005016006986 */ /* 0x0009e2000c101904 */
[----:B------:R-:W-:Y:S02]  /*2e9e0*/  ISETP.LT.AND P6, PT, R222, c[0x0][0x178], !P5 ;  /* 0x00005e00de007a0c */ /* 0x000fe40006fc1270 */
[----:B------:R-:W-:Y:S02]  /*2e9f0*/  IADD3 R0, R225, 0x54, RZ ;  /* 0x00000054e1007810 */ /* 0x000fe40007ffe0ff */
[----:B------:R-:W-:Y:S02]  /*2ea00*/  IADD3 R27, R3, c[0x0][0x198], RZ ;  /* 0x00006600031b7a10 */ /* 0x000fe40007ffe0ff */
[----:B------:R-:W-:Y:S01]  /*2ea10*/  ISETP.LT.AND P5, PT, R221, c[0x0][0x178], !P5 ;  /* 0x00005e00dd007a0c */ /* 0x000fe20006fa1270 */
[----:B------:R-:W-:Y:S01]  /*2ea20*/  IMAD.WIDE R24, R3, 0x4, R4 ;  /* 0x0000000403187825 */ /* 0x000fe200078e0204 */
[----:B------:R-:W-:-:S03]  /*2ea30*/  ISETP.GE.AND P3, PT, R0, c[0x0][0x17c], PT ;  /* 0x00005f0000007a0c */ /* 0x000fc60003f66270 */
[C---:B-1----:R-:W-:Y:S01]  /*2ea40*/  IMAD.WIDE R16, R27.reuse, 0x4, R10 ;  /* 0x000000041b107825 */ /* 0x042fe200078e020a */
[----:B------:R1:W-:Y:S01]  /*2ea50*/  @P4 STG.E [R24.64], R96 ;  /* 0x0000006018004986 */ /* 0x0003e2000c101904 */
[----:B------:R-:W-:Y:S02]  /*2ea60*/  ISETP.LT.AND P4, PT, R224, c[0x0][0x178], !P3 ;  /* 0x00005e00e0007a0c */ /* 0x000fe40005f81270 */
[----:B--2---:R-:W-:Y:S01]  /*2ea70*/  IMAD.WIDE R18, R27, 0x4, R8 ;  /* 0x000000041b127825 */ /* 0x004fe200078e0208 */
[----:B------:R-:W-:-:S03]  /*2ea80*/  IADD3 R0, R225, 0x55, RZ ;  /* 0x00000055e1007810 */ /* 0x000fc60007ffe0ff */
[C---:B---3--:R-:W-:Y:S01]  /*2ea90*/  IMAD.WIDE R20, R27.reuse, 0x4, R6 ;  /* 0x000000041b147825 */ /* 0x048fe200078e0206 */
[----:B------:R2:W-:Y:S03]  /*2eaa0*/  @P0 STG.E [R16.64], R49 ;  /* 0x0000003110000986 */ /* 0x0005e6000c101904 */
[C---:B----4-:R-:W-:Y:S01]  /*2eab0*/  IMAD.WIDE R22, R27.reuse, 0x4, R4 ;  /* 0x000000041b167825 */ /* 0x050fe200078e0204 */
[----:B------:R-:W-:Y:S01]  /*2eac0*/  IADD3 R3, R27, c[0x0][0x198], RZ ;  /* 0x000066001b037a10 */ /* 0x000fe20007ffe0ff */
[----:B------:R3:W-:Y:S01]  /*2ead0*/  @P1 STG.E [R18.64], R61 ;  /* 0x0000003d12001986 */ /* 0x0007e2000c101904 */
[----:B------:R-:W-:Y:S02]  /*2eae0*/  ISETP.GE.AND P2, PT, R0, c[0x0][0x17c], PT ;  /* 0x00005f0000007a0c */ /* 0x000fe40003f46270 */
[----:B------:R-:W-:Y:S01]  /*2eaf0*/  ISETP.LT.AND P1, PT, R223, c[0x0][0x178], !P3 ;  /* 0x00005e00df007a0c */ /* 0x000fe20005f21270 */
[----:B------:R4:W-:Y:S01]  /*2eb00*/  @P6 STG.E [R20.64], R81 ;  /* 0x0000005114006986 */ /* 0x0009e2000c101904 */
[----:B-1----:R-:W-:-:S03]  /*2eb10*/  IMAD.WIDE R24, R3, 0x4, R10 ;  /* 0x0000000403187825 */ /* 0x002fc600078e020a */
[----:B------:R1:W-:Y:S01]  /*2eb20*/  @P5 STG.E [R22.64], R97 ;  /* 0x0000006116005986 */ /* 0x0003e2000c101904 */
[----:B------:R-:W-:Y:S02]  /*2eb30*/  ISETP.LT.AND P5, PT, R222, c[0x0][0x178], !P3 ;  /* 0x00005e00de007a0c */ /* 0x000fe40005fa1270 */
[----:B------:R-:W-:Y:S02]  /*2eb40*/  ISETP.LT.AND P3, PT, R221, c[0x0][0x178], !P3 ;  /* 0x00005e00dd007a0c */ /* 0x000fe40005f61270 */
[----:B------:R-:W-:Y:S01]  /*2eb50*/  ISETP.LT.AND P6, PT, R224, c[0x0][0x178], !P2 ;  /* 0x00005e00e0007a0c */ /* 0x000fe200057c1270 */
[----:B------:R1:W-:Y:S01]  /*2eb60*/  @P4 STG.E [R24.64], R44 ;  /* 0x0000002c18004986 */ /* 0x0003e2000c101904 */
[C---:B------:R-:W-:Y:S01]  /*2eb70*/  IADD3 R27, R3.reuse, c[0x0][0x198], RZ ;  /* 0x00006600031b7a10 */ /* 0x040fe20007ffe0ff */
[----:B--2---:R-:W-:Y:S01]  /*2eb80*/  IMAD.WIDE R16, R3, 0x4, R8 ;  /* 0x0000000403107825 */ /* 0x004fe200078e0208 */
[----:B------:R-:W-:Y:S02]  /*2eb90*/  ISETP.LT.AND P4, PT, R223, c[0x0][0x178], !P2 ;  /* 0x00005e00df007a0c */ /* 0x000fe40005781270 */
[----:B------:R-:W-:Y:S01]  /*2eba0*/  IADD3 R0, R225, 0x56, RZ ;  /* 0x00000056e1007810 */ /* 0x000fe20007ffe0ff */
[C---:B---3--:R-:W-:Y:S01]  /*2ebb0*/  IMAD.WIDE R18, R3.reuse, 0x4, R6 ;  /* 0x0000000403127825 */ /* 0x048fe200078e0206 */
[----:B------:R2:W-:Y:S03]  /*2ebc0*/  @P1 STG.E [R16.64], R56 ;  /* 0x0000003810001986 */ /* 0x0005e6000c101904 */
[----:B----4-:R-:W-:Y:S01]  /*2ebd0*/  IMAD.WIDE R20, R3, 0x4, R4 ;  /* 0x0000000403147825 */ /* 0x010fe200078e0204 */
[----:B------:R-:W-:Y:S01]  /*2ebe0*/  ISETP.GE.AND P0, PT, R0, c[0x0][0x17c], PT ;  /* 0x00005f0000007a0c */ /* 0x000fe20003f06270 */
[----:B------:R3:W-:Y:S02]  /*2ebf0*/  @P5 STG.E [R18.64], R76 ;  /* 0x0000004c12005986 */ /* 0x0007e4000c101904 */
[----:B-1----:R-:W-:-:S02]  /*2ec00*/  IMAD.WIDE R22, R27, 0x4, R10 ;  /* 0x000000041b167825 */ /* 0x002fc400078e020a */
[----:B------:R1:W-:Y:S01]  /*2ec10*/  @P3 STG.E [R20.64], R92 ;  /* 0x0000005c14003986 */ /* 0x0003e2000c101904 */
[----:B------:R-:W-:Y:S01]  /*2ec20*/  ISETP.LT.AND P3, PT, R222, c[0x0][0x178], !P2 ;  /* 0x00005e00de007a0c */ /* 0x000fe20005761270 */
[----:B------:R-:W-:Y:S01]  /*2ec30*/  IMAD.WIDE R24, R27, 0x4, R8 ;  /* 0x000000041b187825 */ /* 0x000fe200078e0208 */
[----:B------:R-:W-:Y:S01]  /*2ec40*/  ISETP.LT.AND P2, PT, R221, c[0x0][0x178], !P2 ;  /* 0x00005e00dd007a0c */ /* 0x000fe20005741270 */
[----:B------:R4:W-:Y:S01]  /*2ec50*/  @P6 STG.E [R22.64], R45 ;  /* 0x0000002d16006986 */ /* 0x0009e2000c101904 */
[----:B------:R-:W-:Y:S02]  /*2ec60*/  ISETP.LT.AND P6, PT, R224, c[0x0][0x178], !P0 ;  /* 0x00005e00e0007a0c */ /* 0x000fe400047c1270 */
[----:B------:R-:W-:Y:S01]  /*2ec70*/  ISETP.LT.AND P5, PT, R223, c[0x0][0x178], !P0 ;  /* 0x00005e00df007a0c */ /* 0x000fe200047a1270 */
[----:B------:R4:W-:Y:S01]  /*2ec80*/  @P4 STG.E [R24.64], R57 ;  /* 0x0000003918004986 */ /* 0x0009e2000c101904 */
[C---:B------:R-:W-:Y:S01]  /*2ec90*/  IADD3 R3, R27.reuse, c[0x0][0x198], RZ ;  /* 0x000066001b037a10 */ /* 0x040fe20007ffe0ff */
[----:B--2---:R-:W-:Y:S01]  /*2eca0*/  IMAD.WIDE R16, R27, 0x4, R6 ;  /* 0x000000041b107825 */ /* 0x004fe200078e0206 */
[----:B------:R-:W-:-:S02]  /*2ecb0*/  ISETP.LT.AND P4, PT, R222, c[0x0][0x178], !P0 ;  /* 0x00005e00de007a0c */ /* 0x000fc40004781270 */
[----:B------:R-:W-:Y:S01]  /*2ecc0*/  IADD3 R0, R225, 0x57, RZ ;  /* 0x00000057e1007810 */ /* 0x000fe20007ffe0ff */
[----:B---3--:R-:W-:Y:S01]  /*2ecd0*/  IMAD.WIDE R18, R27, 0x4, R4 ;  /* 0x000000041b127825 */ /* 0x008fe200078e0204 */
[----:B------:R2:W-:Y:S03]  /*2ece0*/  @P3 STG.E [R16.64], R77 ;  /* 0x0000004d10003986 */ /* 0x0005e6000c101904 */
[----:B-1----:R-:W-:Y:S01]  /*2ecf0*/  IMAD.WIDE R20, R3, 0x4, R10 ;  /* 0x0000000403147825 */ /* 0x002fe200078e020a */
[----:B------:R-:W-:-:S03]  /*2ed00*/  ISETP.GE.AND P1, PT, R0, c[0x0][0x17c], PT ;  /* 0x00005f0000007a0c */ /* 0x000fc60003f26270 */
[----:B----4-:R-:W-:Y:S01]  /*2ed10*/  IMAD.WIDE R22, R3, 0x4, R8 ;  /* 0x0000000403167825 */ /* 0x010fe200078e0208 */
[----:B------:R1:W-:Y:S01]  /*2ed20*/  @P2 STG.E [R18.64], R93 ;  /* 0x0000005d12002986 */ /* 0x0003e2000c101904 */
[----:B------:R-:W-:Y:S02]  /*2ed30*/  ISETP.LT.AND P0, PT, R221, c[0x0][0x178], !P0 ;  /* 0x00005e00dd007a0c */ /* 0x000fe40004701270 */
[----:B------:R-:W-:Y:S01]  /*2ed40*/  IMAD.WIDE R24, R3, 0x4, R6 ;  /* 0x0000000403187825 */ /* 0x000fe200078e0206 */
[----:B------:R3:W-:Y:S01]  /*2ed50*/  @P6 STG.E [R20.64], R40 ;  /* 0x0000002814006986 */ /* 0x0007e2000c101904 */
[----:B------:R-:W-:-:S03]  /*2ed60*/  ISETP.LT.AND P6, PT, R224, c[0x0][0x178], !P1 ;  /* 0x00005e00e0007a0c */ /* 0x000fc60004fc1270 */
[----:B------:R4:W-:Y:S01]  /*2ed70*/  @P5 STG.E [R22.64], R12 ;  /* 0x0000000c16005986 */ /* 0x0009e2000c101904 */
[----:B------:R-:W-:Y:S02]  /*2ed80*/  ISETP.LT.AND P5, PT, R223, c[0x0][0x178], !P1 ;  /* 0x00005e00df007a0c */ /* 0x000fe40004fa1270 */
[----:B------:R-:W-:Y:S01]  /*2ed90*/  IADD3 R27, R3, c[0x0][0x198], RZ ;  /* 0x00006600031b7a10 */ /* 0x000fe20007ffe0ff */
[----:B------:R3:W-:Y:S01]  /*2eda0*/  @P4 STG.E [R24.64], R72 ;  /* 0x0000004818004986 */ /* 0x0007e2000c101904 */
[----:B------:R-:W-:Y:S02]  /*2edb0*/  ISETP.LT.AND P2, PT, R222, c[0x0][0x178], !P1 ;  /* 0x00005e00de007a0c */ /* 0x000fe40004f41270 */
[----:B------:R-:W-:Y:S01]  /*2edc0*/  ISETP.LT.AND P4, PT, R221, c[0x0][0x178], !P1 ;  /* 0x00005e00dd007a0c */ /* 0x000fe20004f81270 */
[----:B--2---:R-:W-:Y:S01]  /*2edd0*/  IMAD.WIDE R16, R3, 0x4, R4 ;  /* 0x0000000403107825 */ /* 0x004fe200078e0204 */
[----:B------:R-:W-:-:S03]  /*2ede0*/  IADD3 R0, R225, 0x58, RZ ;  /* 0x00000058e1007810 */ /* 0x000fc60007ffe0ff */
[----:B-1----:R-:W-:Y:S01]  /*2edf0*/  IMAD.WIDE R18, R27, 0x4, R10 ;  /* 0x000000041b127825 */ /* 0x002fe200078e020a */
[----:B------:R-:W-:-:S03]  /*2ee00*/  ISETP.GE.AND P3, PT, R0, c[0x0][0x17c], PT ;  /* 0x00005f0000007a0c */ /* 0x000fc60003f66270 */
[----:B---3--:R-:W-:Y:S01]  /*2ee10*/  IMAD.WIDE R20, R27, 0x4, R8 ;  /* 0x000000041b147825 */ /* 0x008fe200078e0208 */
[----:B------:R-:W-:Y:S01]  /*2ee20*/  IADD3 R0, R225, 0x59, RZ ;  /* 0x00000059e1007810 */ /* 0x000fe20007ffe0ff */
[----:B------:R-:W-:Y:S02]  /*2ee30*/  @P0 STG.E [R16.64], R88 ;  /* 0x0000005810000986 */ /* 0x000fe4000c101904 */
[C---:B----4-:R-:W-:Y:S02]  /*2ee40*/  IMAD.WIDE R22, R27.reuse, 0x4, R6 ;  /* 0x000000041b167825 */ /* 0x050fe400078e0206 */
[----:B------:R-:W-:Y:S02]  /*2ee50*/  @P6 STG.E [R18.64], R41 ;  /* 0x0000002912006986 */ /* 0x000fe4000c101904 */
[----:B------:R-:W-:Y:S01]  /*2ee60*/  IMAD.WIDE R24, R27, 0x4, R4 ;  /* 0x000000041b187825 */ /* 0x000fe200078e0204 */
[----:B------:R-:W-:Y:S01]  /*2ee70*/  ISETP.GE.AND P1, PT, R0, c[0x0][0x17c], PT ;  /* 0x00005f0000007a0c */ /* 0x000fe20003f26270 */
[----:B------:R1:W-:Y:S01]  /*2ee80*/  @P5 STG.E [R20.64], R13 ;  /* 0x0000000d14005986 */ /* 0x0003e2000c101904 */
[----:B------:R-:W-:-:S02]  /*2ee90*/  ISETP.LT.AND P5, PT, R224, c[0x0][0x178], !P3 ;  /* 0x00005e00e0007a0c */ /* 0x000fc40005fa1270 */
[----:B------:R-:W-:Y:S01]  /*2eea0*/  ISETP.LT.AND P0, PT, R223, c[0x0][0x178], !P3 ;  /* 0x00005e00df007a0c */ /* 0x000fe20005f01270 */
[----:B------:R2:W-:Y:S01]  /*2eeb0*/  @P2 STG.E [R22.64], R73 ;  /* 0x0000004916002986 */ /* 0x0005e2000c101904 */
[----:B------:R-:W-:Y:S02]  /*2eec0*/  ISETP.LT.AND P6, PT, R222, c[0x0][0x178], !P3 ;  /* 0x00005e00de007a0c */ /* 0x000fe40005fc1270 */
[----:B------:R-:W-:Y:S01]  /*2eed0*/  IADD3 R27, R27, c[0x0][0x198], RZ ;  /* 0x000066001b1b7a10 */ /* 0x000fe20007ffe0ff */
[----:B------:R3:W-:Y:S01]  /*2eee0*/  @P4 STG.E [R24.64], R89 ;  /* 0x0000005918004986 */ /* 0x0007e2000c101904 */
[----:B------:R-:W-:Y:S02]  /*2eef0*/  ISETP.LT.AND P3, PT, R221, c[0x0][0x178], !P3 ;  /* 0x00005e00dd007a0c */ /* 0x000fe40005f61270 */
[----:B------:R-:W-:Y:S01]  /*2ef00*/  ISETP.LT.AND P4, PT, R224, c[0x0][0x178], !P1 ;  /* 0x00005e00e0007a0c */ /* 0x000fe20004f81270 */
[C---:B-1----:R-:W-:Y:S01]  /*2ef10*/  IMAD.WIDE R12, R27.reuse, 0x4, R10 ;  /* 0x000000041b0c7825 */ /* 0x042fe200078e020a */
[----:B------:R-:W-:-:S03]  /*2ef20*/  IADD3 R3, R27, c[0x0][0x198], RZ ;  /* 0x000066001b037a10 */ /* 0x000fc60007ffe0ff */
[----:B------:R-:W-:Y:S01]  /*2ef30*/  IMAD.WIDE R16, R27, 0x4, R8 ;  /* 0x000000041b107825 */ /* 0x000fe200078e0208 */
[----:B------:R-:W-:-:S03]  /*2ef40*/  IADD3 R0, R225, 0x5a, RZ ;  /* 0x0000005ae1007810 */ /* 0x000fc60007ffe0ff */
[C---:B------:R-:W-:Y:S01]  /*2ef50*/  IMAD.WIDE R18, R27.reuse, 0x4, R6 ;  /* 0x000000041b127825 */ /* 0x040fe200078e0206 */
[----:B------:R1:W-:Y:S03]  /*2ef60*/  @P5 STG.E [R12.64], R54 ;  /* 0x000000360c005986 */ /* 0x0003e6000c101904 */
[----:B------:R-:W-:Y:S01]  /*2ef70*/  IMAD.WIDE R20, R27, 0x4, R4 ;  /* 0x000000041b147825 */ /* 0x000fe200078e0204 */
[----:B------:R4:W-:Y:S03]  /*2ef80*/  @P0 STG.E [R16.64], R66 ;  /* 0x0000004210000986 */ /* 0x0009e6000c101904 */
[----:B--2---:R-:W-:Y:S01]  /*2ef90*/  IMAD.WIDE R22, R3, 0x4, R10 ;  /* 0x0000000403167825 */ /* 0x004fe200078e020a */
[----:B------:R2:W-:Y:S01]  /*2efa0*/  @P6 STG.E [R18.64], R86 ;  /* 0x0000005612006986 */ /* 0x0005e2000c101904 */
[----:B------:R-:W-:-:S03]  /*2efb0*/  ISETP.GE.AND P2, PT, R0, c[0x0][0x17c], PT ;  /* 0x00005f0000007a0c */ /* 0x000fc60003f46270 */
[----:B------:R1:W-:Y:S01]  /*2efc0*/  @P3 STG.E [R20.64], R102 ;  /* 0x0000006614003986 */ /* 0x0003e2000c101904 */
[----:B------:R-:W-:-:S03]  /*2efd0*/  ISETP.LT.AND P3, PT, R223, c[0x0][0x178], !P1 ;  /* 0x00005e00df007a0c */ /* 0x000fc60004f61270 */
[----:B------:R2:W-:Y:S01]  /*2efe0*/  @P4 STG.E [R22.64], R55 ;  /* 0x0000003716004986 */ /* 0x0005e2000c101904 */
[----:B------:R-:W-:Y:S02]  /*2eff0*/  ISETP.LT.AND P4, PT, R222, c[0x0][0x178], !P1 ;  /* 0x00005e00de007a0c */ /* 0x000fe40004f81270 */
[----:B------:R-:W-:Y:S02]  /*2f000*/  ISETP.LT.AND P0, PT, R221, c[0x0][0x178], !P1 ;  /* 0x00005e00dd007a0c */ /* 0x000fe40004f01270 */
[----:B------:R-:W-:Y:S02]  /*2f010*/  ISETP.LT.AND P6, PT, R224, c[0x0][0x178], !P2 ;  /* 0x00005e00e0007a0c */ /* 0x000fe400057c1270 */
[----:B------:R-:W-:Y:S02]  /*2f020*/  ISETP.LT.AND P5, PT, R223, c[0x0][0x178], !P2 ;  /* 0x00005e00df007a0c */ /* 0x000fe400057a1270 */
[C---:B---3--:R-:W-:Y:S01]  /*2f030*/  IADD3 R25, R3.reuse, c[0x0][0x198], RZ ;  /* 0x0000660003197a10 */ /* 0x048fe20007ffe0ff */
[----:B-1----:R-:W-:Y:S01]  /*2f040*/  IMAD.WIDE R12, R3, 0x4, R8 ;  /* 0x00000004030c7825 */ /* 0x002fe200078e0208 */
[----:B------:R-:W-:-:S03]  /*2f050*/  IADD3 R0, R225, 0x5b, RZ ;  /* 0x0000005be1007810 */ /* 0x000fc60007ffe0ff */
[C---:B----4-:R-:W-:Y:S01]  /*2f060*/  IMAD.WIDE R16, R3.reuse, 0x4, R6 ;  /* 0x0000000403107825 */ /* 0x050fe200078e0206 */
[----:B------:R1:W-:Y:S03]  /*2f070*/  @P3 STG.E [R12.64], R67 ;  /* 0x000000430c003986 */ /* 0x0003e6000c101904 */
[----:B--2---:R-:W-:Y:S01]  /*2f080*/  IMAD.WIDE R18, R3, 0x4, R4 ;  /* 0x0000000403127825 */ /* 0x004fe200078e0204 */
[----:B------:R-:W-:-:S03]  /*2f090*/  ISETP.GE.AND P1, PT, R0, c[0x0][0x17c], PT ;  /* 0x00005f0000007a0c */ /* 0x000fc60003f26270 */
[C---:B------:R-:W-:Y:S01]  /*2f0a0*/  IMAD.WIDE R20, R25.reuse, 0x4, R10 ;  /* 0x0000000419147825 */ /* 0x040fe200078e020a */
[----:B------:R2:W-:Y:S03]  /*2f0b0*/  @P4 STG.E [R16.64], R87 ;  /* 0x0000005710004986 */ /* 0x0005e6000c101904 */
[----:B------:R-:W-:Y:S01]  /*2f0c0*/  IMAD.WIDE R22, R25, 0x4, R8 ;  /* 0x0000000419167825 */ /* 0x000fe200078e0208 */
[----:B------:R3:W-:Y:S01]  /*2f0d0*/  @P0 STG.E [R18.64], R103 ;  /* 0x0000006712000986 */ /* 0x0007e2000c101904 */
[----:B------:R-:W-:Y:S02]  /*2f0e0*/  ISETP.LT.AND P3, PT, R222, c[0x0][0x178], !P2 ;  /* 0x00005e00de007a0c */ /* 0x000fe40005761270 */
[----:B------:R-:W-:Y:S01]  /*2f0f0*/  ISETP.LT.AND P2, PT, R221, c[0x0][0x178], !P2 ;  /* 0x00005e00dd007a0c */ /* 0x000fe20005741270 */
[----:B------:R4:W-:Y:S04]  /*2f100*/  @P6 STG.E [R20.64], R50 ;  /* 0x0000003214006986 */ /* 0x0009e8000c101904 */
[----:B------:R3:W-:Y:S01]  /*2f110*/  @P5 STG.E [R22.64], R62 ;  /* 0x0000003e16005986 */ /* 0x0007e2000c101904 */
[----:B------:R-:W-:-:S02]  /*2f120*/  ISETP.LT.AND P5, PT, R224, c[0x0][0x178], !P1 ;  /* 0x00005e00e0007a0c */ /* 0x000fc40004fa1270 */
[C---:B------:R-:W-:Y:S01]  /*2f130*/  IADD3 R27, R25.reuse, c[0x0][0x198], RZ ;  /* 0x00006600191b7a10 */ /* 0x040fe20007ffe0ff */
[----:B-1----:R-:W-:Y:S01]  /*2f140*/  IMAD.WIDE R12, R25, 0x4, R6 ;  /* 0x00000004190c7825 */ /* 0x002fe200078e0206 */
[----:B------:R-:W-:-:S03]  /*2f150*/  IADD3 R3, R225, 0x5c, RZ ;  /* 0x0000005ce1037810 */ /* 0x000fc60007ffe0ff */
[----:B--2---:R-:W-:Y:S01]  /*2f160*/  IMAD.WIDE R16, R25, 0x4, R4 ;  /* 0x0000000419107825 */ /* 0x004fe200078e0204 */
[----:B------:R-:W-:Y:S02]  /*2f170*/  ISETP.LT.AND P0, PT, R223, c[0x0][0x178], !P1 ;  /* 0x00005e00df007a0c */ /* 0x000fe40004f01270 */
[----:B------:R-:W-:Y:S01]  /*2f180*/  ISETP.GE.AND P6, PT, R3, c[0x0][0x17c], PT ;  /* 0x00005f0003007a0c */ /* 0x000fe20003fc6270 */
[----:B---3--:R-:W-:Y:S01]  /*2f190*/  IMAD.WIDE R18, R27, 0x4, R10 ;  /* 0x000000041b127825 */ /* 0x008fe200078e020a */
[----:B------:R-:W-:Y:S01]  /*2f1a0*/  ISETP.LT.AND P4, PT, R222, c[0x0][0x178], !P1 ;  /* 0x00005e00de007a0c */ /* 0x000fe20004f81270 */
[----:B------:R1:W-:Y:S01]  /*2f1b0*/  @P3 STG.E [R12.64], R82 ;  /* 0x000000520c003986 */ /* 0x0003e2000c101904 */
[----:B------:R-:W-:-:S03]  /*2f1c0*/  ISETP.LT.AND P1, PT, R221, c[0x0][0x178], !P1 ;  /* 0x00005e00dd007a0c */ /* 0x000fc60004f21270 */
[----:B------:R2:W-:Y:S01]  /*2f1d0*/  @P2 STG.E [R16.64], R98 ;  /* 0x0000006210002986 */ /* 0x0005e2000c101904 */
[----:B------:R-:W-:-:S03]  /*2f1e0*/  ISETP.LT.AND P2, PT, R224, c[0x0][0x178], !P6 ;  /* 0x00005e00e0007a0c */ /* 0x000fc60007741270 */
[----:B------:R3:W-:Y:S01]  /*2f1f0*/  @P5 STG.E [R18.64], R51 ;  /* 0x0000003312005986 */ /* 0x0007e2000c101904 */
[----:B------:R-:W-:Y:S01]  /*2f200*/  ISETP.LT.AND P5, PT, R223, c[0x0][0x178], !P6 ;  /* 0x00005e00df007a0c */ /* 0x000fe200077a1270 */
[C---:B----4-:R-:W-:Y:S01]  /*2f210*/  IMAD.WIDE R20, R27.reuse, 0x4, R8 ;  /* 0x000000041b147825 */ /* 0x050fe200078e0208 */
[----:B------:R-:W-:-:S03]  /*2f220*/  IADD3 R3, R27, c[0x0][0x198], RZ ;  /* 0x000066001b037a10 */ /* 0x000fc60007ffe0ff */
[----:B------:R-:W-:Y:S01]  /*2f230*/  IMAD.WIDE R22, R27, 0x4, R6 ;  /* 0x000000041b167825 */ /* 0x000fe200078e0206 */
[----:B------:R-:W-:Y:S01]  /*2f240*/  IADD3 R0, R225, 0x5d, RZ ;  /* 0x0000005de1007810 */ /* 0x000fe20007ffe0ff */
[----:B------:R4:W-:Y:S02]  /*2f250*/  @P0 STG.E [R20.64], R63 ;  /* 0x0000003f14000986 */ /* 0x0009e4000c101904 */
[----:B-1----:R-:W-:Y:S01]  /*2f260*/  IMAD.WIDE R12, R27, 0x4, R4 ;  /* 0x000000041b0c7825 */ /* 0x002fe200078e0204 */
[----:B------:R-:W-:Y:S01]  /*2f270*/  ISETP.GE.AND P3, PT, R0, c[0x0][0x17c], PT ;  /* 0x00005f0000007a0c */ /* 0x000fe20003f66270 */
[----:B------:R1:W-:Y:S02]  /*2f280*/  @P4 STG.E [R22.64], R83 ;  /* 0x0000005316004986 */ /* 0x0003e4000c101904 */
[----:B--2---:R-:W-:Y:S01]  /*2f290*/  IMAD.WIDE R16, R3, 0x4, R10 ;  /* 0x0000000403107825 */ /* 0x004fe200078e020a */
[----:B------:R-:W-:-:S03]  /*2f2a0*/  ISETP.LT.AND P4, PT, R222, c[0x0][0x178], !P6 ;  /* 0x00005e00de007a0c */ /* 0x000fc60007781270 */
[----:B---3--:R-:W-:Y:S01]  /*2f2b0*/  IMAD.WIDE R18, R3, 0x4, R8 ;  /* 0x0000000403127825 */ /* 0x008fe200078e0208 */
[----:B------:R-:W-:Y:S01]  /*2f2c0*/  ISETP.LT.AND P6, PT, R221, c[0x0][0x178], !P6 ;  /* 0x00005e00dd007a0c */ /* 0x000fe200077c1270 */
[----:B------:R2:W-:Y:S04]  /*2f2d0*/  @P1 STG.E [R12.64], R99 ;  /* 0x000000630c001986 */ /* 0x0005e8000c101904 */
[----:B------:R3:W-:Y:S01]  /*2f2e0*/  @P2 STG.E [R16.64], R46 ;  /* 0x0000002e10002986 */ /* 0x0007e2000c101904 */
[----:B----4-:R-:W-:-:S03]  /*2f2f0*/  IMAD.WIDE R20, R3, 0x4, R6 ;  /* 0x0000000403147825 */ /* 0x010fc600078e0206 */
[----:B------:R4:W-:Y:S01]  /*2f300*/  @P5 STG.E [R18.64], R58 ;  /* 0x0000003a12005986 */ /* 0x0009e2000c101904 */
[----:B------:R-:W-:Y:S01]  /*2f310*/  ISETP.LT.AND P5, PT, R224, c[0x0][0x178], !P3 ;  /* 0x00005e00e0007a0c */ /* 0x000fe20005fa1270 */
[----:B-1----:R-:W-:Y:S01]  /*2f320*/  IMAD.WIDE R22, R3, 0x4, R4 ;  /* 0x0000000403167825 */ /* 0x002fe200078e0204 */
[----:B------:R-:W-:Y:S02]  /*2f330*/  IADD3 R0, R225, 0x5e, RZ ;  /* 0x0000005ee1007810 */ /* 0x000fe40007ffe0ff */
[----:B------:R-:W-:Y:S02]  /*2f340*/  IADD3 R3, R3, c[0x0][0x198], RZ ;  /* 0x0000660003037a10 */ /* 0x000fe40007ffe0ff */
[----:B------:R-:W-:Y:S01]  /*2f350*/  ISETP.GE.AND P0, PT, R0, c[0x0][0x17c], PT ;  /* 0x00005f0000007a0c */ /* 0x000fe20003f06270 */
[----:B------:R1:W-:Y:S01]  /*2f360*/  @P4 STG.E [R20.64], R78 ;  /* 0x0000004e14004986 */ /* 0x0003e2000c101904 */
[----:B------:R-:W-:Y:S01]  /*2f370*/  ISETP.LT.AND P1, PT, R223, c[0x0][0x178], !P3 ;  /* 0x00005e00df007a0c */ /* 0x000fe20005f21270 */
[----:B--2---:R-:W-:Y:S01]  /*2f380*/  IMAD.WIDE R12, R3, 0x4, R10 ;  /* 0x00000004030c7825 */ /* 0x004fe200078e020a */
[----:B------:R-:W-:Y:S01]  /*2f390*/  ISETP.LT.AND P2, PT, R222, c[0x0][0x178], !P3 ;  /* 0x00005e00de007a0c */ /* 0x000fe20005f41270 */
[----:B------:R2:W-:Y:S01]  /*2f3a0*/  @P6 STG.E [R22.64], R94 ;  /* 0x0000005e16006986 */ /* 0x0005e2000c101904 */
[----:B------:R-:W-:-:S02]  /*2f3b0*/  ISETP.LT.AND P3, PT, R221, c[0x0][0x178], !P3 ;  /* 0x00005e00dd007a0c */ /* 0x000fc40005f61270 */
[----:B------:R-:W-:Y:S01]  /*2f3c0*/  ISETP.LT.AND P6, PT, R224, c[0x0][0x178], !P0 ;  /* 0x00005e00e0007a0c */ /* 0x000fe200047c1270 */
[----:B------:R1:W-:Y:S01]  /*2f3d0*/  @P5 STG.E [R12.64], R47 ;  /* 0x0000002f0c005986 */ /* 0x0003e2000c101904 */
[----:B------:R-:W-:Y:S02]  /*2f3e0*/  ISETP.LT.AND P5, PT, R223, c[0x0][0x178], !P0 ;  /* 0x00005e00df007a0c */ /* 0x000fe400047a1270 */
[C---:B------:R-:W-:Y:S01]  /*2f3f0*/  IADD3 R27, R3.reuse, c[0x0][0x198], RZ ;  /* 0x00006600031b7a10 */ /* 0x040fe20007ffe0ff */
[----:B---3--:R-:W-:Y:S01]  /*2f400*/  IMAD.WIDE R16, R3, 0x4, R8 ;  /* 0x0000000403107825 */ /* 0x008fe200078e0208 */
[----:B------:R-:W-:-:S03]  /*2f410*/  IADD3 R0, R225, 0x5f, RZ ;  /* 0x0000005fe1007810 */ /* 0x000fc60007ffe0ff */
[----:B----4-:R-:W-:Y:S01]  /*2f420*/  IMAD.WIDE R18, R3, 0x4, R6 ;  /* 0x0000000403127825 */ /* 0x010fe200078e0206 */
[----:B------:R-:W-:-:S03]  /*2f430*/  ISETP.GE.AND P4, PT, R0, c[0x0][0x17c], PT ;  /* 0x00005f0000007a0c */ /* 0x000fc60003f86270 */
[----:B-1----:R-:W-:Y:S01]  /*2f440*/  IMAD.WIDE R20, R3, 0x4, R4 ;  /* 0x0000000403147825 */ /* 0x002fe200078e0204 */
[----:B------:R1:W-:Y:S03]  /*2f450*/  @P1 STG.E [R16.64], R59 ;  /* 0x0000003b10001986 */ /* 0x0003e6000c101904 */
[C---:B--2---:R-:W-:Y:S01]  /*2f460*/  IMAD.WIDE R22, R27.reuse, 0x4, R10 ;  /* 0x000000041b167825 */ /* 0x044fe200078e020a */
[----:B------:R2:W-:Y:S01]  /*2f470*/  @P2 STG.E [R18.64], R79 ;  /* 0x0000004f12002986 */ /* 0x0005e2000c101904 */
[----:B------:R-:W-:Y:S02]  /*2f480*/  ISETP.LT.AND P1, PT, R222, c[0x0][0x178], !P0 ;  /* 0x00005e00de007a0c */ /* 0x000fe40004721270 */
[----:B------:R-:W-:Y:S01]  /*2f490*/  IMAD.WIDE R24, R27, 0x4, R8 ;  /* 0x000000041b187825 */ /* 0x000fe200078e0208 */
[----:B------:R3:W-:Y:S01]  /*2f4a0*/  @P3 STG.E [R20.64], R95 ;  /* 0x0000005f14003986 */ /* 0x0007e2000c101904 */
[----:B------:R-:W-:-:S03]  /*2f4b0*/  ISETP.LT.AND P0, PT, R221, c[0x0][0x178], !P0 ;  /* 0x00005e00dd007a0c */ /* 0x000fc60004701270 */
[----:B------:R4:W-:Y:S01]  /*2f4c0*/  @P6 STG.E [R22.64], R42 ;  /* 0x0000002a16006986 */ /* 0x0009e2000c101904 */
[----:B------:R-:W-:Y:S02]  /*2f4d0*/  ISETP.LT.AND P6, PT, R224, c[0x0][0x178], !P4 ;  /* 0x00005e00e0007a0c */ /* 0x000fe400067c1270 */
[----:B------:R-:W-:Y:S01]  /*2f4e0*/  ISETP.LT.AND P3, PT, R223, c[0x0][0x178], !P4 ;  /* 0x00005e00df007a0c */ /* 0x000fe20006761270 */
[----:B------:R2:W-:Y:S01]  /*2f4f0*/  @P5 STG.E [R24.64], R14 ;  /* 0x0000000e18005986 */ /* 0x0005e2000c101904 */
[----:B------:R-:W-:Y:S02]  /*2f500*/  IADD3 R3, R27, c[0x0][0x198], RZ ;  /* 0x000066001b037a10 */ /* 0x000fe40007ffe0ff */
[----:B------:R-:W-:Y:S02]  /*2f510*/  ISETP.LT.AND P5, PT, R222, c[0x0][0x178], !P4 ;  /* 0x00005e00de007a0c */ /* 0x000fe400067a1270 */
[----:B------:R-:W-:Y:S01]  /*2f520*/  ISETP.LT.AND P4, PT, R221, c[0x0][0x178], !P4 ;  /* 0x00005e00dd007a0c */ /* 0x000fe20006781270 */
[----:B------:R-:W-:Y:S01]  /*2f530*/  IMAD.WIDE R12, R27, 0x4, R6 ;  /* 0x000000041b0c7825 */ /* 0x000fe200078e0206 */
[----:B------:R-:W-:-:S03]  /*2f540*/  IADD3 R0, R225, 0x60, RZ ;  /* 0x00000060e1007810 */ /* 0x000fc60007ffe0ff */
[----:B-1----:R-:W-:Y:S01]  /*2f550*/  IMAD.WIDE R16, R27, 0x4, R4 ;  /* 0x000000041b107825 */ /* 0x002fe200078e0204 */
[----:B------:R-:W-:-:S03]  /*2f560*/  ISETP.GE.AND P2, PT, R0, c[0x0][0x17c], PT ;  /* 0x00005f0000007a0c */ /* 0x000fc60003f46270 */
[----:B--2---:R-:W-:Y:S01]  /*2f570*/  IMAD.WIDE R18, R3, 0x4, R10 ;  /* 0x0000000403127825 */ /* 0x004fe200078e020a */
[----:B------:R-:W-:Y:S01]  /*2f580*/  IADD3 R0, R225, 0x61, RZ ;  /* 0x00000061e1007810 */ /* 0x000fe20007ffe0ff */
[----:B------:R1:W-:Y:S02]  /*2f590*/  @P1 STG.E [R12.64], R74 ;  /* 0x0000004a0c001986 */ /* 0x0003e4000c101904 */
[C---:B---3--:R-:W-:Y:S02]  /*2f5a0*/  IMAD.WIDE R20, R3.reuse, 0x4, R8 ;  /* 0x0000000403147825 */ /* 0x048fe400078e0208 */
[----:B------:R-:W-:Y:S02]  /*2f5b0*/  @P0 STG.E [R16.64], R90 ;  /* 0x0000005a10000986 */ /* 0x000fe4000c101904 */
[C---:B----4-:R-:W-:Y:S01]  /*2f5c0*/  IMAD.WIDE R22, R3.reuse, 0x4, R6 ;  /* 0x0000000403167825 */ /* 0x050fe200078e0206 */
[----:B------:R-:W-:Y:S01]  /*2f5d0*/  ISETP.GE.AND P1, PT, R0, c[0x0][0x17c], PT ;  /* 0x00005f0000007a0c */ /* 0x000fe20003f26270 */
[----:B------:R-:W-:Y:S02]  /*2f5e0*/  @P6 STG.E [R18.64], R43 ;  /* 0x0000002b12006986 */ /* 0x000fe4000c101904 */
[----:B------:R-:W-:Y:S01]  /*2f5f0*/  IMAD.WIDE R24, R3, 0x4, R4 ;  /* 0x0000000403187825 */ /* 0x000fe200078e0204 */
[----:B------:R-:W-:Y:S01]  /*2f600*/  ISETP.LT.AND P0, PT, R224, c[0x0][0x178], !P2 ;  /* 0x00005e00e0007a0c */ /* 0x000fe20005701270 */
[----:B------:R2:W-:Y:S01]  /*2f610*/  @P3 STG.E [R20.64], R15 ;  /* 0x0000000f14003986 */ /* 0x0005e2000c101904 */
[----:B------:R-:W-:-:S02]  /*2f620*/  ISETP.LT.AND P3, PT, R223, c[0x0][0x178], !P2 ;  /* 0x00005e00df007a0c */ /* 0x000fc40005761270 */
[----:B------:R-:W-:Y:S01]  /*2f630*/  ISETP.LT.AND P6, PT, R222, c[0x0][0x178], !P2 ;  /* 0x00005e00de007a0c */ /* 0x000fe200057c1270 */
[----:B------:R3:W-:Y:S01]  /*2f640*/  @P5 STG.E [R22.64], R75 ;  /* 0x0000004b16005986 */ /* 0x0007e2000c101904 */
[----:B------:R-:W-:Y:S02]  /*2f650*/  IADD3 R3, R3, c[0x0][0x198], RZ ;  /* 0x0000660003037a10 */ /* 0x000fe40007ffe0ff */
[----:B------:R-:W-:Y:S01]  /*2f660*/  ISETP.LT.AND P2, PT, R221, c[0x0][0x178], !P2 ;  /* 0x00005e00dd007a0c */ /* 0x000fe20005741270 */
[----:B------:R-:W-:Y:S01]  /*2f670*/  @P4 STG.E [R24.64], R91 ;  /* 0x0000005b18004986 */ /* 0x000fe2000c101904 */
[----:B------:R-:W-:Y:S02]  /*2f680*/  ISETP.LT.AND P4, PT, R224, c[0x0][0x178], !P1 ;  /* 0x00005e00e0007a0c */ /* 0x000fe40004f81270 */
[----:B------:R-:W-:Y:S01]  /*2f690*/  ISETP.LT.AND P5, PT, R223, c[0x0][0x178], !P1 ;  /* 0x00005e00df007a0c */ /* 0x000fe20004fa1270 */
[C---:B-1----:R-:W-:Y:S01]  /*2f6a0*/  IMAD.WIDE R12, R3.reuse, 0x4, R10 ;  /* 0x00000004030c7825 */ /* 0x042fe200078e020a */
[----:B------:R-:W-:-:S02]  /*2f6b0*/  IADD3 R27, R3, c[0x0][0x198], RZ ;  /* 0x00006600031b7a10 */ /* 0x000fc40007ffe0ff */
[----:B------:R-:W-:Y:S01]  /*2f6c0*/  IADD3 R0, R225, 0x62, RZ ;  /* 0x00000062e1007810 */ /* 0x000fe20007ffe0ff */
[C---:B--2---:R-:W-:Y:S01]  /*2f6d0*/  IMAD.WIDE R14, R3.reuse, 0x4, R8 ;  /* 0x00000004030e7825 */ /* 0x044fe200078e0208 */
[----:B------:R1:W-:Y:S03]  /*2f6e0*/  @P0 STG.E [R12.64], R116 ;  /* 0x000000740c000986 */ /* 0x0003e6000c101904 */
[----:B------:R-:W-:Y:S01]  /*2f6f0*/  IMAD.WIDE R16, R3, 0x4, R6 ;  /* 0x0000000403107825 */ /* 0x000fe200078e0206 */
[----:B------:R-:W-:-:S03]  /*2f700*/  ISETP.GE.AND P0, PT, R0, c[0x0][0x17c], PT ;  /* 0x00005f0000007a0c */ /* 0x000fc60003f06270 */
[----:B------:R-:W-:Y:S01]  /*2f710*/  IMAD.WIDE R18, R3, 0x4, R4 ;  /* 0x0000000403127825 */ /* 0x000fe200078e0204 */
[----:B------:R2:W-:Y:S03]  /*2f720*/  @P3 STG.E [R14.64], R124 ;  /* 0x0000007c0e003986 */ /* 0x0005e6000c101904 */
[C---:B------:R-:W-:Y:S01]  /*2f730*/  IMAD.WIDE R20, R27.reuse, 0x4, R10 ;  /* 0x000000041b147825 */ /* 0x040fe200078e020a */
[----:B------:R4:W-:Y:S03]  /*2f740*/  @P6 STG.E [R16.64], R148 ;  /* 0x0000009410006986 */ /* 0x0009e6000c101904 */
[----:B---3--:R-:W-:Y:S01]  /*2f750*/  IMAD.WIDE R22, R27, 0x4, R8 ;  /* 0x000000041b167825 */ /* 0x008fe200078e0208 */
[----:B------:R-:W-:Y:S01]  /*2f760*/  ISETP.LT.AND P3, PT, R222, c[0x0][0x178], !P1 ;  /* 0x00005e00de007a0c */ /* 0x000fe20004f61270 */
[----:B------:R3:W-:Y:S01]  /*2f770*/  @P2 STG.E [R18.64], R164 ;  /* 0x000000a412002986 */ /* 0x0007e2000c101904 */
[----:B------:R-:W-:-:S03]  /*2f780*/  ISETP.LT.AND P2, PT, R221, c[0x0][0x178], !P1 ;  /* 0x00005e00dd007a0c */ /* 0x000fc60004f41270 */
[----:B------:R2:W-:Y:S01]  /*2f790*/  @P4 STG.E [R20.64], R117 ;  /* 0x0000007514004986 */ /* 0x0005e2000c101904 */
[----:B------:R-:W-:-:S03]  /*2f7a0*/  ISETP.LT.AND P4, PT, R224, c[0x0][0x178], !P0 ;  /* 0x00005e00e0007a0c */ /* 0x000fc60004781270 */
[----:B------:R3:W-:Y:S01]  /*2f7b0*/  @P5 STG.E [R22.64], R125 ;  /* 0x0000007d16005986 */ /* 0x0007e2000c101904 */
[----:B------:R-:W-:Y:S02]  /*2f7c0*/  ISETP.LT.AND P5, PT, R223, c[0x0][0x178], !P0 ;  /* 0x00005e00df007a0c */ /* 0x000fe400047a1270 */
[----:B------:R-:W-:Y:S02]  /*2f7d0*/  ISETP.LT.AND P6, PT, R222, c[0x0][0x178], !P0 ;  /* 0x00005e00de007a0c */ /* 0x000fe400047c1270 */
[C---:B------:R-:W-:Y:S01]  /*2f7e0*/  IADD3 R3, R27.reuse, c[0x0][0x198], RZ ;  /* 0x000066001b037a10 */ /* 0x040fe20007ffe0ff */
[----:B-1----:R-:W-:Y:S01]  /*2f7f0*/  IMAD.WIDE R12, R27, 0x4, R6 ;  /* 0x000000041b0c7825 */ /* 0x002fe200078e0206 */
[----:B------:R-:W-:-:S03]  /*2f800*/  IADD3 R0, R225, 0x63, RZ ;  /* 0x00000063e1007810 */ /* 0x000fc60007ffe0ff */
[----:B--2---:R-:W-:Y:S01]  /*2f810*/  IMAD.WIDE R14, R27, 0x4, R4 ;  /* 0x000000041b0e7825 */ /* 0x004fe200078e0204 */
[----:B------:R-:W-:-:S03]  /*2f820*/  ISETP.GE.AND P1, PT, R0, c[0x0][0x17c], PT ;  /* 0x00005f0000007a0c */ /* 0x000fc60003f26270 */
[C---:B----4-:R-:W-:Y:S01]  /*2f830*/  IMAD.WIDE R16, R3.reuse, 0x4, R10 ;  /* 0x0000000403107825 */ /* 0x050fe200078e020a */
[----:B------:R1:W-:Y:S03]  /*2f840*/  @P3 STG.E [R12.64], R149 ;  /* 0x000000950c003986 */ /* 0x0003e6000c101904 */
[----:B---3--:R-:W-:Y:S01]  /*2f850*/  IMAD.WIDE R18, R3, 0x4, R8 ;  /* 0x0000000403127825 */ /* 0x008fe200078e0208 */
[----:B------:R-:W-:Y:S01]  /*2f860*/  IADD3 R0, R225, 0x64, RZ ;  /* 0x00000064e1007810 */ /* 0x000fe20007ffe0ff */
[----:B------:R2:W-:Y:S02]  /*2f870*/  @P2 STG.E [R14.64], R165 ;  /* 0x000000a50e002986 */ /* 0x0005e4000c101904 */
[----:B------:R-:W-:Y:S01]  /*2f880*/  IMAD.WIDE R20, R3, 0x4, R6 ;  /* 0x0000000403147825 */ /* 0x000fe200078e0206 */
[----:B------:R-:W-:Y:S01]  /*2f890*/  ISETP.LT.AND P0, PT, R221, c[0x0][0x178], !P0 ;  /* 0x00005e00dd007a0c */ /* 0x000fe20004701270 */
[----:B------:R3:W-:Y:S01]  /*2f8a0*/  @P4 STG.E [R16.64], R112 ;  /* 0x0000007010004986 */ /* 0x0007e2000c101904 */
[----:B------:R-:W-:-:S03]  /*2f8b0*/  ISETP.LT.AND P4, PT, R224, c[0x0][0x178], !P1 ;  /* 0x00005e00e0007a0c */ /* 0x000fc60004f81270 */
[----:B------:R4:W-:Y:S01]  /*2f8c0*/  @P5 STG.E [R18.64], R128 ;  /* 0x0000008012005986 */ /* 0x0009e2000c101904 */
[----:B------:R-:W-:-:S03]  /*2f8d0*/  ISETP.GE.AND P3, PT, R0, c[0x0][0x17c], PT ;  /* 0x00005f0000007a0c */ /* 0x000fc60003f66270 */
[----:B------:R2:W-:Y:S01]  /*2f8e0*/  @P6 STG.E [R20.64], R144 ;  /* 0x0000009014006986 */ /* 0x0005e2000c101904 */
[----:B------:R-:W-:Y:S02]  /*2f8f0*/  ISETP.LT.AND P6, PT, R223, c[0x0][0x178], !P1 ;  /* 0x00005e00df007a0c */ /* 0x000fe40004fc1270 */
[----:B------:R-:W-:Y:S02]  /*2f900*/  IADD3 R23, R3, c[0x0][0x198], RZ ;  /* 0x0000660003177a10 */ /* 0x000fe40007ffe0ff */
[----:B------:R-:W-:Y:S02]  /*2f910*/  ISETP.LT.AND P2, PT, R222, c[0x0][0x178], !P1 ;  /* 0x00005e00de007a0c */ /* 0x000fe40004f41270 */
[----:B------:R-:W-:Y:S02]  /*2f920*/  ISETP.LT.AND P1, PT, R221, c[0x0][0x178], !P1 ;  /* 0x00005e00dd007a0c */ /* 0x000fe40004f21270 */
[----:B------:R-:W-:Y:S01]  /*2f930*/  ISETP.LT.AND P5, PT, R224, c[0x0][0x178], !P3 ;  /* 0x00005e00e0007a0c */ /* 0x000fe20005fa1270 */
[----:B-1----:R-:W-:Y:S01]  /*2f940*/  IMAD.WIDE R12, R3, 0x4, R4 ;  /* 0x00000004030c7825 */ /* 0x002fe200078e0204 */
[----:B------:R-:W-:-:S03]  /*2f950*/  IADD3 R3, R23, c[0x0][0x198], RZ ;  /* 0x0000660017037a10 */ /* 0x000fc60007ffe0ff */
[----:B--2---:R-:W-:Y:S01]  /*2f960*/  IMAD.WIDE R14, R23, 0x4, R10 ;  /* 0x00000004170e7825 */ /* 0x004fe200078e020a */
[----:B------:R-:W-:-:S03]  /*2f970*/  IADD3 R0, R225, 0x65, RZ ;  /* 0x00000065e1007810 */ /* 0x000fc60007ffe0ff */
[C---:B---3--:R-:W-:Y:S01]  /*2f980*/  IMAD.WIDE R16, R23.reuse, 0x4, R8 ;  /* 0x0000000417107825 */ /* 0x048fe200078e0208 */
[----:B------:R1:W-:Y:S03]  /*2f990*/  @P0 STG.E [R12.64], R156 ;  /* 0x0000009c0c000986 */ /* 0x0003e6000c101904 */
[C---:B----4-:R-:W-:Y:S01]  /*2f9a0*/  IMAD.WIDE R18, R23.reuse, 0x4, R6 ;  /* 0x0000000417127825 */ /* 0x050fe200078e0206 */
[----:B------:R2:W-:Y:S01]  /*2f9b0*/  @P4 STG.E [R14.64], R113 ;  /* 0x000000710e004986 */ /* 0x0005e2000c101904 */
[----:B------:R-:W-:Y:S02]  /*2f9c0*/  ISETP.GE.AND P0, PT, R0, c[0x0][0x17c], PT ;  /* 0x00005f0000007a0c */ /* 0x000fe40003f06270 */
[----:B------:R-:W-:Y:S01]  /*2f9d0*/  IMAD.WIDE R20, R23, 0x4, R4 ;  /* 0x0000000417147825 */ /* 0x000fe200078e0204 */
[----:B------:R3:W-:Y:S01]  /*2f9e0*/  @P6 STG.E [R16.64], R129 ;  /* 0x0000008110006986 */ /* 0x0007e2000c101904 */
[----:B------:R-:W-:-:S02]  /*2f9f0*/  ISETP.LT.AND P6, PT, R223, c[0x0][0x178], !P3 ;  /* 0x00005e00df007a0c */ /* 0x000fc40005fc1270 */
[----:B------:R-:W-:Y:S01]  /*2fa00*/  IMAD.WIDE R22, R3, 0x4, R10 ;  /* 0x0000000403167825 */ /* 0x000fe200078e020a */
[----:B------:R-:W-:Y:S01]  /*2fa10*/  ISETP.LT.AND P4, PT, R222, c[0x0][0x178], !P3 ;  /* 0x00005e00de007a0c */ /* 0x000fe20005f81270 */
[----:B------:R4:W-:Y:S01]  /*2fa20*/  @P2 STG.E [R18.64], R145 ;  /* 0x0000009112002986 */ /* 0x0009e2000c101904 */
[----:B------:R-:W-:Y:S02]  /*2fa30*/  ISETP.LT.AND P3, PT, R221, c[0x0][0x178], !P3 ;  /* 0x00005e00dd007a0c */ /* 0x000fe40005f61270 */
[----:B------:R-:W-:Y:S01]  /*2fa40*/  ISETP.LT.AND P2, PT, R224, c[0x0][0x178], !P0 ;  /* 0x00005e00e0007a0c */ /* 0x000fe20004741270 */
[----:B------:R3:W-:Y:S01]  /*2fa50*/  @P1 STG.E [R20.64], R157 ;  /* 0x0000009d14001986 */ /* 0x0007e2000c101904 */
[----:B------:R-:W-:-:S03]  /*2fa60*/  IADD3 R25, R3, c[0x0][0x198], RZ ;  /* 0x0000660003197a10 */ /* 0x000fc60007ffe0ff */
[----:B------:R-:W-:Y:S01]  /*2fa70*/  @P5 STG.E [R22.64], R108 ;  /* 0x0000006c16005986 */ /* 0x000fe2000c101904 */
[----:B------:R-:W-:Y:S01]  /*2fa80*/  ISETP.LT.AND P5, PT, R223, c[0x0][0x178], !P0 ;  /* 0x00005e00df007a0c */ /* 0x000fe200047a1270 */
[----:B-1----:R-:W-:Y:S01]  /*2fa90*/  IMAD.WIDE R12, R3, 0x4, R8 ;  /* 0x00000004030c7825 */ /* 0x002fe200078e0208 */
[----:B------:R-:W-:-:S03]  /*2faa0*/  IADD3 R0, R225, 0x66, RZ ;  /* 0x00000066e1007810 */ /* 0x000fc60007ffe0ff */
[C---:B--2---:R-:W-:Y:S01]  /*2fab0*/  IMAD.WIDE R14, R3.reuse, 0x4, R6 ;  /* 0x00000004030e7825 */ /* 0x044fe200078e0206 */
[----:B------:R1:W-:Y:S03]  /*2fac0*/  @P6 STG.E [R12.64], R68 ;  /* 0x000000440c006986 */ /* 0x0003e6000c101904 */
[----:B---3--:R-:W-:Y:S01]  /*2fad0*/  IMAD.WIDE R16, R3, 0x4, R4 ;  /* 0x0000000403107825 */ /* 0x008fe200078e0204 */
[----:B------:R-:W-:-:S03]  /*2fae0*/  ISETP.GE.AND P1, PT, R0, c[0x0][0x17c], PT ;  /* 0x00005f0000007a0c */ /* 0x000fc60003f26270 */
[C---:B----4-:R-:W-:Y:S01]  /*2faf0*/  IMAD.WIDE R18, R25.reuse, 0x4, R10 ;  /* 0x0000000419127825 */ /* 0x050fe200078e020a */
        /* <DEDUP_REMOVED lines=12> */
[----:B-1----:R-:W-:Y:S01]  /*2fbc0*/  IMAD.WIDE R12, R25, 0x4, R6 ;  /* 0x00000004190c7825 */ /* 0x002fe200078e0206 */
[----:B------:R-:W-:-:S03]  /*2fbd0*/  IADD3 R0, R225, 0x67, RZ ;  /* 0x00000067e1007810 */ /* 0x000fc60007ffe0ff */
[----:B--2---:R-:W-:Y:S01]  /*2fbe0*/  IMAD.WIDE R14, R25, 0x4, R4 ;  /* 0x00000004190e7825 */ /* 0x004fe200078e0204 */
[----:B------:R-:W-:-:S03]  /*2fbf0*/  ISETP.GE.AND P4, PT, R0, c[0x0][0x17c], PT ;  /* 0x00005f0000007a0c */ /* 0x000fc60003f86270 */
[C---:B---3--:R-:W-:Y:S01]  /*2fc00*/  IMAD.WIDE R16, R3.reuse, 0x4, R10 ;  /* 0x0000000403107825 */ /* 0x048fe200078e020a */
[----:B------:R1:W-:Y:S03]  /*2fc10*/  @P6 STG.E [R12.64], R141 ;  /* 0x0000008d0c006986 */ /* 0x0003e6000c101904 */
[----:B----4-:R-:W-:Y:S01]  /*2fc20*/  IMAD.WIDE R18, R3, 0x4, R8 ;  /* 0x0000000403127825 */ /* 0x010fe200078e0208 */
[----:B------:R-:W-:Y:S01]  /*2fc30*/  IADD3 R0, R225, 0x68, RZ ;  /* 0x00000068e1007810 */ /* 0x000fe20007ffe0ff */
[----:B------:R2:W-:Y:S02]  /*2fc40*/  @P0 STG.E [R14.64], R161 ;  /* 0x000000a10e000986 */ /* 0x0005e4000c101904 */
[C---:B------:R-:W-:Y:S02]  /*2fc50*/  IMAD.WIDE R20, R3.reuse, 0x4, R6 ;  /* 0x0000000403147825 */ /* 0x040fe400078e0206 */
[----:B------:R3:W-:Y:S02]  /*2fc60*/  @P5 STG.E [R16.64], R104 ;  /* 0x0000006810005986 */ /* 0x0007e4000c101904 */
[----:B------:R-:W-:-:S02]  /*2fc70*/  IMAD.WIDE R22, R3, 0x4, R4 ;  /* 0x0000000403167825 */ /* 0x000fc400078e0204 */
[----:B------:R4:W-:Y:S01]  /*2fc80*/  @P3 STG.E [R18.64], R120 ;  /* 0x0000007812003986 */ /* 0x0009e2000c101904 */
[----:B------:R-:W-:-:S03]  /*2fc90*/  ISETP.GE.AND P6, PT, R0, c[0x0][0x17c], PT ;  /* 0x00005f0000007a0c */ /* 0x000fc60003fc6270 */
[----:B------:R1:W-:Y:S01]  /*2fca0*/  @P2 STG.E [R20.64], R136 ;  /* 0x0000008814002986 */ /* 0x0003e2000c101904 */
[----:B------:R-:W-:Y:S02]  /*2fcb0*/  ISETP.LT.AND P2, PT, R224, c[0x0][0x178], !P4 ;  /* 0x00005e00e0007a0c */ /* 0x000fe40006741270 */
[----:B------:R-:W-:Y:S01]  /*2fcc0*/  ISETP.LT.AND P3, PT, R223, c[0x0][0x178], !P4 ;  /* 0x00005e00df007a0c */ /* 0x000fe20006761270 */
[----:B------:R2:W-:Y:S01]  /*2fcd0*/  @P1 STG.E [R22.64], R152 ;  /* 0x0000009816001986 */ /* 0x0005e2000c101904 */
[----:B------:R-:W-:Y:S02]  /*2fce0*/  ISETP.LT.AND P1, PT, R222, c[0x0][0x178], !P4 ;  /* 0x00005e00de007a0c */ /* 0x000fe40006721270 */
[----:B------:R-:W-:Y:S02]  /*2fcf0*/  IADD3 R3, R3, c[0x0][0x198], RZ ;  /* 0x0000660003037a10 */ /* 0x000fe40007ffe0ff */
[----:B------:R-:W-:Y:S02]  /*2fd00*/  ISETP.LT.AND P4, PT, R221, c[0x0][0x178], !P4 ;  /* 0x00005e00dd007a0c */ /* 0x000fe40006781270 */
[----:B------:R-:W-:Y:S01]  /*2fd10*/  ISETP.LT.AND P5, PT, R224, c[0x0][0x178], !P6 ;  /* 0x00005e00e0007a0c */ /* 0x000fe200077a1270 */
[C---:B-1----:R-:W-:Y:S01]  /*2fd20*/  IMAD.WIDE R12, R3.reuse, 0x4, R10 ;  /* 0x00000004030c7825 */ /* 0x042fe200078e020a */
[----:B------:R-:W-:-:S02]  /*2fd30*/  IADD3 R25, R3, c[0x0][0x198], RZ ;  /* 0x0000660003197a10 */ /* 0x000fc40007ffe0ff */
[----:B------:R-:W-:Y:S01]  /*2fd40*/  IADD3 R0, R225, 0x69, RZ ;  /* 0x00000069e1007810 */ /* 0x000fe20007ffe0ff */
[C---:B--2---:R-:W-:Y:S01]  /*2fd50*/  IMAD.WIDE R14, R3.reuse, 0x4, R8 ;  /* 0x00000004030e7825 */ /* 0x044fe200078e0208 */
[----:B------:R1:W-:Y:S03]  /*2fd60*/  @P2 STG.E [R12.64], R105 ;  /* 0x000000690c002986 */ /* 0x0003e6000c101904 */
[----:B---3--:R-:W-:Y:S01]  /*2fd70*/  IMAD.WIDE R16, R3, 0x4, R6 ;  /* 0x0000000403107825 */ /* 0x008fe200078e0206 */
[----:B------:R-:W-:-:S03]  /*2fd80*/  ISETP.GE.AND P0, PT, R0, c[0x0][0x17c], PT ;  /* 0x00005f0000007a0c */ /* 0x000fc60003f06270 */
[----:B----4-:R-:W-:Y:S01]  /*2fd90*/  IMAD.WIDE R18, R3, 0x4, R4 ;  /* 0x0000000403127825 */ /* 0x010fe200078e0204 */
        /* <DEDUP_REMOVED lines=15> */
[----:B---3--:R-:W-:Y:S01]  /*2fe90*/  IMAD.WIDE R16, R25, 0x4, R4 ;  /* 0x0000000419107825 */ /* 0x008fe200078e0204 */
[----:B------:R1:W-:Y:S03]  /*2fea0*/  @P2 STG.E [R12.64], R126 ;  /* 0x0000007e0c002986 */ /* 0x0003e6000c101904 */
[C---:B----4-:R-:W-:Y:S01]  /*2feb0*/  IMAD.WIDE R18, R23.reuse, 0x4, R10 ;  /* 0x0000000417127825 */ /* 0x050fe200078e020a */
[----:B------:R2:W-:Y:S03]  /*2fec0*/  @P3 STG.E [R14.64], R150 ;  /* 0x000000960e003986 */ /* 0x0005e6000c101904 */
[----:B------:R-:W-:Y:S01]  /*2fed0*/  IMAD.WIDE R20, R23, 0x4, R8 ;  /* 0x0000000417147825 */ /* 0x000fe200078e0208 */
[----:B------:R3:W-:Y:S01]  /*2fee0*/  @P6 STG.E [R16.64], R166 ;  /* 0x000000a610006986 */ /* 0x0007e2000c101904 */
[----:B------:R-:W-:-:S02]  /*2fef0*/  ISETP.LT.AND P3, PT, R222, c[0x0][0x178], !P0 ;  /* 0x00005e00de007a0c */ /* 0x000fc40004761270 */
[----:B------:R-:W-:Y:S01]  /*2ff00*/  ISETP.LT.AND P0, PT, R221, c[0x0][0x178], !P0 ;  /* 0x00005e00dd007a0c */ /* 0x000fe20004701270 */
[----:B------:R4:W-:Y:S01]  /*2ff10*/  @P5 STG.E [R18.64], R119 ;  /* 0x0000007712005986 */ /* 0x0009e2000c101904 */
[----:B------:R-:W-:Y:S01]  /*2ff20*/  ISETP.LT.AND P2, PT, R224, c[0x0][0x178], !P1 ;  /* 0x00005e00e0007a0c */ /* 0x000fe20004f41270 */
[----:B-1----:R-:W-:Y:S02]  /*2ff30*/  IMAD.WIDE R12, R23, 0x4, R6 ;  /* 0x00000004170c7825 */ /* 0x002fe400078e0206 */
[----:B------:R1:W-:Y:S01]  /*2ff40*/  @P4 STG.E [R20.64], R127 ;  /* 0x0000007f14004986 */ /* 0x0003e2000c101904 */
[----:B------:R-:W-:Y:S01]  /*2ff50*/  ISETP.LT.AND P4, PT, R223, c[0x0][0x178], !P1 ;  /* 0x00005e00df007a0c */ /* 0x000fe20004f81270 */
[C---:B--2---:R-:W-:Y:S01]  /*2ff60*/  IMAD.WIDE R14, R23.reuse, 0x4, R4 ;  /* 0x00000004170e7825 */ /* 0x044fe200078e0204 */
[----:B------:R-:W-:Y:S02]  /*2ff70*/  ISETP.LT.AND P6, PT, R222, c[0x0][0x178], !P1 ;  /* 0x00005e00de007a0c */ /* 0x000fe40004fc1270 */
[----:B------:R-:W-:-:S02]  /*2ff80*/  IADD3 R23, R23, c[0x0][0x198], RZ ;  /* 0x0000660017177a10 */ /* 0x000fc40007ffe0ff */
[----:B------:R-:W-:-:S03]  /*2ff90*/  IADD3 R3, R225, 0x6b, RZ ;  /* 0x0000006be1037810 */ /* 0x000fc60007ffe0ff */
[----:B---3--:R-:W-:Y:S01]  /*2ffa0*/  IMAD.WIDE R16, R23, 0x4, R10 ;  /* 0x0000000417107825 */ /* 0x008fe200078e020a */
[----:B------:R-:W-:Y:S01]  /*2ffb0*/  ISETP.GE.AND P5, PT, R3, c[0x0][0x17c], PT ;  /* 0x00005f0003007a0c */ /* 0x000fe20003fa6270 */
[----:B------:R2:W-:Y:S02]  /*2ffc0*/  @P3 STG.E [R12.64], R151 ;  /* 0x000000970c003986 */ /* 0x0005e4000c101904 */
[----:B----4-:R-:W-:Y:S01]  /*2ffd0*/  IMAD.WIDE R18, R23, 0x4, R8 ;  /* 0x0000000417127825 */ /* 0x010fe200078e0208 */
[----:B------:R-:W-:Y:S01]  /*2ffe0*/  ISETP.LT.AND P1, PT, R221, c[0x0][0x178], !P1 ;  /* 0x00005e00dd007a0c */ /* 0x000fe20004f21270 */
[----:B------:R3:W-:Y:S02]  /*2fff0*/  @P0 STG.E [R14.64], R167 ;  /* 0x000000a70e000986 */ /* 0x0007e4000c101904 */
[C---:B-1----:R-:W-:Y:S01]  /*30000*/  IMAD.WIDE R20, R23.reuse, 0x4, R6 ;  /* 0x0000000417147825 */ /* 0x042fe200078e0206 */
[----:B------:R-:W-:Y:S01]  /*30010*/  ISETP.LT.AND P0, PT, R224, c[0x0][0x178], !P5 ;  /* 0x00005e00e0007a0c */ /* 0x000fe20006f01270 */
[----:B------:R1:W-:Y:S01]  /*30020*/  @P2 STG.E [R16.64], R114 ;  /* 0x0000007210002986 */ /* 0x0003e2000c101904 */
[----:B------:R-:W-:-:S03]  /*30030*/  IADD3 R3, R23, c[0x0][0x198], RZ ;  /* 0x0000660017037a10 */ /* 0x000fc60007ffe0ff */
[----:B------:R4:W-:Y:S01]  /*30040*/  @P4 STG.E [R18.64], R130 ;  /* 0x0000008212004986 */ /* 0x0009e2000c101904 */
[----:B------:R-:W-:-:S03]  /*30050*/  ISETP.LT.AND P4, PT, R223, c[0x0][0x178], !P5 ;  /* 0x00005e00df007a0c */ /* 0x000fc60006f81270 */
[----:B------:R4:W-:Y:S01]  /*30060*/  @P6 STG.E [R20.64], R146 ;  /* 0x0000009214006986 */ /* 0x0009e2000c101904 */
[----:B------:R-:W-:Y:S01]  /*30070*/  ISETP.LT.AND P6, PT, R222, c[0x0][0x178], !P5 ;  /* 0x00005e00de007a0c */ /* 0x000fe20006fc1270 */
[----:B--2---:R-:W-:Y:S01]  /*30080*/  IMAD.WIDE R12, R23, 0x4, R4 ;  /* 0x00000004170c7825 */ /* 0x004fe200078e0204 */
[----:B------:R-:W-:Y:S02]  /*30090*/  IADD3 R0, R225, 0x6c, RZ ;  /* 0x0000006ce1007810 */ /* 0x000fe40007ffe0ff */
[----:B------:R-:W-:Y:S01]  /*300a0*/  ISETP.LT.AND P5, PT, R221, c[0x0][0x178], !P5 ;  /* 0x00005e00dd007a0c */ /* 0x000fe20006fa1270 */
[----:B---3--:R-:W-:Y:S01]  /*300b0*/  IMAD.WIDE R14, R3, 0x4, R10 ;  /* 0x00000004030e7825 */ /* 0x008fe200078e020a */
[----:B------:R-:W-:-:S03]  /*300c0*/  ISETP.GE.AND P3, PT, R0, c[0x0][0x17c], PT ;  /* 0x00005f0000007a0c */ /* 0x000fc60003f66270 */
[----:B-1----:R-:W-:Y:S01]  /*300d0*/  IMAD.WIDE R16, R3, 0x4, R8 ;  /* 0x0000000403107825 */ /* 0x002fe200078e0208 */
[----:B------:R-:W-:Y:S01]  /*300e0*/  IADD3 R0, R225, 0x6d, RZ ;  /* 0x0000006de1007810 */ /* 0x000fe20007ffe0ff */
[----:B------:R1:W-:Y:S02]  /*300f0*/  @P1 STG.E [R12.64], R158 ;  /* 0x0000009e0c001986 */ /* 0x0003e4000c101904 */
[C---:B----4-:R-:W-:Y:S01]  /*30100*/  IMAD.WIDE R18, R3.reuse, 0x4, R6 ;  /* 0x0000000403127825 */ /* 0x050fe200078e0206 */
[----:B------:R-:W-:Y:S01]  /*30110*/  ISETP.LT.AND P1, PT, R224, c[0x0][0x178], !P3 ;  /* 0x00005e00e0007a0c */ /* 0x000fe20005f21270 */
[----:B------:R2:W-:Y:S02]  /*30120*/  @P0 STG.E [R14.64], R115 ;  /* 0x000000730e000986 */ /* 0x0005e4000c101904 */
[----:B------:R-:W-:Y:S02]  /*30130*/  IMAD.WIDE R20, R3, 0x4, R4 ;  /* 0x0000000403147825 */ /* 0x000fe400078e0204 */
[----:B------:R3:W-:Y:S01]  /*30140*/  @P4 STG.E [R16.64], R131 ;  /* 0x0000008310004986 */ /* 0x0007e2000c101904 */
[----:B------:R-:W-:-:S02]  /*30150*/  ISETP.LT.AND P4, PT, R223, c[0x0][0x178], !P3 ;  /* 0x00005e00df007a0c */ /* 0x000fc40005f81270 */
[----:B------:R-:W-:Y:S01]  /*30160*/  ISETP.GE.AND P2, PT, R0, c[0x0][0x17c], PT ;  /* 0x00005f0000007a0c */ /* 0x000fe20003f46270 */
[----:B------:R4:W-:Y:S01]  /*30170*/  @P6 STG.E [R18.64], R147 ;  /* 0x0000009312006986 */ /* 0x0009e2000c101904 */
[----:B------:R-:W-:Y:S02]  /*30180*/  ISETP.LT.AND P6, PT, R222, c[0x0][0x178], !P3 ;  /* 0x00005e00de007a0c */ /* 0x000fe40005fc1270 */
[----:B------:R-:W-:Y:S02]  /*30190*/  IADD3 R23, R3, c[0x0][0x198], RZ ;  /* 0x0000660003177a10 */ /* 0x000fe40007ffe0ff */
[----:B------:R-:W-:Y:S01]  /*301a0*/  ISETP.LT.AND P3, PT, R221, c[0x0][0x178], !P3 ;  /* 0x00005e00dd007a0c */ /* 0x000fe20005f61270 */
[----:B------:R4:W-:Y:S01]  /*301b0*/  @P5 STG.E [R20.64], R159 ;  /* 0x0000009f14005986 */ /* 0x0009e2000c101904 */
[----:B------:R-:W-:Y:S01]  /*301c0*/  ISETP.LT.AND P5, PT, R224, c[0x0][0x178], !P2 ;  /* 0x00005e00e0007a0c */ /* 0x000fe200057a1270 */
[C---:B-1----:R-:W-:Y:S01]  /*301d0*/  IMAD.WIDE R12, R23.reuse, 0x4, R10 ;  /* 0x00000004170c7825 */ /* 0x042fe200078e020a */
[----:B------:R-:W-:-:S03]  /*301e0*/  IADD3 R3, R23, c[0x0][0x198], RZ ;  /* 0x0000660017037a10 */ /* 0x000fc60007ffe0ff */
[----:B--2---:R-:W-:Y:S01]  /*301f0*/  IMAD.WIDE R14, R23, 0x4, R8 ;  /* 0x00000004170e7825 */ /* 0x004fe200078e0208 */
[----:B------:R-:W-:-:S03]  /*30200*/  IADD3 R0, R225, 0x6e, RZ ;  /* 0x0000006ee1007810 */ /* 0x000fc60007ffe0ff */
[C---:B---3--:R-:W-:Y:S01]  /*30210*/  IMAD.WIDE R16, R23.reuse, 0x4, R6 ;  /* 0x0000000417107825 */ /* 0x048fe200078e0206 */
[----:B------:R-:W-:Y:S03]  /*30220*/  @P1 STG.E [R12.64], R110 ;  /* 0x0000006e0c001986 */ /* 0x000fe6000c101904 */
[----:B----4-:R-:W-:Y:S01]  /*30230*/  IMAD.WIDE R18, R23, 0x4, R4 ;  /* 0x0000000417127825 */ /* 0x010fe200078e0204 */
[----:B------:R-:W-:Y:S01]  /*30240*/  @P4 STG.E [R14.64], R70 ;  /* 0x000000460e004986 */ /* 0x000fe2000c101904 */
[----:B------:R-:W-:Y:S02]  /*30250*/  ISETP.GE.AND P0, PT, R0, c[0x0][0x17c], PT ;  /* 0x00005f0000007a0c */ /* 0x000fe40003f06270 */
[----:B------:R-:W-:Y:S01]  /*30260*/  IMAD.WIDE R20, R3, 0x4, R10 ;  /* 0x0000000403147825 */ /* 0x000fe200078e020a */
[----:B------:R1:W-:Y:S01]  /*30270*/  @P6 STG.E [R16.64], R142 ;  /* 0x0000008e10006986 */ /* 0x0003e2000c101904 */
[----:B------:R-:W-:-:S03]  /*30280*/  ISETP.LT.AND P4, PT, R223, c[0x0][0x178], !P2 ;  /* 0x00005e00df007a0c */ /* 0x000fc60005781270 */
[----:B------:R2:W-:Y:S01]  /*30290*/  @P3 STG.E [R18.64], R162 ;  /* 0x000000a212003986 */ /* 0x0005e2000c101904 */
[----:B------:R-:W-:Y:S02]  /*302a0*/  ISETP.LT.AND P3, PT, R222, c[0x0][0x178], !P2 ;  /* 0x00005e00de007a0c */ /* 0x000fe40005761270 */
[----:B------:R-:W-:Y:S01]  /*302b0*/  ISETP.LT.AND P2, PT, R221, c[0x0][0x178], !P2 ;  /* 0x00005e00dd007a0c */ /* 0x000fe20005741270 */
[----:B------:R3:W-:Y:S01]  /*302c0*/  @P5 STG.E [R20.64], R111 ;  /* 0x0000006f14005986 */ /* 0x0007e2000c101904 */
[----:B------:R-:W-:Y:S02]  /*302d0*/  ISETP.LT.AND P6, PT, R224, c[0x0][0x178], !P0 ;  /* 0x00005e00e0007a0c */ /* 0x000fe400047c1270 */
[----:B------:R-:W-:Y:S01]  /*302e0*/  ISETP.LT.AND P5, PT, R223, c[0x0][0x178], !P0 ;  /* 0x00005e00df007a0c */ /* 0x000fe200047a1270 */
[----:B------:R-:W4:Y:S01]  /*302f0*/  LDS.128 R12, [R2] ;  /* 0x00000000020c7984 */ /* 0x000f220000000c00 */
[C---:B------:R-:W-:Y:S01]  /*30300*/  IADD3 R27, R3.reuse, c[0x0][0x198], RZ ;  /* 0x00006600031b7a10 */ /* 0x040fe20007ffe0ff */
[----:B------:R-:W-:Y:S01]  /*30310*/  IMAD.WIDE R22, R3, 0x4, R8 ;  /* 0x0000000403167825 */ /* 0x000fe200078e0208 */
[----:B------:R-:W-:-:S03]  /*30320*/  IADD3 R0, R225, 0x6f, RZ ;  /* 0x0000006fe1007810 */ /* 0x000fc60007ffe0ff */
[----:B------:R-:W-:Y:S01]  /*30330*/  IMAD.WIDE R24, R3, 0x4, R6 ;  /* 0x0000000403187825 */ /* 0x000fe200078e0206 */
[----:B------:R-:W-:-:S03]  /*30340*/  ISETP.GE.AND P1, PT, R0, c[0x0][0x17c], PT ;  /* 0x00005f0000007a0c */ /* 0x000fc60003f26270 */
[----:B-1----:R-:W-:Y:S01]  /*30350*/  IMAD.WIDE R16, R3, 0x4, R4 ;  /* 0x0000000403107825 */ /* 0x002fe200078e0204 */
[----:B------:R1:W-:Y:S03]  /*30360*/  @P4 STG.E [R22.64], R71 ;  /* 0x0000004716004986 */ /* 0x0003e6000c101904 */
[C---:B--2---:R-:W-:Y:S01]  /*30370*/  IMAD.WIDE R18, R27.reuse, 0x4, R10 ;  /* 0x000000041b127825 */ /* 0x044fe200078e020a */
[----:B------:R-:W-:Y:S03]  /*30380*/  @P3 STG.E [R24.64], R143 ;  /* 0x0000008f18003986 */ /* 0x000fe6000c101904 */
[----:B---3--:R-:W-:Y:S01]  /*30390*/  IMAD.WIDE R20, R27, 0x4, R8 ;  /* 0x000000041b147825 */ /* 0x008fe200078e0208 */
[----:B------:R2:W-:Y:S01]  /*303a0*/  @P2 STG.E [R16.64], R163 ;  /* 0x000000a310002986 */ /* 0x0005e2000c101904 */
[----:B------:R-:W-:-:S02]  /*303b0*/  ISETP.LT.AND P3, PT, R222, c[0x0][0x178], !P0 ;  /* 0x00005e00de007a0c */ /* 0x000fc40004761270 */
        /* <DEDUP_REMOVED lines=11> */
[C---:B------:R-:W-:Y:S01]  /*30470*/  IMAD.WIDE R24, R29.reuse, 0x4, R10 ;  /* 0x000000041d187825 */ /* 0x040fe200078e020a */
[----:B------:R1:W-:Y:S03]  /*30480*/  @P3 STG.E [R22.64], R138 ;  /* 0x0000008a16003986 */ /* 0x0003e6000c101904 */
[C---:B------:R-:W-:Y:S01]  /*30490*/  IMAD.WIDE R2, R29.reuse, 0x4, R8 ;  /* 0x000000041d027825 */ /* 0x040fe200078e0208 */
[----:B------:R-:W-:Y:S03]  /*304a0*/  @P0 STG.E [R16.64], R154 ;  /* 0x0000009a10000986 */ /* 0x000fe6000c101904 */
[----:B---3--:R-:W-:Y:S01]  /*304b0*/  IMAD.WIDE R18, R29, 0x4, R6 ;  /* 0x000000041d127825 */ /* 0x008fe200078e0206 */
[----:B------:R-:W-:Y:S01]  /*304c0*/  @P2 STG.E [R24.64], R107 ;  /* 0x0000006b18002986 */ /* 0x000fe2000c101904 */
[----:B------:R-:W-:-:S02]  /*304d0*/  ISETP.LT.AND P1, PT, R221, c[0x0][0x178], !P1 ;  /* 0x00005e00dd007a0c */ /* 0x000fc40004f21270 */
[----:B------:R-:W-:Y:S01]  /*304e0*/  ISETP.LT.AND P0, PT, R224, c[0x0][0x178], !P4 ;  /* 0x00005e00e0007a0c */ /* 0x000fe20006701270 */
[----:B------:R2:W-:Y:S01]  /*304f0*/  @P5 STG.E [R2.64], R123 ;  /* 0x0000007b02005986 */ /* 0x0005e2000c101904 */
[----:B------:R-:W-:-:S03]  /*30500*/  ISETP.LT.AND P5, PT, R223, c[0x0][0x178], !P4 ;  /* 0x00005e00df007a0c */ /* 0x000fc600067a1270 */
[----:B------:R-:W-:Y:S01]  /*30510*/  @P6 STG.E [R18.64], R139 ;  /* 0x0000008b12006986 */ /* 0x000fe2000c101904 */
[----:B------:R-:W-:Y:S02]  /*30520*/  ISETP.LT.AND P6, PT, R222, c[0x0][0x178], !P4 ;  /* 0x00005e00de007a0c */ /* 0x000fe400067c1270 */
[C---:B------:R-:W-:Y:S01]  /*30530*/  IADD3 R31, R29.reuse, c[0x0][0x198], RZ ;  /* 0x000066001d1f7a10 */ /* 0x040fe20007ffe0ff */
[----:B------:R-:W-:Y:S01]  /*30540*/  IMAD.WIDE R20, R29, 0x4, R4 ;  /* 0x000000041d147825 */ /* 0x000fe200078e0204 */
[----:B------:R-:W-:Y:S01]  /*30550*/  ISETP.LT.AND P4, PT, R221, c[0x0][0x178], !P4 ;  /* 0x00005e00dd007a0c */ /* 0x000fe20006781270 */
[----:B------:R-:W3:Y:S01]  /*30560*/  LDS.128 R16, [R227] ;  /* 0x00000000e3107984 */ /* 0x000ee20000000c00 */
[----:B------:R-:W-:Y:S01]  /*30570*/  IADD3 R0, R225, 0x71, RZ ;  /* 0x00000071e1007810 */ /* 0x000fe20007ffe0ff */
[----:B-1----:R-:W-:-:S04]  /*30580*/  IMAD.WIDE R22, R31, 0x4, R10 ;  /* 0x000000041f167825 */ /* 0x002fc800078e020a */
[C---:B--2---:R-:W-:Y:S01]  /*30590*/  IMAD.WIDE R2, R31.reuse, 0x4, R8 ;  /* 0x000000041f027825 */ /* 0x044fe200078e0208 */
[----:B------:R-:W-:Y:S01]  /*305a0*/  ISETP.GE.AND P3, PT, R0, c[0x0][0x17c], PT ;  /* 0x00005f0000007a0c */ /* 0x000fe20003f66270 */
[----:B------:R1:W-:Y:S02]  /*305b0*/  @P1 STG.E [R20.64], R155 ;  /* 0x0000009b14001986 */ /* 0x0003e4000c101904 */
[C---:B------:R-:W-:Y:S02]  /*305c0*/  IMAD.WIDE R24, R31.reuse, 0x4, R6 ;  /* 0x000000041f187825 */ /* 0x040fe400078e0206 */
[----:B------:R2:W-:Y:S02]  /*305d0*/  @P0 STG.E [R22.64], R180 ;  /* 0x000000b416000986 */ /* 0x0005e4000c101904 */
[----:B------:R-:W-:Y:S01]  /*305e0*/  IMAD.WIDE R26, R31, 0x4, R4 ;  /* 0x000000041f1a7825 */ /* 0x000fe200078e0204 */
[----:B------:R-:W-:Y:S01]  /*305f0*/  ISETP.LT.AND P0, PT, R224, c[0x0][0x178], !P3 ;  /* 0x00005e00e0007a0c */ /* 0x000fe20005f01270 */
[----:B------:R1:W-:Y:S01]  /*30600*/  @P5 STG.E [R2.64], R196 ;  /* 0x000000c402005986 */ /* 0x0003e2000c101904 */
[----:B------:R-:W-:-:S03]  /*30610*/  ISETP.LT.AND P5, PT, R223, c[0x0][0x178], !P3 ;  /* 0x00005e00df007a0c */ /* 0x000fc60005fa1270 */
[----:B------:R2:W-:Y:S01]  /*30620*/  @P6 STG.E [R24.64], R200 ;  /* 0x000000c818006986 */ /* 0x0005e2000c101904 */
[----:B------:R-:W-:-:S03]  /*30630*/  IADD3 R31, R31, c[0x0][0x198], RZ ;  /* 0x000066001f1f7a10 */ /* 0x000fc60007ffe0ff */
[----:B----4-:R4:W-:Y:S01]  /*30640*/  @P4 STG.E [R26.64], R12 ;  /* 0x0000000c1a004986 */ /* 0x0109e2000c101904 */
[----:B------:R-:W-:Y:S02]  /*30650*/  ISETP.LT.AND P4, PT, R222, c[0x0][0x178], !P3 ;  /* 0x00005e00de007a0c */ /* 0x000fe40005f81270 */
[----:B------:R-:W-:Y:S01]  /*30660*/  IADD3 R0, R225, 0x72, RZ ;  /* 0x00000072e1007810 */ /* 0x000fe20007ffe0ff */
[----:B-1----:R-:W-:-:S03]  /*30670*/  IMAD.WIDE R20, R31, 0x4, R10 ;  /* 0x000000041f147825 */ /* 0x002fc600078e020a */
[----:B------:R-:W-:Y:S01]  /*30680*/  ISETP.GE.AND P2, PT, R0, c[0x0][0x17c], PT ;  /* 0x00005f0000007a0c */ /* 0x000fe20003f46270 */
[----:B--2---:R-:W-:Y:S01]  /*30690*/  IMAD.WIDE R22, R31, 0x4, R8 ;  /* 0x000000041f167825 */ /* 0x004fe200078e0208 */
[----:B------:R-:W-:-:S03]  /*306a0*/  ISETP.LT.AND P3, PT, R221, c[0x0][0x178], !P3 ;  /* 0x00005e00dd007a0c */ /* 0x000fc60005f61270 */
[----:B------:R-:W-:Y:S01]  /*306b0*/  IMAD.WIDE R2, R31, 0x4, R6 ;  /* 0x000000041f027825 */ /* 0x000fe200078e0206 */
[----:B------:R-:W-:Y:S01]  /*306c0*/  @P0 STG.E [R20.64], R181 ;  /* 0x000000b514000986 */ /* 0x000fe2000c101904 */
[----:B------:R-:W-:-:S03]  /*306d0*/  ISETP.LT.AND P6, PT, R224, c[0x0][0x178], !P2 ;  /* 0x00005e00e0007a0c */ /* 0x000fc600057c1270 */
[----:B------:R-:W-:Y:S01]  /*306e0*/  @P5 STG.E [R22.64], R197 ;  /* 0x000000c516005986 */ /* 0x000fe2000c101904 */
[----:B------:R-:W-:-:S03]  /*306f0*/  ISETP.LT.AND P5, PT, R223, c[0x0][0x178], !P2 ;  /* 0x00005e00df007a0c */ /* 0x000fc600057a1270 */
[----:B------:R1:W-:Y:S01]  /*30700*/  @P4 STG.E [R2.64], R201 ;  /* 0x000000c902004986 */ /* 0x0003e2000c101904 */
[----:B------:R-:W-:Y:S02]  /*30710*/  ISETP.LT.AND P4, PT, R222, c[0x0][0x178], !P2 ;  /* 0x00005e00de007a0c */ /* 0x000fe40005781270 */
[----:B------:R-:W-:Y:S01]  /*30720*/  IADD3 R33, R31, c[0x0][0x198], RZ ;  /* 0x000066001f217a10 */ /* 0x000fe20007ffe0ff */
[----:B------:R-:W2:Y:S01]  /*30730*/  LDS.128 R20, [R226] ;  /* 0x00000000e2147984 */ /* 0x000ea20000000c00 */
[----:B------:R-:W-:Y:S01]  /*30740*/  IADD3 R0, R225, 0x73, RZ ;  /* 0x00000073e1007810 */ /* 0x000fe20007ffe0ff */
[----:B------:R-:W-:-:S04]  /*30750*/  IMAD.WIDE R24, R31, 0x4, R4 ;  /* 0x000000041f187825 */ /* 0x000fc800078e0204 */
[----:B----4-:R-:W-:Y:S01]  /*30760*/  IMAD.WIDE R26, R33, 0x4, R10 ;  /* 0x00000004211a7825 */ /* 0x010fe200078e020a */
        /* <DEDUP_REMOVED lines=11> */
[----:B------:R-:W-:Y:S02]  /*30820*/  IADD3 R35, R33, c[0x0][0x198], RZ ;  /* 0x0000660021237a10 */ /* 0x000fe40007ffe0ff */
[----:B------:R-:W-:Y:S01]  /*30830*/  ISETP.LT.AND P1, PT, R221, c[0x0][0x178], !P1 ;  /* 0x00005e00dd007a0c */ /* 0x000fe20004f21270 */
[----:B-1----:R-:W-:Y:S01]  /*30840*/  IMAD.WIDE R2, R33, 0x4, R4 ;  /* 0x0000000421027825 */ /* 0x002fe200078e0204 */
[----:B------:R-:W-:-:S03]  /*30850*/  IADD3 R0, R225, 0x74, RZ ;  /* 0x00000074e1007810 */ /* 0x000fc60007ffe0ff */
[----:B----4-:R-:W-:Y:S01]  /*30860*/  IMAD.WIDE R12, R35, 0x4, R10 ;  /* 0x00000004230c7825 */ /* 0x010fe200078e020a */
[----:B------:R-:W-:-:S03]  /*30870*/  ISETP.GE.AND P0, PT, R0, c[0x0][0x17c], PT ;  /* 0x00005f0000007a0c */ /* 0x000fc60003f06270 */
[----:B------:R-:W-:Y:S01]  /*30880*/  IMAD.WIDE R24, R35, 0x4, R8 ;  /* 0x0000000423187825 */ /* 0x000fe200078e0208 */
[----:B------:R-:W-:Y:S01]  /*30890*/  IADD3 R0, R225, 0x75, RZ ;  /* 0x00000075e1007810 */ /* 0x000fe20007ffe0ff */
[----:B---3--:R1:W-:Y:S02]  /*308a0*/  @P2 STG.E [R2.64], R16 ;  /* 0x0000001002002986 */ /* 0x0083e4000c101904 */
[C---:B------:R-:W-:Y:S02]  /*308b0*/  IMAD.WIDE R26, R35.reuse, 0x4, R6 ;  /* 0x00000004231a7825 */ /* 0x040fe400078e0206 */
[----:B------:R3:W-:Y:S02]  /*308c0*/  @P6 STG.E [R12.64], R177 ;  /* 0x000000b10c006986 */ /* 0x0007e4000c101904 */
[----:B--2---:R-:W-:Y:S01]  /*308d0*/  IMAD.WIDE R28, R35, 0x4, R4 ;  /* 0x00000004231c7825 */ /* 0x004fe200078e0204 */
[----:B------:R-:W-:Y:S01]  /*308e0*/  ISETP.LT.AND P2, PT, R224, c[0x0][0x178], !P0 ;  /* 0x00005e00e0007a0c */ /* 0x000fe20004741270 */
[----:B------:R-:W-:Y:S01]  /*308f0*/  @P4 STG.E [R24.64], R193 ;  /* 0x000000c118004986 */ /* 0x000fe2000c101904 */
[----:B------:R-:W-:-:S02]  /*30900*/  ISETP.GE.AND P3, PT, R0, c[0x0][0x17c], PT ;  /* 0x00005f0000007a0c */ /* 0x000fc40003f66270 */
[----:B------:R-:W-:Y:S01]  /*30910*/  ISETP.LT.AND P4, PT, R223, c[0x0][0x178], !P0 ;  /* 0x00005e00df007a0c */ /* 0x000fe20004781270 */
[----:B------:R-:W-:Y:S01]  /*30920*/  @P5 STG.E [R26.64], R205 ;  /* 0x000000cd1a005986 */ /* 0x000fe2000c101904 */
[----:B------:R-:W-:-:S03]  /*30930*/  IADD3 R33, R35, c[0x0][0x198], RZ ;  /* 0x0000660023217a10 */ /* 0x000fc60007ffe0ff */
[----:B------:R2:W-:Y:S01]  /*30940*/  @P1 STG.E [R28.64], R17 ;  /* 0x000000111c001986 */ /* 0x0005e2000c101904 */
[----:B------:R-:W-:Y:S02]  /*30950*/  ISETP.LT.AND P1, PT, R222, c[0x0][0x178], !P0 ;  /* 0x00005e00de007a0c */ /* 0x000fe40004721270 */
[----:B------:R-:W-:Y:S01]  /*30960*/  ISETP.LT.AND P0, PT, R221, c[0x0][0x178], !P0 ;  /* 0x00005e00dd007a0c */ /* 0x000fe20004701270 */
[----:B------:R-:W4:Y:S01]  /*30970*/  LDS.128 R24, [R252] ;  /* 0x00000000fc187984 */ /* 0x000f220000000c00 */
[----:B------:R-:W-:Y:S01]  /*30980*/  ISETP.LT.AND P5, PT, R224, c[0x0][0x178], !P3 ;  /* 0x00005e00e0007a0c */ /* 0x000fe20005fa1270 */
[C---:B------:R-:W-:Y:S01]  /*30990*/  IMAD.WIDE R30, R33.reuse, 0x4, R10 ;  /* 0x00000004211e7825 */ /* 0x040fe200078e020a */
[----:B------:R-:W-:-:S03]  /*309a0*/  IADD3 R35, R33, c[0x0][0x198], RZ ;  /* 0x0000660021237a10 */ /* 0x000fc60007ffe0ff */
[----:B-1----:R-:W-:Y:S01]  /*309b0*/  IMAD.WIDE R2, R33, 0x4, R8 ;  /* 0x0000000421027825 */ /* 0x002fe200078e0208 */
[----:B------:R-:W-:-:S03]  /*309c0*/  IADD3 R0, R225, 0x76, RZ ;  /* 0x00000076e1007810 */ /* 0x000fc60007ffe0ff */
[C---:B---3--:R-:W-:Y:S01]  /*309d0*/  IMAD.WIDE R12, R33.reuse, 0x4, R6 ;  /* 0x00000004210c7825 */ /* 0x048fe200078e0206 */
[----:B------:R1:W-:Y:S03]  /*309e0*/  @P2 STG.E [R30.64], R172 ;  /* 0x000000ac1e002986 */ /* 0x0003e6000c101904 */
[----:B--2---:R-:W-:Y:S01]  /*309f0*/  IMAD.WIDE R16, R33, 0x4, R4 ;  /* 0x0000000421107825 */ /* 0x004fe200078e0204 */
[----:B------:R2:W-:Y:S01]  /*30a00*/  @P4 STG.E [R2.64], R184 ;  /* 0x000000b802004986 */ /* 0x0005e2000c101904 */
        /* <DEDUP_REMOVED lines=17> */
[C---:B------:R-:W-:Y:S01]  /*30b20*/  IMAD.WIDE R16, R33.reuse, 0x4, R10 ;  /* 0x0000000421107825 */ /* 0x040fe200078e020a */
        /* <DEDUP_REMOVED lines=10> */
[C---:B------:R-:W-:Y:S01]  /*30bd0*/  IADD3 R35, R33.reuse, c[0x0][0x198], RZ ;  /* 0x0000660021237a10 */ /* 0x040fe20007ffe0ff */
[----:B-1----:R-:W-:Y:S01]  /*30be0*/  IMAD.WIDE R30, R33, 0x4, R6 ;  /* 0x00000004211e7825 */ /* 0x002fe200078e0206 */
[----:B------:R-:W-:-:S03]  /*30bf0*/  IADD3 R0, R225, 0x78, RZ ;  /* 0x00000078e1007810 */ /* 0x000fc60007ffe0ff */
[----:B--2---:R-:W-:Y:S01]  /*30c00*/  IMAD.WIDE R2, R33, 0x4, R4 ;  /* 0x0000000421027825 */ /* 0x004fe200078e0204 */
[----:B------:R-:W-:-:S03]  /*30c10*/  ISETP.LT.AND P4, PT, R221, c[0x0][0x178], !P4 ;  /* 0x00005e00dd007a0c */ /* 0x000fc60006781270 */
[C---:B---3--:R-:W-:Y:S01]  /*30c20*/  IMAD.WIDE R12, R35.reuse, 0x4, R10 ;  /* 0x00000004230c7825 */ /* 0x048fe200078e020a */
[----:B------:R-:W-:Y:S01]  /*30c30*/  ISETP.GE.AND P0, PT, R0, c[0x0][0x17c], PT ;  /* 0x00005f0000007a0c */ /* 0x000fe20003f06270 */
[----:B------:R-:W-:Y:S02]  /*30c40*/  @P2 STG.E [R30.64], R212 ;  /* 0x000000d41e002986 */ /* 0x000fe4000c101904 */
[C---:B------:R-:W-:Y:S02]  /*30c50*/  IMAD.WIDE R16, R35.reuse, 0x4, R8 ;  /* 0x0000000423107825 */ /* 0x040fe400078e0208 */
[----:B----4-:R1:W-:Y:S02]  /*30c60*/  @P6 STG.E [R2.64], R24 ;  /* 0x0000001802006986 */ /* 0x0103e4000c101904 */
[----:B------:R-:W-:Y:S02]  /*30c70*/  IMAD.WIDE R20, R35, 0x4, R6 ;  /* 0x0000000423147825 */ /* 0x000fe400078e0206 */
[----:B------:R2:W-:Y:S01]  /*30c80*/  @P5 STG.E [R12.64], R169 ;  /* 0x000000a90c005986 */ /* 0x0005e2000c101904 */
[----:B------:R-:W-:-:S03]  /*30c90*/  IADD3 R0, R225, 0x79, RZ ;  /* 0x00000079e1007810 */ /* 0x000fc60007ffe0ff */
[----:B------:R3:W-:Y:S01]  /*30ca0*/  @P3 STG.E [R16.64], R189 ;  /* 0x000000bd10003986 */ /* 0x0007e2000c101904 */
[----:B------:R-:W-:Y:S01]  /*30cb0*/  ISETP.LT.AND P3, PT, R224, c[0x0][0x178], !P0 ;  /* 0x00005e00e0007a0c */ /* 0x000fe20004761270 */
[----:B------:R-:W-:Y:S02]  /*30cc0*/  IMAD.WIDE R28, R35, 0x4, R4 ;  /* 0x00000004231c7825 */ /* 0x000fe400078e0204 */
[----:B------:R4:W-:Y:S01]  /*30cd0*/  @P1 STG.E [R20.64], R213 ;  /* 0x000000d514001986 */ /* 0x0009e2000c101904 */
[----:B------:R-:W-:Y:S02]  /*30ce0*/  ISETP.LT.AND P1, PT, R223, c[0x0][0x178], !P0 ;  /* 0x00005e00df007a0c */ /* 0x000fe40004721270 */
[----:B------:R-:W-:Y:S02]  /*30cf0*/  ISETP.LT.AND P6, PT, R222, c[0x0][0x178], !P0 ;  /* 0x00005e00de007a0c */ /* 0x000fe400047c1270 */
[----:B------:R-:W-:Y:S02]  /*30d00*/  IADD3 R35, R35, c[0x0][0x198], RZ ;  /* 0x0000660023237a10 */ /* 0x000fe40007ffe0ff */
[----:B------:R-:W-:-:S02]  /*30d10*/  ISETP.LT.AND P0, PT, R221, c[0x0][0x178], !P0 ;  /* 0x00005e00dd007a0c */ /* 0x000fc40004701270 */
[----:B------:R-:W-:Y:S01]  /*30d20*/  ISETP.GE.AND P2, PT, R0, c[0x0][0x17c], PT ;  /* 0x00005f0000007a0c */ /* 0x000fe20003f46270 */
[----:B------:R4:W-:Y:S01]  /*30d30*/  @P4 STG.E [R28.64], R25 ;  /* 0x000000191c004986 */ /* 0x0009e2000c101904 */
[C---:B-1----:R-:W-:Y:S02]  /*30d40*/  IMAD.WIDE R2, R35.reuse, 0x4, R10 ;  /* 0x0000000423027825 */ /* 0x042fe400078e020a */
[----:B------:R-:W-:Y:S02]  /*30d50*/  ISETP.LT.AND P4, PT, R224, c[0x0][0x178], !P2 ;  /* 0x00005e00e0007a0c */ /* 0x000fe40005781270 */
[----:B--2---:R-:W-:Y:S01]  /*30d60*/  IMAD.WIDE R12, R35, 0x4, R8 ;  /* 0x00000004230c7825 */ /* 0x004fe200078e0208 */
[----:B------:R-:W-:-:S03]  /*30d70*/  IADD3 R0, R225, 0x7a, RZ ;  /* 0x0000007ae1007810 */ /* 0x000fc60007ffe0ff */
[C---:B---3--:R-:W-:Y:S01]  /*30d80*/  IMAD.WIDE R16, R35.reuse, 0x4, R6 ;  /* 0x0000000423107825 */ /* 0x048fe200078e0206 */
[C---:B------:R-:W-:Y:S01]  /*30d90*/  IADD3 R33, R35.reuse, c[0x0][0x198], RZ ;  /* 0x0000660023217a10 */ /* 0x040fe20007ffe0ff */
[----:B------:R1:W-:Y:S02]  /*30da0*/  @P3 STG.E [R2.64], R182 ;  /* 0x000000b602003986 */ /* 0x0003e4000c101904 */
[----:B----4-:R-:W-:Y:S02]  /*30db0*/  IMAD.WIDE R20, R35, 0x4, R4 ;  /* 0x0000000423147825 */ /* 0x010fe400078e0204 */
[----:B------:R2:W-:Y:S01]  /*30dc0*/  @P1 STG.E [R12.64], R198 ;  /* 0x000000c60c001986 */ /* 0x0005e2000c101904 */
[----:B------:R-:W-:Y:S01]  /*30dd0*/  ISETP.GE.AND P5, PT, R0, c[0x0][0x17c], PT ;  /* 0x00005f0000007a0c */ /* 0x000fe20003fa6270 */
[----:B------:R-:W-:Y:S02]  /*30de0*/  IMAD.WIDE R30, R33, 0x4, R10 ;  /* 0x00000004211e7825 */ /* 0x000fe400078e020a */
[----:B------:R3:W-:Y:S01]  /*30df0*/  @P6 STG.E [R16.64], R202 ;  /* 0x000000ca10006986 */ /* 0x0007e2000c101904 */
[----:B------:R-:W-:-:S03]  /*30e00*/  ISETP.LT.AND P1, PT, R222, c[0x0][0x178], !P2 ;  /* 0x00005e00de007a0c */ /* 0x000fc60005721270 */
[----:B------:R4:W-:Y:S01]  /*30e10*/  @P0 STG.E [R20.64], R14 ;  /* 0x0000000e14000986 */ /* 0x0009e2000c101904 */
[----:B------:R-:W-:Y:S02]  /*30e20*/  ISETP.LT.AND P0, PT, R223, c[0x0][0x178], !P2 ;  /* 0x00005e00df007a0c */ /* 0x000fe40005701270 */
        /* <DEDUP_REMOVED lines=21> */
[C---:B------:R-:W-:Y:S02]  /*30f80*/  IADD3 R31, R29.reuse, c[0x0][0x198], RZ ;  /* 0x000066001d1f7a10 */ /* 0x040fe40007ffe0ff */
[----:B------:R-:W-:Y:S01]  /*30f90*/  ISETP.LT.AND P4, PT, R222, c[0x0][0x178], !P3 ;  /* 0x00005e00de007a0c */ /* 0x000fe20005f81270 */
[----:B-1----:R-:W-:Y:S01]  /*30fa0*/  IMAD.WIDE R2, R29, 0x4, R6 ;  /* 0x000000041d027825 */ /* 0x002fe200078e0206 */
[----:B------:R-:W-:-:S03]  /*30fb0*/  IADD3 R28, R225, 0x7c, RZ ;  /* 0x0000007ce11c7810 */ /* 0x000fc60007ffe0ff */
[----:B--2---:R-:W-:Y:S01]  /*30fc0*/  IMAD.WIDE R12, R29, 0x4, R4 ;  /* 0x000000041d0c7825 */ /* 0x004fe200078e0204 */
[----:B------:R-:W-:-:S03]  /*30fd0*/  ISETP.GE.AND P2, PT, R28, c[0x0][0x17c], PT ;  /* 0x00005f001c007a0c */ /* 0x000fc60003f46270 */
[C---:B---3--:R-:W-:Y:S01]  /*30fe0*/  IMAD.WIDE R14, R31.reuse, 0x4, R10 ;  /* 0x000000041f0e7825 */ /* 0x048fe200078e020a */
[----:B------:R1:W-:Y:S03]  /*30ff0*/  @P1 STG.E [R2.64], R206 ;  /* 0x000000ce02001986 */ /* 0x0003e6000c101904 */
[----:B------:R-:W-:Y:S01]  /*31000*/  IMAD.WIDE R16, R31, 0x4, R8 ;  /* 0x000000041f107825 */ /* 0x000fe200078e0208 */
[----:B------:R2:W-:Y:S01]  /*31010*/  @P5 STG.E [R12.64], R18 ;  /* 0x000000120c005986 */ /* 0x0005e2000c101904 */
[----:B------:R-:W-:Y:S02]  /*31020*/  ISETP.LT.AND P3, PT, R221, c[0x0][0x178], !P3 ;  /* 0x00005e00dd007a0c */ /* 0x000fe40005f61270 */
[----:B----4-:R-:W-:Y:S01]  /*31030*/  IMAD.WIDE R20, R31, 0x4, R6 ;  /* 0x000000041f147825 */ /* 0x010fe200078e0206 */
        /* <DEDUP_REMOVED lines=8> */
[----:B------:R-:W-:Y:S02]  /*310c0*/  IADD3 R0, R225, 0x7d, RZ ;  /* 0x0000007de1007810 */ /* 0x000fe40007ffe0ff */
[----:B------:R-:W-:Y:S01]  /*310d0*/  ISETP.LT.AND P2, PT, R221, c[0x0][0x178], !P2 ;  /* 0x00005e00dd007a0c */ /* 0x000fe20005741270 */
[----:B--2---:R-:W-:Y:S01]  /*310e0*/  IMAD.WIDE R12, R25, 0x4, R10 ;  /* 0x00000004190c7825 */ /* 0x004fe200078e020a */
[----:B------:R-:W-:-:S03]  /*310f0*/  ISETP.GE.AND P1, PT, R0, c[0x0][0x17c], PT ;  /* 0x00005f0000007a0c */ /* 0x000fc60003f26270 */
[C---:B---3--:R-:W-:Y:S01]  /*31100*/  IMAD.WIDE R14, R25.reuse, 0x4, R8 ;  /* 0x00000004190e7825 */ /* 0x048fe200078e0208 */
[----:B------:R1:W-:Y:S03]  /*31110*/  @P3 STG.E [R2.64], R19 ;  /* 0x0000001302003986 */ /* 0x0003e6000c101904 */
[----:B----4-:R-:W-:Y:S01]  /*31120*/  IMAD.WIDE R16, R25, 0x4, R6 ;  /* 0x0000000419107825 */ /* 0x010fe200078e0206 */
[----:B------:R2:W-:Y:S01]  /*31130*/  @P6 STG.E [R12.64], R174 ;  /* 0x000000ae0c006986 */ /* 0x0005e2000c101904 */
[----:B------:R-:W-:-:S03]  /*31140*/  IADD3 R0, R225, 0x7e, RZ ;  /* 0x0000007ee1007810 */ /* 0x000fc60007ffe0ff */
[----:B------:R3:W-:Y:S01]  /*31150*/  @P5 STG.E [R14.64], R186 ;  /* 0x000000ba0e005986 */ /* 0x0007e2000c101904 */
[----:B------:R-:W-:Y:S01]  /*31160*/  ISETP.LT.AND P5, PT, R224, c[0x0][0x178], !P1 ;  /* 0x00005e00e0007a0c */ /* 0x000fe20004fa1270 */
[----:B------:R-:W-:Y:S01]  /*31170*/  IMAD.WIDE R20, R25, 0x4, R4 ;  /* 0x0000000419147825 */ /* 0x000fe200078e0204 */
[----:B------:R-:W-:Y:S01]  /*31180*/  ISETP.LT.AND P6, PT, R223, c[0x0][0x178], !P1 ;  /* 0x00005e00df007a0c */ /* 0x000fe20004fc1270 */
[----:B------:R4:W-:Y:S01]  /*31190*/  @P4 STG.E [R16.64], R210 ;  /* 0x000000d210004986 */ /* 0x0009e2000c101904 */
[----:B------:R-:W-:Y:S02]  /*311a0*/  ISETP.LT.AND P4, PT, R222, c[0x0][0x178], !P1 ;  /* 0x00005e00de007a0c */ /* 0x000fe40004f81270 */
[----:B------:R-:W-:Y:S02]  /*311b0*/  ISETP.GE.AND P0, PT, R0, c[0x0][0x17c], PT ;  /* 0x00005f0000007a0c */ /* 0x000fe40003f06270 */
        /* <DEDUP_REMOVED lines=9> */
[----:B------:R1:W-:Y:S03]  /*31250*/  @P5 STG.E [R2.64], R175 ;  /* 0x000000af02005986 */ /* 0x0003e6000c101904 */
[----:B----4-:R-:W-:Y:S01]  /*31260*/  IMAD.WIDE R16, R29, 0x4, R4 ;  /* 0x000000041d107825 */ /* 0x010fe200078e0204 */
        /* <DEDUP_REMOVED lines=11> */
[----:B------:R-:W-:Y:S02]  /*31320*/  ISETP.LT.AND P2, PT, R222, c[0x0][0x178], !P3 ;  /* 0x00005e00de007a0c */ /* 0x000fe40005f41270 */
[----:B------:R-:W-:-:S02]  /*31330*/  IADD3 R21, R25, c[0x0][0x198], RZ ;  /* 0x0000660019157a10 */ /* 0x000fc40007ffe0ff */
[----:B------:R-:W-:Y:S01]  /*31340*/  ISETP.LT.AND P3, PT, R221, c[0x0][0x178], !P3 ;  /* 0x00005e00dd007a0c */ /* 0x000fe20005f61270 */
[----:B-1----:R-:W-:-:S04]  /*31350*/  IMAD.WIDE R2, R25, 0x4, R8 ;  /* 0x0000000419027825 */ /* 0x002fc800078e0208 */
[C---:B--2---:R-:W-:Y:S01]  /*31360*/  IMAD.WIDE R12, R25.reuse, 0x4, R6 ;  /* 0x00000004190c7825 */ /* 0x044fe200078e0206 */
[----:B------:R4:W-:Y:S03]  /*31370*/  @P4 STG.E [R2.64], R190 ;  /* 0x000000be02004986 */ /* 0x0009e6000c101904 */
[----:B---3--:R-:W-:Y:S01]  /*31380*/  IMAD.WIDE R14, R25, 0x4, R4 ;  /* 0x00000004190e7825 */ /* 0x008fe200078e0204 */
[----:B------:R4:W-:Y:S03]  /*31390*/  @P1 STG.E [R12.64], R214 ;  /* 0x000000d60c001986 */ /* 0x0009e6000c101904 */
[C---:B------:R-:W-:Y:S01]  /*313a0*/  IMAD.WIDE R10, R21.reuse, 0x4, R10 ;  /* 0x00000004150a7825 */ /* 0x040fe200078e020a */
[----:B------:R4:W-:Y:S03]  /*313b0*/  @P0 STG.E [R14.64], R26 ;  /* 0x0000001a0e000986 */ /* 0x0009e6000c101904 */
[C---:B------:R-:W-:Y:S01]  /*313c0*/  IMAD.WIDE R8, R21.reuse, 0x4, R8 ;  /* 0x0000000415087825 */ /* 0x040fe200078e0208 */
[----:B------:R4:W-:Y:S03]  /*313d0*/  @P5 STG.E [R10.64], R171 ;  /* 0x000000ab0a005986 */ /* 0x0009e6000c101904 */
[C---:B------:R-:W-:Y:S01]  /*313e0*/  IMAD.WIDE R6, R21.reuse, 0x4, R6 ;  /* 0x0000000415067825 */ /* 0x040fe200078e0206 */
[----:B------:R4:W-:Y:S04]  /*313f0*/  @P6 STG.E [R8.64], R191 ;  /* 0x000000bf08006986 */ /* 0x0009e8000c101904 */
[----:B------:R4:W-:Y:S01]  /*31400*/  @P2 STG.E [R6.64], R215 ;  /* 0x000000d706002986 */ /* 0x0009e2000c101904 */
[----:B------:R-:W-:Y:S01]  /*31410*/  IMAD.WIDE R4, R21, 0x4, R4 ;  /* 0x0000000415047825 */ /* 0x000fe200078e0204 */
[----:B------:R-:W-:Y:S06]  /*31420*/  @!P3 EXIT ;  /* 0x000000000000b94d */ /* 0x000fec0003800000 */
[----:B------:R-:W-:Y:S01]  /*31430*/  STG.E [R4.64], R27 ;  /* 0x0000001b04007986 */ /* 0x000fe2000c101904 */
[----:B------:R-:W-:Y:S05]  /*31440*/  EXIT ;  /* 0x000000000000794d */ /* 0x000fea0003800000 */
.L_x_2:
[----:B------:R-:W-:-:S00]  /*31450*/  BRA `(.L_x_2) ;  /* 0xfffffff000007947 */ /* 0x000fc0000383ffff */
[----:B------:R-:W-:-:S00]  /*31460*/  NOP ;  /* 0x0000000000007918 */ /* 0x000fc00000000000 */
        /* <DEDUP_REMOVED lines=9> */
.L_x_3:


//--------------------- .nv.shared.matmul_kernel  --------------------------
	.section	.nv.shared.matmul_kernel,"aw",@nobits
	.sectionflags	@""
	.align	16
